//
// Generated by NVIDIA NVVM Compiler
//
// Compiler Build ID: CL-36424714
// Cuda compilation tools, release 13.0, V13.0.88
// Based on NVVM 20.0.0
//

.version 9.0
.target sm_100
.address_size 64

	// .globl	_Z12passo_bool_1PyS_y

.visible .entry _Z12passo_bool_1PyS_y(
	.param .u64 .ptr .align 1 _Z12passo_bool_1PyS_y_param_0,
	.param .u64 .ptr .align 1 _Z12passo_bool_1PyS_y_param_1,
	.param .u64 _Z12passo_bool_1PyS_y_param_2
)
{
	.reg .pred 	%p<2>;
	.reg .b32 	%r<9>;
	.reg .b64 	%rd<111>;

	ld.param.u64 	%rd3, [_Z12passo_bool_1PyS_y_param_2];
	mov.u32 	%r1, %tid.x;
	mov.u32 	%r2, %ctaid.x;
	mov.u32 	%r3, %ntid.x;
	mad.lo.s32 	%r4, %r2, %r3, %r1;
	cvt.u64.u32 	%rd4, %r4;
	setp.le.u64 	%p1, %rd3, %rd4;
	@%p1 bra 	$L__BB0_2;
	ld.param.u64 	%rd110, [_Z12passo_bool_1PyS_y_param_1];
	ld.param.u64 	%rd109, [_Z12passo_bool_1PyS_y_param_0];
	cvta.to.global.u64 	%rd5, %rd109;
	cvta.to.global.u64 	%rd6, %rd110;
	mov.u32 	%r5, %ctaid.x;
	mov.u32 	%r6, %ntid.x;
	mov.u32 	%r7, %tid.x;
	mad.lo.s32 	%r8, %r5, %r6, %r7;
	mul.wide.u32 	%rd7, %r8, 8;
	add.s64 	%rd8, %rd5, %rd7;
	ld.global.u64 	%rd9, [%rd8];
	shr.u64 	%rd10, %rd9, 1;
	shr.u64 	%rd11, %rd9, 2;
	and.b64  	%rd12, %rd11, 1;
	or.b64  	%rd13, %rd12, 12;
	and.b64  	%rd14, %rd13, %rd10;
	shr.u64 	%rd15, %rd9, 28;
	and.b64  	%rd16, %rd15, 16;
	shr.u64 	%rd17, %rd9, 9;
	and.b64  	%rd18, %rd17, 1;
	shr.u64 	%rd19, %rd9, 24;
	and.b64  	%rd20, %rd19, 32;
	and.b64  	%rd21, %rd10, 192;
	and.b64  	%rd22, %rd19, 256;
	shr.u64 	%rd23, %rd9, 16;
	and.b64  	%rd24, %rd23, 512;
	shr.u64 	%rd25, %rd9, 14;
	and.b64  	%rd26, %rd25, 1024;
	and.b64  	%rd27, %rd10, 6144;
	shr.u64 	%rd28, %rd9, 19;
	and.b64  	%rd29, %rd28, 8192;
	shr.u64 	%rd30, %rd9, 15;
	shr.u64 	%rd31, %rd9, 11;
	not.b64 	%rd32, %rd31;
	and.b64  	%rd33, %rd32, %rd30;
	shl.b64 	%rd34, %rd33, 14;
	and.b64  	%rd35, %rd34, 16384;
	shr.u64 	%rd36, %rd9, 10;
	and.b64  	%rd37, %rd36, 1;
	and.b64  	%rd38, %rd17, 32768;
	shr.u64 	%rd39, %rd9, 20;
	and.b64  	%rd40, %rd9, %rd39;
	and.b64  	%rd41, %rd40, %rd10;
	shl.b64 	%rd42, %rd41, 16;
	and.b64  	%rd43, %rd42, 65536;
	shr.u64 	%rd44, %rd9, 18;
	shr.u64 	%rd45, %rd9, 31;
	not.b64 	%rd46, %rd45;
	and.b64  	%rd47, %rd46, 1;
	and.b64  	%rd48, %rd47, %rd44;
	shl.b64 	%rd49, %rd48, 17;
	and.b64  	%rd50, %rd10, 262144;
	shr.u64 	%rd51, %rd9, 13;
	and.b64  	%rd52, %rd51, 524288;
	and.b64  	%rd53, %rd10, 3145728;
	and.b64  	%rd54, %rd36, 4194304;
	shl.b64 	%rd55, %rd9, 18;
	not.b64 	%rd56, %rd55;
	and.b64  	%rd57, %rd56, 8388608;
	shr.u64 	%rd58, %rd9, 3;
	and.b64  	%rd59, %rd58, 16777216;
	shr.u64 	%rd60, %rd9, 5;
	and.b64  	%rd61, %rd60, 33554432;
	shr.u64 	%rd62, %rd9, 17;
	and.b64  	%rd63, %rd62, %rd23;
	shl.b64 	%rd64, %rd63, 26;
	and.b64  	%rd65, %rd64, 67108864;
	shl.b64 	%rd66, %rd9, 1;
	and.b64  	%rd67, %rd66, 134217728;
	shr.u64 	%rd68, %rd9, 23;
	and.b64  	%rd69, %rd47, %rd68;
	shl.b64 	%rd70, %rd69, 28;
	shl.b64 	%rd71, %rd9, 4;
	and.b64  	%rd72, %rd71, 536870912;
	shl.b64 	%rd73, %rd9, 16;
	and.b64  	%rd74, %rd73, 1073741824;
	and.b64  	%rd75, %rd10, 4294967296;
	shl.b64 	%rd76, %rd9, 5;
	and.b64  	%rd77, %rd76, 8589934592;
	and.b64  	%rd78, %rd9, 2147483650;
	or.b64  	%rd79, %rd78, %rd38;
	or.b64  	%rd80, %rd79, %rd37;
	or.b64  	%rd81, %rd80, %rd20;
	or.b64  	%rd82, %rd81, %rd18;
	or.b64  	%rd83, %rd82, %rd16;
	or.b64  	%rd84, %rd83, %rd21;
	or.b64  	%rd85, %rd84, %rd22;
	or.b64  	%rd86, %rd85, %rd24;
	or.b64  	%rd87, %rd86, %rd26;
	or.b64  	%rd88, %rd87, %rd27;
	or.b64  	%rd89, %rd88, %rd29;
	or.b64  	%rd90, %rd89, %rd50;
	or.b64  	%rd91, %rd90, %rd52;
	or.b64  	%rd92, %rd91, %rd53;
	or.b64  	%rd93, %rd92, %rd54;
	or.b64  	%rd94, %rd93, %rd59;
	or.b64  	%rd95, %rd94, %rd61;
	or.b64  	%rd96, %rd95, %rd67;
	or.b64  	%rd97, %rd96, %rd72;
	or.b64  	%rd98, %rd97, %rd74;
	or.b64  	%rd99, %rd98, %rd75;
	or.b64  	%rd100, %rd99, %rd77;
	or.b64  	%rd101, %rd100, %rd57;
	or.b64  	%rd102, %rd101, %rd14;
	or.b64  	%rd103, %rd102, %rd65;
	or.b64  	%rd104, %rd103, %rd35;
	or.b64  	%rd105, %rd104, %rd43;
	or.b64  	%rd106, %rd105, %rd49;
	or.b64  	%rd107, %rd106, %rd70;
	add.s64 	%rd108, %rd6, %rd7;
	st.global.u64 	[%rd108], %rd107;
$L__BB0_2:
	ret;

}
	// .globl	_Z18passo_tlf_1_parte1PyS_y
.visible .entry _Z18passo_tlf_1_parte1PyS_y(
	.param .u64 .ptr .align 1 _Z18passo_tlf_1_parte1PyS_y_param_0,
	.param .u64 .ptr .align 1 _Z18passo_tlf_1_parte1PyS_y_param_1,
	.param .u64 _Z18passo_tlf_1_parte1PyS_y_param_2
)
{
	.reg .pred 	%p<5>;
	.reg .b32 	%r<9>;
	.reg .b64 	%rd<68>;

	ld.param.u64 	%rd3, [_Z18passo_tlf_1_parte1PyS_y_param_2];
	mov.u32 	%r1, %tid.x;
	mov.u32 	%r2, %ctaid.x;
	mov.u32 	%r3, %ntid.x;
	mad.lo.s32 	%r4, %r2, %r3, %r1;
	cvt.u64.u32 	%rd4, %r4;
	setp.le.u64 	%p1, %rd3, %rd4;
	@%p1 bra 	$L__BB1_2;
	ld.param.u64 	%rd67, [_Z18passo_tlf_1_parte1PyS_y_param_1];
	ld.param.u64 	%rd66, [_Z18passo_tlf_1_parte1PyS_y_param_0];
	cvta.to.global.u64 	%rd5, %rd66;
	cvta.to.global.u64 	%rd6, %rd67;
	mov.u32 	%r5, %ctaid.x;
	mov.u32 	%r6, %ntid.x;
	mov.u32 	%r7, %tid.x;
	mad.lo.s32 	%r8, %r5, %r6, %r7;
	mul.wide.u32 	%rd7, %r8, 8;
	add.s64 	%rd8, %rd5, %rd7;
	ld.global.u64 	%rd9, [%rd8];
	and.b64  	%rd10, %rd9, 2;
	shr.u64 	%rd11, %rd9, 1;
	and.b64  	%rd12, %rd11, 2;
	add.s64 	%rd13, %rd12, %rd10;
	setp.gt.u64 	%p2, %rd13, 3;
	selp.u64 	%rd14, 1, 0, %p2;
	and.b64  	%rd15, %rd11, 12;
	shr.u64 	%rd16, %rd9, 28;
	and.b64  	%rd17, %rd16, 16;
	shr.u64 	%rd18, %rd9, 9;
	shr.u64 	%rd19, %rd9, 29;
	or.b64  	%rd20, %rd18, %rd19;
	shl.b64 	%rd21, %rd20, 5;
	and.b64  	%rd22, %rd21, 32;
	and.b64  	%rd23, %rd11, 192;
	shr.u64 	%rd24, %rd9, 24;
	and.b64  	%rd25, %rd24, 256;
	shr.u64 	%rd26, %rd9, 16;
	and.b64  	%rd27, %rd26, 512;
	shr.u64 	%rd28, %rd9, 14;
	and.b64  	%rd29, %rd28, 1024;
	and.b64  	%rd30, %rd11, 6144;
	shr.u64 	%rd31, %rd9, 19;
	and.b64  	%rd32, %rd31, 8192;
	and.b64  	%rd33, %rd28, 2;
	shl.b64 	%rd34, %rd9, 52;
	shr.s64 	%rd35, %rd34, 62;
	and.b64  	%rd36, %rd35, -2;
	neg.s64 	%rd37, %rd36;
	setp.eq.s64 	%p3, %rd33, %rd37;
	selp.b64 	%rd38, 0, 16384, %p3;
	shr.u64 	%rd39, %rd9, 10;
	or.b64  	%rd40, %rd39, %rd24;
	shl.b64 	%rd41, %rd40, 15;
	and.b64  	%rd42, %rd41, 32768;
	and.b64  	%rd43, %rd9, 1;
	shr.u64 	%rd44, %rd9, 20;
	and.b64  	%rd45, %rd44, 1;
	add.s64 	%rd46, %rd45, %rd43;
	shl.b64 	%rd47, %rd46, 1;
	add.s64 	%rd48, %rd47, %rd10;
	setp.gt.u64 	%p4, %rd48, 5;
	selp.b64 	%rd49, 65536, 0, %p4;
	add.s64 	%rd50, %rd6, %rd7;
	ld.global.u64 	%rd51, [%rd50];
	or.b64  	%rd52, %rd51, %rd15;
	or.b64  	%rd53, %rd52, %rd17;
	or.b64  	%rd54, %rd53, %rd23;
	or.b64  	%rd55, %rd54, %rd25;
	or.b64  	%rd56, %rd55, %rd27;
	or.b64  	%rd57, %rd56, %rd29;
	or.b64  	%rd58, %rd57, %rd30;
	or.b64  	%rd59, %rd58, %rd32;
	or.b64  	%rd60, %rd59, %rd22;
	or.b64  	%rd61, %rd60, %rd42;
	or.b64  	%rd62, %rd61, %rd38;
	or.b64  	%rd63, %rd62, %rd14;
	or.b64  	%rd64, %rd63, %rd49;
	or.b64  	%rd65, %rd64, %rd10;
	st.global.u64 	[%rd50], %rd65;
$L__BB1_2:
	ret;

}
	// .globl	_Z18passo_tlf_1_parte2PyS_y
.visible .entry _Z18passo_tlf_1_parte2PyS_y(
	.param .u64 .ptr .align 1 _Z18passo_tlf_1_parte2PyS_y_param_0,
	.param .u64 .ptr .align 1 _Z18passo_tlf_1_parte2PyS_y_param_1,
	.param .u64 _Z18passo_tlf_1_parte2PyS_y_param_2
)
{
	.reg .pred 	%p<5>;
	.reg .b32 	%r<9>;
	.reg .b64 	%rd<67>;

	ld.param.u64 	%rd3, [_Z18passo_tlf_1_parte2PyS_y_param_2];
	mov.u32 	%r1, %tid.x;
	mov.u32 	%r2, %ctaid.x;
	mov.u32 	%r3, %ntid.x;
	mad.lo.s32 	%r4, %r2, %r3, %r1;
	cvt.u64.u32 	%rd4, %r4;
	setp.le.u64 	%p1, %rd3, %rd4;
	@%p1 bra 	$L__BB2_2;
	ld.param.u64 	%rd66, [_Z18passo_tlf_1_parte2PyS_y_param_1];
	ld.param.u64 	%rd65, [_Z18passo_tlf_1_parte2PyS_y_param_0];
	cvta.to.global.u64 	%rd5, %rd65;
	cvta.to.global.u64 	%rd6, %rd66;
	mov.u32 	%r5, %ctaid.x;
	mov.u32 	%r6, %ntid.x;
	mov.u32 	%r7, %tid.x;
	mad.lo.s32 	%r8, %r5, %r6, %r7;
	mul.wide.u32 	%rd7, %r8, 8;
	add.s64 	%rd8, %rd5, %rd7;
	ld.global.u64 	%rd9, [%rd8];
	shr.u64 	%rd10, %rd9, 17;
	and.b64  	%rd11, %rd10, 2;
	shl.b64 	%rd12, %rd9, 32;
	shr.s64 	%rd13, %rd12, 62;
	and.b64  	%rd14, %rd13, -2;
	neg.s64 	%rd15, %rd14;
	setp.eq.s64 	%p2, %rd11, %rd15;
	selp.b64 	%rd16, 0, 131072, %p2;
	shr.u64 	%rd17, %rd9, 1;
	and.b64  	%rd18, %rd17, 262144;
	shr.u64 	%rd19, %rd9, 13;
	and.b64  	%rd20, %rd19, 524288;
	and.b64  	%rd21, %rd17, 3145728;
	shr.u64 	%rd22, %rd9, 10;
	and.b64  	%rd23, %rd22, 4194304;
	shr.u64 	%rd24, %rd9, 3;
	and.b64  	%rd25, %rd24, 16777216;
	shr.u64 	%rd26, %rd9, 5;
	and.b64  	%rd27, %rd26, 33554432;
	shr.u64 	%rd28, %rd9, 16;
	shr.u64 	%rd29, %rd9, 15;
	and.b64  	%rd30, %rd29, 2;
	and.b64  	%rd31, %rd28, 2;
	add.s64 	%rd32, %rd30, %rd31;
	setp.gt.u64 	%p3, %rd32, 3;
	selp.b64 	%rd33, 67108864, 0, %p3;
	shl.b64 	%rd34, %rd9, 1;
	and.b64  	%rd35, %rd34, 134217728;
	shr.u64 	%rd36, %rd9, 22;
	and.b64  	%rd37, %rd36, 2;
	setp.eq.s64 	%p4, %rd37, %rd15;
	selp.b64 	%rd38, 0, 268435456, %p4;
	shl.b64 	%rd39, %rd9, 4;
	and.b64  	%rd40, %rd39, 536870912;
	shl.b64 	%rd41, %rd9, 16;
	and.b64  	%rd42, %rd41, 1073741824;
	and.b64  	%rd43, %rd9, 2147483648;
	and.b64  	%rd44, %rd17, 4294967296;
	shl.b64 	%rd45, %rd9, 5;
	and.b64  	%rd46, %rd45, 8589934592;
	add.s64 	%rd47, %rd6, %rd7;
	ld.global.u64 	%rd48, [%rd47];
	or.b64  	%rd49, %rd43, %rd48;
	or.b64  	%rd50, %rd49, %rd18;
	or.b64  	%rd51, %rd50, %rd20;
	or.b64  	%rd52, %rd51, %rd21;
	or.b64  	%rd53, %rd52, %rd23;
	or.b64  	%rd54, %rd53, %rd25;
	or.b64  	%rd55, %rd54, %rd27;
	or.b64  	%rd56, %rd55, %rd35;
	or.b64  	%rd57, %rd56, %rd40;
	or.b64  	%rd58, %rd57, %rd42;
	or.b64  	%rd59, %rd58, %rd44;
	or.b64  	%rd60, %rd59, %rd46;
	or.b64  	%rd61, %rd60, %rd16;
	or.b64  	%rd62, %rd61, %rd38;
	or.b64  	%rd63, %rd62, %rd33;
	or.b64  	%rd64, %rd63, 8388608;
	st.global.u64 	[%rd47], %rd64;
$L__BB2_2:
	ret;

}
	// .globl	_Z19passo_bool_2_parte1PyS_y
.visible .entry _Z19passo_bool_2_parte1PyS_y(
	.param .u64 .ptr .align 1 _Z19passo_bool_2_parte1PyS_y_param_0,
	.param .u64 .ptr .align 1 _Z19passo_bool_2_parte1PyS_y_param_1,
	.param .u64 _Z19passo_bool_2_parte1PyS_y_param_2
)
{
	.reg .pred 	%p<2>;
	.reg .b32 	%r<9>;
	.reg .b64 	%rd<148>;

	ld.param.u64 	%rd3, [_Z19passo_bool_2_parte1PyS_y_param_2];
	mov.u32 	%r1, %tid.x;
	mov.u32 	%r2, %ctaid.x;
	mov.u32 	%r3, %ntid.x;
	mad.lo.s32 	%r4, %r2, %r3, %r1;
	cvt.u64.u32 	%rd4, %r4;
	setp.le.u64 	%p1, %rd3, %rd4;
	@%p1 bra 	$L__BB3_2;
	ld.param.u64 	%rd147, [_Z19passo_bool_2_parte1PyS_y_param_1];
	ld.param.u64 	%rd146, [_Z19passo_bool_2_parte1PyS_y_param_0];
	cvta.to.global.u64 	%rd5, %rd146;
	cvta.to.global.u64 	%rd6, %rd147;
	mov.u32 	%r5, %ctaid.x;
	mov.u32 	%r6, %ntid.x;
	mov.u32 	%r7, %tid.x;
	mad.lo.s32 	%r8, %r5, %r6, %r7;
	mul.wide.u32 	%rd7, %r8, 8;
	add.s64 	%rd8, %rd5, %rd7;
	ld.global.u64 	%rd9, [%rd8];
	not.b64 	%rd10, %rd9;
	shr.u64 	%rd11, %rd9, 25;
	and.b64  	%rd12, %rd11, 1;
	shr.u64 	%rd13, %rd9, 28;
	and.b64  	%rd14, %rd13, 2;
	or.b64  	%rd15, %rd12, %rd14;
	shr.u64 	%rd16, %rd9, 13;
	shr.u64 	%rd17, %rd9, 3;
	shr.u64 	%rd18, %rd9, 24;
	and.b64  	%rd19, %rd17, %rd18;
	and.b64  	%rd20, %rd19, %rd16;
	shr.u64 	%rd21, %rd9, 17;
	not.b64 	%rd22, %rd21;
	and.b64  	%rd23, %rd22, 1;
	and.b64  	%rd24, %rd20, %rd23;
	shl.b64 	%rd25, %rd24, 2;
	or.b64  	%rd26, %rd25, %rd15;
	shr.u64 	%rd27, %rd9, 35;
	and.b64  	%rd28, %rd27, 8;
	or.b64  	%rd29, %rd26, %rd28;
	shr.u64 	%rd30, %rd9, 38;
	not.b64 	%rd31, %rd30;
	shr.u64 	%rd32, %rd9, 1;
	and.b64  	%rd33, %rd32, 1;
	xor.b64  	%rd34, %rd33, 1;
	and.b64  	%rd35, %rd34, %rd30;
	shl.b64 	%rd36, %rd35, 4;
	or.b64  	%rd37, %rd29, %rd36;
	shr.u64 	%rd38, %rd9, 20;
	and.b64  	%rd39, %rd38, %rd30;
	shr.u64 	%rd40, %rd9, 6;
	not.b64 	%rd41, %rd40;
	and.b64  	%rd42, %rd41, 1;
	and.b64  	%rd43, %rd39, %rd42;
	shr.u64 	%rd44, %rd9, 12;
	and.b64  	%rd45, %rd44, %rd30;
	and.b64  	%rd46, %rd45, %rd42;
	shl.b64 	%rd47, %rd46, 5;
	or.b64  	%rd48, %rd47, %rd43;
	shr.u64 	%rd49, %rd9, 4;
	not.b64 	%rd50, %rd49;
	and.b64  	%rd51, %rd31, %rd50;
	and.b64  	%rd52, %rd12, %rd51;
	shl.b64 	%rd53, %rd52, 6;
	and.b64  	%rd54, %rd49, 128;
	shr.u64 	%rd55, %rd9, 2;
	and.b64  	%rd56, %rd23, %rd55;
	and.b64  	%rd57, %rd23, %rd44;
	and.b64  	%rd58, %rd55, 256;
	shl.b64 	%rd59, %rd9, 1;
	and.b64  	%rd60, %rd59, 512;
	shr.u64 	%rd61, %rd9, 8;
	and.b64  	%rd62, %rd23, %rd61;
	shl.b64 	%rd63, %rd62, 10;
	shl.b64 	%rd64, %rd57, 11;
	or.b64  	%rd65, %rd64, %rd56;
	shr.u64 	%rd66, %rd9, 10;
	shr.u64 	%rd67, %rd9, 37;
	not.b64 	%rd68, %rd67;
	and.b64  	%rd69, %rd68, 1;
	and.b64  	%rd70, %rd69, %rd66;
	shr.u64 	%rd71, %rd9, 15;
	and.b64  	%rd72, %rd69, %rd71;
	shl.b64 	%rd73, %rd72, 12;
	or.b64  	%rd74, %rd73, %rd70;
	not.b64 	%rd75, %rd32;
	and.b64  	%rd76, %rd61, %rd75;
	and.b64  	%rd77, %rd76, %rd23;
	shr.u64 	%rd78, %rd9, 7;
	and.b64  	%rd79, %rd78, %rd75;
	and.b64  	%rd80, %rd79, %rd23;
	shl.b64 	%rd81, %rd80, 13;
	or.b64  	%rd82, %rd81, %rd77;
	shr.u64 	%rd83, %rd9, 9;
	and.b64  	%rd84, %rd61, 1;
	and.b64  	%rd85, %rd84, %rd83;
	shl.b64 	%rd86, %rd85, 14;
	shr.u64 	%rd87, %rd9, 19;
	and.b64  	%rd88, %rd87, 32768;
	shr.u64 	%rd89, %rd9, 23;
	and.b64  	%rd90, %rd89, 65536;
	not.b64 	%rd91, %rd18;
	and.b64  	%rd92, %rd84, %rd66;
	xor.b64  	%rd93, %rd92, 1;
	and.b64  	%rd94, %rd93, %rd91;
	and.b64  	%rd95, %rd94, %rd11;
	shl.b64 	%rd96, %rd95, 17;
	and.b64  	%rd97, %rd10, 1;
	and.b64  	%rd98, %rd97, %rd32;
	shr.u64 	%rd99, %rd9, 26;
	and.b64  	%rd100, %rd97, %rd99;
	shl.b64 	%rd101, %rd100, 18;
	or.b64  	%rd102, %rd101, %rd98;
	shr.u64 	%rd103, %rd9, 18;
	not.b64 	%rd104, %rd103;
	and.b64  	%rd105, %rd12, %rd104;
	shl.b64 	%rd106, %rd105, 19;
	and.b64  	%rd107, %rd32, 1048576;
	shr.u64 	%rd108, %rd9, 22;
	and.b64  	%rd109, %rd34, %rd108;
	shl.b64 	%rd110, %rd109, 21;
	and.b64  	%rd111, %rd16, 4194304;
	and.b64  	%rd112, %rd71, 8388608;
	shr.u64 	%rd113, %rd9, 5;
	and.b64  	%rd114, %rd42, %rd113;
	shl.b64 	%rd115, %rd114, 24;
	shl.b64 	%rd116, %rd9, 6;
	not.b64 	%rd117, %rd116;
	and.b64  	%rd118, %rd117, 33554432;
	add.s64 	%rd119, %rd6, %rd7;
	ld.global.u64 	%rd120, [%rd119];
	or.b64  	%rd121, %rd112, %rd120;
	or.b64  	%rd122, %rd121, %rd58;
	or.b64  	%rd123, %rd122, %rd54;
	or.b64  	%rd124, %rd123, %rd60;
	or.b64  	%rd125, %rd124, %rd88;
	or.b64  	%rd126, %rd125, %rd90;
	or.b64  	%rd127, %rd126, %rd107;
	or.b64  	%rd128, %rd127, %rd111;
	or.b64  	%rd129, %rd128, %rd118;
	or.b64  	%rd130, %rd129, %rd86;
	or.b64  	%rd131, %rd130, %rd63;
	or.b64  	%rd132, %rd131, %rd102;
	or.b64  	%rd133, %rd132, %rd106;
	or.b64  	%rd134, %rd133, %rd110;
	or.b64  	%rd135, %rd134, %rd115;
	or.b64  	%rd136, %rd135, %rd48;
	or.b64  	%rd137, %rd136, %rd53;
	or.b64  	%rd138, %rd137, %rd65;
	or.b64  	%rd139, %rd138, %rd74;
	or.b64  	%rd140, %rd139, %rd82;
	or.b64  	%rd141, %rd140, %rd96;
	or.b64  	%rd142, %rd141, %rd37;
	or.b64  	%rd143, %rd142, %rd33;
	or.b64  	%rd144, %rd143, %rd57;
	or.b64  	%rd145, %rd144, %rd56;
	st.global.u64 	[%rd119], %rd145;
$L__BB3_2:
	ret;

}
	// .globl	_Z19passo_bool_2_parte2PyS_y
.visible .entry _Z19passo_bool_2_parte2PyS_y(
	.param .u64 .ptr .align 1 _Z19passo_bool_2_parte2PyS_y_param_0,
	.param .u64 .ptr .align 1 _Z19passo_bool_2_parte2PyS_y_param_1,
	.param .u64 _Z19passo_bool_2_parte2PyS_y_param_2
)
{
	.reg .pred 	%p<2>;
	.reg .b32 	%r<5>;
	.reg .b64 	%rd<67>;

	ld.param.u64 	%rd2, [_Z19passo_bool_2_parte2PyS_y_param_0];
	ld.param.u64 	%rd3, [_Z19passo_bool_2_parte2PyS_y_param_1];
	ld.param.u64 	%rd4, [_Z19passo_bool_2_parte2PyS_y_param_2];
	mov.u32 	%r1, %tid.x;
	mov.u32 	%r2, %ctaid.x;
	mov.u32 	%r3, %ntid.x;
	mad.lo.s32 	%r4, %r2, %r3, %r1;
	cvt.u64.u32 	%rd1, %r4;
	setp.le.u64 	%p1, %rd4, %rd1;
	@%p1 bra 	$L__BB4_2;
	cvta.to.global.u64 	%rd5, %rd2;
	cvta.to.global.u64 	%rd6, %rd3;
	shl.b64 	%rd7, %rd1, 3;
	add.s64 	%rd8, %rd5, %rd7;
	ld.global.u64 	%rd9, [%rd8];
	shr.u64 	%rd10, %rd9, 10;
	and.b64  	%rd11, %rd10, 67108864;
	shl.b64 	%rd12, %rd9, 11;
	and.b64  	%rd13, %rd12, 134217728;
	or.b64  	%rd14, %rd11, %rd13;
	shl.b64 	%rd15, %rd9, 12;
	and.b64  	%rd16, %rd15, 268435456;
	or.b64  	%rd17, %rd16, %rd14;
	shr.u64 	%rd18, %rd9, 27;
	shr.u64 	%rd19, %rd9, 28;
	and.b64  	%rd20, %rd18, %rd19;
	shr.u64 	%rd21, %rd9, 30;
	not.b64 	%rd22, %rd21;
	and.b64  	%rd23, %rd22, %rd20;
	shl.b64 	%rd24, %rd23, 29;
	and.b64  	%rd25, %rd24, 536870912;
	or.b64  	%rd26, %rd25, %rd17;
	shr.u64 	%rd27, %rd9, 8;
	and.b64  	%rd28, %rd27, 1073741824;
	or.b64  	%rd29, %rd26, %rd28;
	shr.u64 	%rd30, %rd9, 3;
	and.b64  	%rd31, %rd30, 2147483648;
	or.b64  	%rd32, %rd29, %rd31;
	and.b64  	%rd33, %rd27, 4294967296;
	shr.u64 	%rd34, %rd9, 7;
	and.b64  	%rd35, %rd34, 8589934592;
	shl.b64 	%rd36, %rd9, 2;
	and.b64  	%rd37, %rd36, 17179869184;
	shl.b64 	%rd38, %rd9, 1;
	and.b64  	%rd39, %rd38, 34359738368;
	shl.b64 	%rd40, %rd9, 5;
	and.b64  	%rd41, %rd40, 68719476736;
	and.b64  	%rd42, %rd36, 137438953472;
	shr.u64 	%rd43, %rd9, 20;
	shr.u64 	%rd44, %rd9, 23;
	not.b64 	%rd45, %rd44;
	and.b64  	%rd46, %rd45, 1;
	and.b64  	%rd47, %rd46, %rd43;
	shr.u64 	%rd48, %rd9, 14;
	and.b64  	%rd49, %rd46, %rd48;
	shl.b64 	%rd50, %rd49, 38;
	or.b64  	%rd51, %rd50, %rd47;
	shl.b64 	%rd52, %rd9, 38;
	and.b64  	%rd53, %rd52, -549755813888;
	shl.b64 	%rd54, %rd9, 40;
	add.s64 	%rd55, %rd6, %rd7;
	ld.global.u64 	%rd56, [%rd55];
	or.b64  	%rd57, %rd56, %rd54;
	or.b64  	%rd58, %rd57, %rd33;
	or.b64  	%rd59, %rd58, %rd35;
	or.b64  	%rd60, %rd59, %rd37;
	or.b64  	%rd61, %rd60, %rd39;
	or.b64  	%rd62, %rd61, %rd41;
	or.b64  	%rd63, %rd62, %rd42;
	or.b64  	%rd64, %rd63, %rd53;
	or.b64  	%rd65, %rd64, %rd51;
	or.b64  	%rd66, %rd65, %rd32;
	st.global.u64 	[%rd55], %rd66;
$L__BB4_2:
	ret;

}
	// .globl	_Z18passo_tlf_2_parte1PyS_y
.visible .entry _Z18passo_tlf_2_parte1PyS_y(
	.param .u64 .ptr .align 1 _Z18passo_tlf_2_parte1PyS_y_param_0,
	.param .u64 .ptr .align 1 _Z18passo_tlf_2_parte1PyS_y_param_1,
	.param .u64 _Z18passo_tlf_2_parte1PyS_y_param_2
)
{
	.reg .pred 	%p<18>;
	.reg .b32 	%r<9>;
	.reg .b64 	%rd<181>;

	ld.param.u64 	%rd3, [_Z18passo_tlf_2_parte1PyS_y_param_2];
	mov.u32 	%r1, %tid.x;
	mov.u32 	%r2, %ctaid.x;
	mov.u32 	%r3, %ntid.x;
	mad.lo.s32 	%r4, %r2, %r3, %r1;
	cvt.u64.u32 	%rd4, %r4;
	setp.le.u64 	%p1, %rd3, %rd4;
	@%p1 bra 	$L__BB5_2;
	ld.param.u64 	%rd180, [_Z18passo_tlf_2_parte1PyS_y_param_1];
	ld.param.u64 	%rd179, [_Z18passo_tlf_2_parte1PyS_y_param_0];
	cvta.to.global.u64 	%rd5, %rd179;
	cvta.to.global.u64 	%rd6, %rd180;
	mov.u32 	%r5, %ctaid.x;
	mov.u32 	%r6, %ntid.x;
	mov.u32 	%r7, %tid.x;
	mad.lo.s32 	%r8, %r5, %r6, %r7;
	mul.wide.u32 	%rd7, %r8, 8;
	add.s64 	%rd8, %rd5, %rd7;
	ld.global.u64 	%rd9, [%rd8];
	shr.u64 	%rd10, %rd9, 25;
	and.b64  	%rd11, %rd10, 1;
	shr.u64 	%rd12, %rd9, 28;
	and.b64  	%rd13, %rd12, 2;
	shr.u64 	%rd14, %rd9, 13;
	and.b64  	%rd15, %rd14, 1;
	shr.u64 	%rd16, %rd9, 3;
	and.b64  	%rd17, %rd16, 1;
	shr.u64 	%rd18, %rd9, 24;
	and.b64  	%rd19, %rd18, 1;
	add.s64 	%rd20, %rd15, %rd19;
	shl.b64 	%rd21, %rd9, 46;
	shr.s64 	%rd22, %rd21, 62;
	and.b64  	%rd23, %rd22, -2;
	add.s64 	%rd24, %rd17, %rd20;
	shl.b64 	%rd25, %rd24, 1;
	add.s64 	%rd26, %rd25, %rd23;
	setp.gt.u64 	%p2, %rd26, 5;
	selp.b64 	%rd27, 4, 0, %p2;
	shr.u64 	%rd28, %rd9, 35;
	and.b64  	%rd29, %rd28, 8;
	shr.u64 	%rd30, %rd9, 37;
	and.b64  	%rd31, %rd30, 2;
	shl.b64 	%rd32, %rd9, 62;
	shr.s64 	%rd33, %rd32, 62;
	and.b64  	%rd34, %rd33, -2;
	neg.s64 	%rd35, %rd34;
	setp.eq.s64 	%p3, %rd31, %rd35;
	selp.b64 	%rd36, 0, 16, %p3;
	shr.u64 	%rd37, %rd9, 19;
	and.b64  	%rd38, %rd37, 2;
	shl.b64 	%rd39, %rd9, 25;
	shr.s64 	%rd40, %rd39, 63;
	and.b64  	%rd41, %rd40, 6;
	add.s64 	%rd42, %rd38, %rd41;
	shl.b64 	%rd43, %rd9, 57;
	shr.s64 	%rd44, %rd43, 63;
	and.b64  	%rd45, %rd44, -6;
	add.s64 	%rd46, %rd42, %rd45;
	shr.u64 	%rd47, %rd9, 12;
	and.b64  	%rd48, %rd47, 1;
	shr.u64 	%rd49, %rd9, 11;
	and.b64  	%rd50, %rd49, 2;
	add.s64 	%rd51, %rd46, %rd50;
	setp.gt.u64 	%p4, %rd51, 7;
	selp.b64 	%rd52, 32, 0, %p4;
	shl.b64 	%rd53, %rd9, 59;
	shr.s64 	%rd54, %rd53, 62;
	and.b64  	%rd55, %rd54, -2;
	and.b64  	%rd56, %rd18, 2;
	add.s64 	%rd57, %rd56, %rd55;
	shr.s64 	%rd58, %rd39, 62;
	and.b64  	%rd59, %rd58, -2;
	neg.s64 	%rd60, %rd59;
	setp.eq.s64 	%p5, %rd57, %rd60;
	selp.b64 	%rd61, 0, 64, %p5;
	shr.u64 	%rd62, %rd9, 4;
	and.b64  	%rd63, %rd62, 128;
	shr.u64 	%rd64, %rd9, 2;
	and.b64  	%rd65, %rd64, 1;
	shr.s64 	%rd66, %rd21, 63;
	and.b64  	%rd67, %rd66, -6;
	add.s64 	%rd68, %rd65, %rd48;
	shl.b64 	%rd69, %rd68, 1;
	add.s64 	%rd70, %rd69, %rd67;
	shl.b64 	%rd71, %rd9, 53;
	shr.s64 	%rd72, %rd71, 63;
	and.b64  	%rd73, %rd72, -10;
	setp.eq.s64 	%p6, %rd70, %rd73;
	selp.b64 	%rd74, 0, 256, %p6;
	shl.b64 	%rd75, %rd9, 1;
	and.b64  	%rd76, %rd75, 512;
	shr.u64 	%rd77, %rd9, 7;
	and.b64  	%rd78, %rd77, 2;
	neg.s64 	%rd79, %rd23;
	setp.eq.s64 	%p7, %rd78, %rd79;
	selp.b64 	%rd80, 0, 1024, %p7;
	and.b64  	%rd81, %rd66, 6;
	setp.eq.s64 	%p8, %rd69, %rd81;
	selp.b64 	%rd82, 0, 2048, %p8;
	shr.u64 	%rd83, %rd9, 10;
	and.b64  	%rd84, %rd83, 1;
	shl.b64 	%rd85, %rd9, 26;
	shr.s64 	%rd86, %rd85, 63;
	and.b64  	%rd87, %rd86, 6;
	shr.u64 	%rd88, %rd9, 15;
	and.b64  	%rd89, %rd88, 1;
	add.s64 	%rd90, %rd84, %rd89;
	shl.b64 	%rd91, %rd90, 1;
	setp.eq.s64 	%p9, %rd91, %rd87;
	selp.b64 	%rd92, 0, 4096, %p9;
	and.b64  	%rd93, %rd9, 2;
	shr.s64 	%rd94, %rd32, 63;
	and.b64  	%rd95, %rd94, -6;
	add.s64 	%rd96, %rd95, %rd78;
	add.s64 	%rd97, %rd96, %rd67;
	shl.b64 	%rd98, %rd9, 56;
	shr.s64 	%rd99, %rd98, 62;
	and.b64  	%rd100, %rd99, -2;
	setp.eq.s64 	%p10, %rd97, %rd100;
	selp.b64 	%rd101, 0, 8192, %p10;
	shr.u64 	%rd102, %rd9, 8;
	and.b64  	%rd103, %rd102, 2;
	add.s64 	%rd104, %rd103, %rd78;
	setp.gt.u64 	%p11, %rd104, 3;
	selp.b64 	%rd105, 16384, 0, %p11;
	and.b64  	%rd106, %rd37, 32768;
	shr.u64 	%rd107, %rd9, 23;
	and.b64  	%rd108, %rd107, 65536;
	shl.b64 	%rd109, %rd9, 38;
	shr.s64 	%rd110, %rd109, 63;
	and.b64  	%rd111, %rd110, 6;
	shl.b64 	%rd112, %rd9, 39;
	shr.s64 	%rd113, %rd112, 63;
	and.b64  	%rd114, %rd113, -6;
	add.s64 	%rd115, %rd111, %rd114;
	shl.b64 	%rd116, %rd9, 55;
	shr.s64 	%rd117, %rd116, 62;
	and.b64  	%rd118, %rd117, -2;
	add.s64 	%rd119, %rd115, %rd118;
	shr.s64 	%rd120, %rd71, 62;
	and.b64  	%rd121, %rd120, -2;
	add.s64 	%rd122, %rd119, %rd121;
	setp.gt.u64 	%p12, %rd122, 3;
	selp.b64 	%rd123, 131072, 0, %p12;
	and.b64  	%rd124, %rd9, 1;
	setp.eq.b64 	%p13, %rd124, 1;
	selp.b64 	%rd125, -6, 0, %p13;
	add.s64 	%rd126, %rd125, %rd93;
	shl.b64 	%rd127, %rd9, 37;
	shr.s64 	%rd128, %rd127, 62;
	and.b64  	%rd129, %rd128, -2;
	setp.eq.s64 	%p14, %rd126, %rd129;
	selp.b64 	%rd130, 0, 262144, %p14;
	shl.b64 	%rd131, %rd9, 45;
	shr.s64 	%rd132, %rd131, 62;
	and.b64  	%rd133, %rd132, -2;
	neg.s64 	%rd134, %rd133;
	setp.eq.s64 	%p15, %rd56, %rd134;
	selp.b64 	%rd135, 0, 524288, %p15;
	shr.u64 	%rd136, %rd9, 1;
	and.b64  	%rd137, %rd136, 1048576;
	shr.u64 	%rd138, %rd9, 21;
	and.b64  	%rd139, %rd138, 2;
	setp.eq.s64 	%p16, %rd139, %rd35;
	selp.b64 	%rd140, 0, 2097152, %p16;
	and.b64  	%rd141, %rd14, 4194304;
	shr.u64 	%rd142, %rd9, 38;
	or.b64  	%rd143, %rd142, %rd136;
	shl.b64 	%rd144, %rd143, 23;
	and.b64  	%rd145, %rd144, 8388608;
	and.b64  	%rd146, %rd62, 2;
	shr.s64 	%rd147, %rd43, 62;
	and.b64  	%rd148, %rd147, -2;
	neg.s64 	%rd149, %rd148;
	setp.eq.s64 	%p17, %rd146, %rd149;
	selp.b64 	%rd150, 0, 16777216, %p17;
	add.s64 	%rd151, %rd6, %rd7;
	ld.global.u64 	%rd152, [%rd151];
	or.b64  	%rd153, %rd152, %rd13;
	or.b64  	%rd154, %rd153, %rd29;
	or.b64  	%rd155, %rd154, %rd63;
	or.b64  	%rd156, %rd155, %rd76;
	or.b64  	%rd157, %rd156, %rd106;
	or.b64  	%rd158, %rd157, %rd108;
	or.b64  	%rd159, %rd158, %rd137;
	or.b64  	%rd160, %rd159, %rd141;
	or.b64  	%rd161, %rd160, %rd145;
	or.b64  	%rd162, %rd161, %rd36;
	or.b64  	%rd163, %rd162, %rd80;
	or.b64  	%rd164, %rd163, %rd130;
	or.b64  	%rd165, %rd164, %rd135;
	or.b64  	%rd166, %rd165, %rd140;
	or.b64  	%rd167, %rd166, %rd150;
	or.b64  	%rd168, %rd167, %rd61;
	or.b64  	%rd169, %rd168, %rd82;
	or.b64  	%rd170, %rd169, %rd92;
	or.b64  	%rd171, %rd170, %rd105;
	or.b64  	%rd172, %rd171, %rd74;
	or.b64  	%rd173, %rd172, %rd101;
	or.b64  	%rd174, %rd173, %rd27;
	or.b64  	%rd175, %rd174, %rd52;
	or.b64  	%rd176, %rd175, %rd123;
	or.b64  	%rd177, %rd176, %rd11;
	or.b64  	%rd178, %rd177, 33554432;
	st.global.u64 	[%rd151], %rd178;
$L__BB5_2:
	ret;

}
	// .globl	_Z18passo_tlf_2_parte2PyS_y
.visible .entry _Z18passo_tlf_2_parte2PyS_y(
	.param .u64 .ptr .align 1 _Z18passo_tlf_2_parte2PyS_y_param_0,
	.param .u64 .ptr .align 1 _Z18passo_tlf_2_parte2PyS_y_param_1,
	.param .u64 _Z18passo_tlf_2_parte2PyS_y_param_2
)
{
	.reg .pred 	%p<4>;
	.reg .b32 	%r<5>;
	.reg .b64 	%rd<70>;

	ld.param.u64 	%rd3, [_Z18passo_tlf_2_parte2PyS_y_param_1];
	ld.param.u64 	%rd4, [_Z18passo_tlf_2_parte2PyS_y_param_2];
	mov.u32 	%r1, %tid.x;
	mov.u32 	%r2, %ctaid.x;
	mov.u32 	%r3, %ntid.x;
	mad.lo.s32 	%r4, %r2, %r3, %r1;
	cvt.u64.u32 	%rd1, %r4;
	setp.le.u64 	%p1, %rd4, %rd1;
	@%p1 bra 	$L__BB6_2;
	ld.param.u64 	%rd69, [_Z18passo_tlf_2_parte2PyS_y_param_0];
	cvta.to.global.u64 	%rd5, %rd69;
	cvta.to.global.u64 	%rd6, %rd3;
	shl.b64 	%rd7, %rd1, 3;
	add.s64 	%rd8, %rd5, %rd7;
	ld.global.u64 	%rd9, [%rd8];
	shr.u64 	%rd10, %rd9, 10;
	and.b64  	%rd11, %rd10, 67108864;
	shl.b64 	%rd12, %rd9, 11;
	and.b64  	%rd13, %rd12, 134217728;
	shl.b64 	%rd14, %rd9, 12;
	and.b64  	%rd15, %rd14, 268435456;
	shr.u64 	%rd16, %rd9, 27;
	shr.u64 	%rd17, %rd9, 26;
	and.b64  	%rd18, %rd17, 2;
	and.b64  	%rd19, %rd16, 2;
	add.s64 	%rd20, %rd18, %rd19;
	shl.b64 	%rd21, %rd9, 33;
	shr.s64 	%rd22, %rd21, 62;
	and.b64  	%rd23, %rd22, -2;
	add.s64 	%rd24, %rd20, %rd23;
	setp.gt.u64 	%p2, %rd24, 3;
	selp.b64 	%rd25, 536870912, 0, %p2;
	shr.u64 	%rd26, %rd9, 8;
	and.b64  	%rd27, %rd26, 1073741824;
	shr.u64 	%rd28, %rd9, 3;
	and.b64  	%rd29, %rd28, 2147483648;
	and.b64  	%rd30, %rd26, 4294967296;
	shr.u64 	%rd31, %rd9, 7;
	and.b64  	%rd32, %rd31, 8589934592;
	shl.b64 	%rd33, %rd9, 2;
	and.b64  	%rd34, %rd33, 17179869184;
	shl.b64 	%rd35, %rd9, 1;
	and.b64  	%rd36, %rd35, 34359738368;
	shl.b64 	%rd37, %rd9, 5;
	and.b64  	%rd38, %rd37, 68719476736;
	and.b64  	%rd39, %rd33, 137438953472;
	shr.u64 	%rd40, %rd9, 20;
	and.b64  	%rd41, %rd40, 1;
	shl.b64 	%rd42, %rd9, 40;
	shr.s64 	%rd43, %rd42, 63;
	and.b64  	%rd44, %rd43, 6;
	shr.u64 	%rd45, %rd9, 14;
	and.b64  	%rd46, %rd45, 1;
	add.s64 	%rd47, %rd41, %rd46;
	shl.b64 	%rd48, %rd47, 1;
	setp.eq.s64 	%p3, %rd48, %rd44;
	selp.b64 	%rd49, 0, 274877906944, %p3;
	shl.b64 	%rd50, %rd9, 38;
	and.b64  	%rd51, %rd50, -549755813888;
	add.s64 	%rd52, %rd6, %rd7;
	ld.global.u64 	%rd53, [%rd52];
	or.b64  	%rd54, %rd53, %rd42;
	or.b64  	%rd55, %rd54, %rd13;
	or.b64  	%rd56, %rd55, %rd11;
	or.b64  	%rd57, %rd56, %rd15;
	or.b64  	%rd58, %rd57, %rd27;
	or.b64  	%rd59, %rd58, %rd29;
	or.b64  	%rd60, %rd59, %rd30;
	or.b64  	%rd61, %rd60, %rd32;
	or.b64  	%rd62, %rd61, %rd34;
	or.b64  	%rd63, %rd62, %rd36;
	or.b64  	%rd64, %rd63, %rd38;
	or.b64  	%rd65, %rd64, %rd39;
	or.b64  	%rd66, %rd65, %rd51;
	or.b64  	%rd67, %rd66, %rd49;
	or.b64  	%rd68, %rd67, %rd25;
	st.global.u64 	[%rd52], %rd68;
$L__BB6_2:
	ret;

}
	// .globl	_Z19passo_bool_3_parte1PyS_y
.visible .entry _Z19passo_bool_3_parte1PyS_y(
	.param .u64 .ptr .align 1 _Z19passo_bool_3_parte1PyS_y_param_0,
	.param .u64 .ptr .align 1 _Z19passo_bool_3_parte1PyS_y_param_1,
	.param .u64 _Z19passo_bool_3_parte1PyS_y_param_2
)
{
	.reg .pred 	%p<4>;
	.reg .b32 	%r<9>;
	.reg .b64 	%rd<156>;

	ld.param.u64 	%rd3, [_Z19passo_bool_3_parte1PyS_y_param_2];
	mov.u32 	%r1, %tid.x;
	mov.u32 	%r2, %ctaid.x;
	mov.u32 	%r3, %ntid.x;
	mad.lo.s32 	%r4, %r2, %r3, %r1;
	cvt.u64.u32 	%rd4, %r4;
	setp.le.u64 	%p1, %rd3, %rd4;
	@%p1 bra 	$L__BB7_2;
	ld.param.u64 	%rd155, [_Z19passo_bool_3_parte1PyS_y_param_1];
	ld.param.u64 	%rd154, [_Z19passo_bool_3_parte1PyS_y_param_0];
	cvta.to.global.u64 	%rd5, %rd154;
	cvta.to.global.u64 	%rd6, %rd155;
	mov.u32 	%r5, %ctaid.x;
	mov.u32 	%r6, %ntid.x;
	mov.u32 	%r7, %tid.x;
	mad.lo.s32 	%r8, %r5, %r6, %r7;
	mul.wide.u32 	%rd7, %r8, 8;
	add.s64 	%rd8, %rd5, %rd7;
	ld.global.u64 	%rd9, [%rd8];
	not.b64 	%rd10, %rd9;
	shr.u64 	%rd11, %rd9, 39;
	shr.u64 	%rd12, %rd9, 34;
	not.b64 	%rd13, %rd12;
	shr.u64 	%rd14, %rd9, 26;
	not.b64 	%rd15, %rd14;
	and.b64  	%rd16, %rd15, %rd13;
	and.b64  	%rd17, %rd11, 1;
	and.b64  	%rd18, %rd17, %rd16;
	shr.u64 	%rd19, %rd9, 22;
	and.b64  	%rd20, %rd19, 2;
	shr.u64 	%rd21, %rd9, 11;
	not.b64 	%rd22, %rd21;
	and.b64  	%rd23, %rd21, 4;
	shr.u64 	%rd24, %rd9, 8;
	and.b64  	%rd25, %rd24, 1;
	shr.u64 	%rd26, %rd9, 30;
	or.b64  	%rd27, %rd24, %rd26;
	shl.b64 	%rd28, %rd27, 3;
	and.b64  	%rd29, %rd28, 8;
	setp.eq.s64 	%p2, %rd9, 0;
	selp.u64 	%rd30, 1, 0, %p2;
	or.b64  	%rd31, %rd25, %rd30;
	and.b64  	%rd32, %rd31, %rd11;
	or.b64  	%rd33, %rd17, %rd30;
	and.b64  	%rd34, %rd33, %rd24;
	shl.b64 	%rd35, %rd34, 4;
	or.b64  	%rd36, %rd35, %rd32;
	shr.u64 	%rd37, %rd9, 25;
	shr.u64 	%rd38, %rd9, 33;
	and.b64  	%rd39, %rd38, %rd37;
	and.b64  	%rd40, %rd10, %rd39;
	and.b64  	%rd41, %rd17, %rd40;
	shl.b64 	%rd42, %rd41, 5;
	shr.u64 	%rd43, %rd9, 15;
	shr.u64 	%rd44, %rd9, 16;
	and.b64  	%rd45, %rd44, %rd43;
	and.b64  	%rd46, %rd45, 1;
	shr.u64 	%rd47, %rd9, 38;
	shr.u64 	%rd48, %rd9, 37;
	and.b64  	%rd49, %rd48, %rd47;
	shl.b64 	%rd50, %rd49, 6;
	and.b64  	%rd51, %rd50, 64;
	or.b64  	%rd52, %rd51, %rd46;
	shr.u64 	%rd53, %rd9, 1;
	and.b64  	%rd54, %rd53, 128;
	shr.u64 	%rd55, %rd9, 6;
	shr.u64 	%rd56, %rd9, 7;
	not.b64 	%rd57, %rd56;
	and.b64  	%rd58, %rd57, 1;
	and.b64  	%rd59, %rd58, %rd55;
	shr.u64 	%rd60, %rd9, 9;
	and.b64  	%rd61, %rd58, %rd60;
	shl.b64 	%rd62, %rd61, 8;
	or.b64  	%rd63, %rd62, %rd59;
	shr.u64 	%rd64, %rd9, 40;
	setp.lt.u64 	%p3, %rd9, 2199023255552;
	selp.b64 	%rd65, %rd64, 2199023255552, %p3;
	or.b64  	%rd66, %rd65, %rd12;
	and.b64  	%rd67, %rd22, %rd66;
	and.b64  	%rd68, %rd67, 1;
	shr.u64 	%rd69, %rd9, 41;
	or.b64  	%rd70, %rd69, %rd12;
	or.b64  	%rd71, %rd70, %rd21;
	or.b64  	%rd72, %rd71, %rd64;
	shl.b64 	%rd73, %rd72, 9;
	and.b64  	%rd74, %rd73, 512;
	or.b64  	%rd75, %rd74, %rd68;
	xor.b64  	%rd76, %rd75, 512;
	shr.u64 	%rd77, %rd9, 20;
	shr.u64 	%rd78, %rd9, 3;
	shr.u64 	%rd79, %rd9, 4;
	and.b64  	%rd80, %rd78, %rd79;
	and.b64  	%rd81, %rd80, %rd77;
	shr.u64 	%rd82, %rd9, 21;
	not.b64 	%rd83, %rd82;
	and.b64  	%rd84, %rd83, 1;
	and.b64  	%rd85, %rd81, %rd84;
	shr.u64 	%rd86, %rd9, 18;
	and.b64  	%rd87, %rd80, %rd86;
	and.b64  	%rd88, %rd87, %rd84;
	shl.b64 	%rd89, %rd88, 10;
	or.b64  	%rd90, %rd89, %rd85;
	shr.u64 	%rd91, %rd9, 19;
	or.b64  	%rd92, %rd24, %rd91;
	or.b64  	%rd93, %rd92, %rd79;
	and.b64  	%rd94, %rd93, 1;
	shr.u64 	%rd95, %rd9, 14;
	or.b64  	%rd96, %rd24, %rd95;
	or.b64  	%rd97, %rd96, %rd79;
	or.b64  	%rd98, %rd97, %rd77;
	or.b64  	%rd99, %rd98, %rd91;
	shl.b64 	%rd100, %rd99, 11;
	and.b64  	%rd101, %rd100, 2048;
	or.b64  	%rd102, %rd101, %rd94;
	xor.b64  	%rd103, %rd102, 2048;
	and.b64  	%rd104, %rd21, 4096;
	shr.u64 	%rd105, %rd9, 2;
	shr.u64 	%rd106, %rd9, 42;
	not.b64 	%rd107, %rd106;
	and.b64  	%rd108, %rd107, %rd105;
	and.b64  	%rd109, %rd108, 1;
	shr.u64 	%rd110, %rd9, 35;
	and.b64  	%rd111, %rd105, %rd110;
	shl.b64 	%rd112, %rd111, 13;
	and.b64  	%rd113, %rd112, 8192;
	or.b64  	%rd114, %rd109, %rd113;
	or.b64  	%rd115, %rd11, %rd24;
	or.b64  	%rd116, %rd115, %rd12;
	shl.b64 	%rd117, %rd116, 14;
	not.b64 	%rd118, %rd117;
	and.b64  	%rd119, %rd118, 16384;
	shr.u64 	%rd120, %rd9, 13;
	and.b64  	%rd121, %rd120, 32768;
	and.b64  	%rd122, %rd53, 65536;
	and.b64  	%rd123, %rd14, 131072;
	and.b64  	%rd124, %rd17, %rd24;
	xor.b64  	%rd125, %rd124, 1;
	and.b64  	%rd126, %rd125, %rd21;
	shl.b64 	%rd127, %rd126, 18;
	shl.b64 	%rd128, %rd9, 11;
	and.b64  	%rd129, %rd128, 524288;
	or.b64  	%rd130, %rd23, %rd20;
	or.b64  	%rd131, %rd130, %rd54;
	or.b64  	%rd132, %rd131, %rd104;
	or.b64  	%rd133, %rd132, %rd121;
	or.b64  	%rd134, %rd133, %rd122;
	or.b64  	%rd135, %rd134, %rd123;
	or.b64  	%rd136, %rd135, %rd129;
	or.b64  	%rd137, %rd136, %rd29;
	or.b64  	%rd138, %rd137, %rd18;
	or.b64  	%rd139, %rd138, %rd42;
	or.b64  	%rd140, %rd139, %rd52;
	or.b64  	%rd141, %rd140, %rd114;
	or.b64  	%rd142, %rd141, %rd36;
	or.b64  	%rd143, %rd142, %rd63;
	or.b64  	%rd144, %rd143, %rd90;
	or.b64  	%rd145, %rd144, %rd119;
	or.b64  	%rd146, %rd145, %rd127;
	or.b64  	%rd147, %rd146, %rd76;
	or.b64  	%rd148, %rd147, %rd103;
	or.b64  	%rd149, %rd148, %rd25;
	xor.b64  	%rd150, %rd149, 8;
	add.s64 	%rd151, %rd6, %rd7;
	ld.global.u64 	%rd152, [%rd151];
	or.b64  	%rd153, %rd150, %rd152;
	st.global.u64 	[%rd151], %rd153;
$L__BB7_2:
	ret;

}
	// .globl	_Z19passo_bool_3_parte2PyS_y
.visible .entry _Z19passo_bool_3_parte2PyS_y(
	.param .u64 .ptr .align 1 _Z19passo_bool_3_parte2PyS_y_param_0,
	.param .u64 .ptr .align 1 _Z19passo_bool_3_parte2PyS_y_param_1,
	.param .u64 _Z19passo_bool_3_parte2PyS_y_param_2
)
{
	.reg .pred 	%p<3>;
	.reg .b32 	%r<5>;
	.reg .b64 	%rd<94>;

	ld.param.u64 	%rd3, [_Z19passo_bool_3_parte2PyS_y_param_1];
	ld.param.u64 	%rd4, [_Z19passo_bool_3_parte2PyS_y_param_2];
	mov.u32 	%r1, %tid.x;
	mov.u32 	%r2, %ctaid.x;
	mov.u32 	%r3, %ntid.x;
	mad.lo.s32 	%r4, %r2, %r3, %r1;
	cvt.u64.u32 	%rd1, %r4;
	setp.le.u64 	%p1, %rd4, %rd1;
	@%p1 bra 	$L__BB8_2;
	ld.param.u64 	%rd93, [_Z19passo_bool_3_parte2PyS_y_param_0];
	cvta.to.global.u64 	%rd5, %rd93;
	cvta.to.global.u64 	%rd6, %rd3;
	shl.b64 	%rd7, %rd1, 3;
	add.s64 	%rd8, %rd5, %rd7;
	ld.global.u64 	%rd9, [%rd8];
	shr.u64 	%rd10, %rd9, 39;
	shr.u64 	%rd11, %rd9, 11;
	and.b64  	%rd12, %rd11, 1;
	and.b64  	%rd13, %rd12, %rd10;
	shr.u64 	%rd14, %rd9, 34;
	shr.u64 	%rd15, %rd9, 23;
	and.b64  	%rd16, %rd15, %rd14;
	not.b64 	%rd17, %rd16;
	and.b64  	%rd18, %rd12, %rd17;
	shl.b64 	%rd19, %rd18, 20;
	or.b64  	%rd20, %rd19, %rd13;
	shr.u64 	%rd21, %rd9, 27;
	shr.u64 	%rd22, %rd9, 43;
	not.b64 	%rd23, %rd22;
	and.b64  	%rd24, %rd21, %rd23;
	shr.u64 	%rd25, %rd9, 4;
	not.b64 	%rd26, %rd25;
	and.b64  	%rd27, %rd26, %rd24;
	shl.b64 	%rd28, %rd27, 21;
	and.b64  	%rd29, %rd28, 2097152;
	or.b64  	%rd30, %rd20, %rd29;
	shr.u64 	%rd31, %rd9, 9;
	and.b64  	%rd32, %rd31, 4194304;
	shr.u64 	%rd33, %rd9, 24;
	shr.u64 	%rd34, %rd9, 22;
	and.b64  	%rd35, %rd34, %rd33;
	shl.b64 	%rd36, %rd35, 23;
	and.b64  	%rd37, %rd36, 8388608;
	shl.b64 	%rd38, %rd9, 16;
	and.b64  	%rd39, %rd38, 16777216;
	shr.u64 	%rd40, %rd9, 18;
	and.b64  	%rd41, %rd40, 33554432;
	shr.u64 	%rd42, %rd9, 3;
	and.b64  	%rd43, %rd42, 67108864;
	shr.u64 	%rd44, %rd9, 16;
	not.b64 	%rd45, %rd44;
	and.b64  	%rd46, %rd45, 134217728;
	shr.u64 	%rd47, %rd9, 8;
	and.b64  	%rd48, %rd47, %rd22;
	shl.b64 	%rd49, %rd48, 28;
	and.b64  	%rd50, %rd49, 268435456;
	and.b64  	%rd51, %rd38, 536870912;
	and.b64  	%rd52, %rd9, 8796093022209;
	setp.eq.s64 	%p2, %rd52, 0;
	selp.b64 	%rd53, 1073741824, 0, %p2;
	shr.u64 	%rd54, %rd9, 12;
	and.b64  	%rd55, %rd54, 2147483648;
	and.b64  	%rd56, %rd31, 4294967296;
	shl.b64 	%rd57, %rd9, 7;
	and.b64  	%rd58, %rd57, 8589934592;
	shl.b64 	%rd59, %rd9, 29;
	and.b64  	%rd60, %rd59, 17179869184;
	shr.u64 	%rd61, %rd9, 1;
	and.b64  	%rd62, %rd61, 34359738368;
	shr.u64 	%rd63, %rd9, 7;
	and.b64  	%rd64, %rd63, 68719476736;
	shl.b64 	%rd65, %rd9, 36;
	and.b64  	%rd66, %rd65, 137438953472;
	shl.b64 	%rd67, %rd9, 26;
	and.b64  	%rd68, %rd67, 274877906944;
	and.b64  	%rd69, %rd25, 549755813888;
	and.b64  	%rd70, %rd9, 16492674416640;
	add.s64 	%rd71, %rd6, %rd7;
	ld.global.u64 	%rd72, [%rd71];
	or.b64  	%rd73, %rd72, %rd70;
	or.b64  	%rd74, %rd73, %rd32;
	or.b64  	%rd75, %rd74, %rd39;
	or.b64  	%rd76, %rd75, %rd41;
	or.b64  	%rd77, %rd76, %rd43;
	or.b64  	%rd78, %rd77, %rd51;
	or.b64  	%rd79, %rd78, %rd55;
	or.b64  	%rd80, %rd79, %rd56;
	or.b64  	%rd81, %rd80, %rd58;
	or.b64  	%rd82, %rd81, %rd60;
	or.b64  	%rd83, %rd82, %rd62;
	or.b64  	%rd84, %rd83, %rd64;
	or.b64  	%rd85, %rd84, %rd66;
	or.b64  	%rd86, %rd85, %rd68;
	or.b64  	%rd87, %rd86, %rd69;
	or.b64  	%rd88, %rd87, %rd46;
	or.b64  	%rd89, %rd88, %rd53;
	or.b64  	%rd90, %rd89, %rd37;
	or.b64  	%rd91, %rd90, %rd50;
	or.b64  	%rd92, %rd91, %rd30;
	st.global.u64 	[%rd71], %rd92;
$L__BB8_2:
	ret;

}
	// .globl	_Z18passo_tlf_3_parte1PyS_y
.visible .entry _Z18passo_tlf_3_parte1PyS_y(
	.param .u64 .ptr .align 1 _Z18passo_tlf_3_parte1PyS_y_param_0,
	.param .u64 .ptr .align 1 _Z18passo_tlf_3_parte1PyS_y_param_1,
	.param .u64 _Z18passo_tlf_3_parte1PyS_y_param_2
)
{
	.reg .pred 	%p<14>;
	.reg .b32 	%r<9>;
	.reg .b64 	%rd<170>;

	ld.param.u64 	%rd3, [_Z18passo_tlf_3_parte1PyS_y_param_2];
	mov.u32 	%r1, %tid.x;
	mov.u32 	%r2, %ctaid.x;
	mov.u32 	%r3, %ntid.x;
	mad.lo.s32 	%r4, %r2, %r3, %r1;
	cvt.u64.u32 	%rd4, %r4;
	setp.le.u64 	%p1, %rd3, %rd4;
	@%p1 bra 	$L__BB9_2;
	ld.param.u64 	%rd169, [_Z18passo_tlf_3_parte1PyS_y_param_1];
	ld.param.u64 	%rd168, [_Z18passo_tlf_3_parte1PyS_y_param_0];
	cvta.to.global.u64 	%rd5, %rd168;
	cvta.to.global.u64 	%rd6, %rd169;
	mov.u32 	%r5, %ctaid.x;
	mov.u32 	%r6, %ntid.x;
	mov.u32 	%r7, %tid.x;
	mad.lo.s32 	%r8, %r5, %r6, %r7;
	mul.wide.u32 	%rd7, %r8, 8;
	add.s64 	%rd8, %rd5, %rd7;
	ld.global.u64 	%rd9, [%rd8];
	shr.u64 	%rd10, %rd9, 39;
	and.b64  	%rd11, %rd10, 1;
	shr.u64 	%rd12, %rd9, 38;
	and.b64  	%rd13, %rd12, 2;
	shl.b64 	%rd14, %rd9, 29;
	shr.s64 	%rd15, %rd14, 62;
	and.b64  	%rd16, %rd15, -2;
	add.s64 	%rd17, %rd13, %rd16;
	shl.b64 	%rd18, %rd9, 37;
	shr.s64 	%rd19, %rd18, 62;
	and.b64  	%rd20, %rd19, -2;
	neg.s64 	%rd21, %rd20;
	setp.ne.s64 	%p2, %rd17, %rd21;
	selp.u64 	%rd22, 1, 0, %p2;
	shr.u64 	%rd23, %rd9, 22;
	and.b64  	%rd24, %rd23, 2;
	shr.u64 	%rd25, %rd9, 11;
	and.b64  	%rd26, %rd25, 4;
	and.b64  	%rd27, %rd9, 1;
	setp.eq.b64 	%p3, %rd27, 1;
	selp.b64 	%rd28, 4, 0, %p3;
	shr.u64 	%rd29, %rd9, 8;
	and.b64  	%rd30, %rd29, 1;
	add.s64 	%rd31, %rd11, %rd30;
	shl.b64 	%rd32, %rd31, 2;
	setp.eq.s64 	%p4, %rd32, %rd28;
	selp.b64 	%rd33, 0, 16, %p4;
	shr.u64 	%rd34, %rd9, 25;
	and.b64  	%rd35, %rd34, 1;
	shr.u64 	%rd36, %rd9, 33;
	and.b64  	%rd37, %rd36, 1;
	add.s64 	%rd38, %rd35, %rd37;
	shl.b64 	%rd39, %rd38, 1;
	selp.b64 	%rd40, -2, 0, %p3;
	add.s64 	%rd41, %rd13, %rd40;
	add.s64 	%rd42, %rd41, %rd39;
	setp.gt.u64 	%p5, %rd42, 5;
	selp.b64 	%rd43, 32, 0, %p5;
	shl.b64 	%rd44, %rd9, 48;
	shr.s64 	%rd45, %rd44, 63;
	and.b64  	%rd46, %rd45, 6;
	shl.b64 	%rd47, %rd9, 47;
	shr.s64 	%rd48, %rd47, 63;
	and.b64  	%rd49, %rd48, 6;
	add.s64 	%rd50, %rd46, %rd49;
	shl.b64 	%rd51, %rd9, 25;
	shr.s64 	%rd52, %rd51, 63;
	and.b64  	%rd53, %rd52, 6;
	add.s64 	%rd54, %rd50, %rd53;
	shl.b64 	%rd55, %rd9, 26;
	shr.s64 	%rd56, %rd55, 63;
	and.b64  	%rd57, %rd56, 6;
	add.s64 	%rd58, %rd54, %rd57;
	setp.gt.u64 	%p6, %rd58, 11;
	selp.b64 	%rd59, 64, 0, %p6;
	shr.u64 	%rd60, %rd9, 1;
	and.b64  	%rd61, %rd60, 128;
	shr.u64 	%rd62, %rd9, 6;
	and.b64  	%rd63, %rd62, 1;
	shl.b64 	%rd64, %rd9, 56;
	shr.s64 	%rd65, %rd64, 63;
	and.b64  	%rd66, %rd65, 6;
	shr.u64 	%rd67, %rd9, 9;
	and.b64  	%rd68, %rd67, 1;
	add.s64 	%rd69, %rd63, %rd68;
	shl.b64 	%rd70, %rd69, 1;
	setp.eq.s64 	%p7, %rd70, %rd66;
	selp.b64 	%rd71, 0, 256, %p7;
	shr.u64 	%rd72, %rd9, 19;
	and.b64  	%rd73, %rd72, 2;
	shl.b64 	%rd74, %rd9, 60;
	shr.s64 	%rd75, %rd74, 63;
	and.b64  	%rd76, %rd75, 6;
	add.s64 	%rd77, %rd73, %rd76;
	shl.b64 	%rd78, %rd9, 59;
	shr.s64 	%rd79, %rd78, 63;
	and.b64  	%rd80, %rd79, 6;
	add.s64 	%rd81, %rd77, %rd80;
	shl.b64 	%rd82, %rd9, 42;
	shr.s64 	%rd83, %rd82, 63;
	and.b64  	%rd84, %rd83, -6;
	add.s64 	%rd85, %rd81, %rd84;
	shr.u64 	%rd86, %rd9, 17;
	and.b64  	%rd87, %rd86, 2;
	add.s64 	%rd88, %rd85, %rd87;
	setp.gt.u64 	%p8, %rd88, 13;
	selp.b64 	%rd89, 1024, 0, %p8;
	shl.b64 	%rd90, %rd9, 43;
	shr.s64 	%rd91, %rd90, 62;
	and.b64  	%rd92, %rd91, -2;
	shr.u64 	%rd93, %rd9, 4;
	and.b64  	%rd94, %rd93, 1;
	add.s64 	%rd95, %rd94, %rd30;
	and.b64  	%rd96, %rd72, 1;
	add.s64 	%rd97, %rd95, %rd96;
	shl.b64 	%rd98, %rd97, 1;
	shl.b64 	%rd99, %rd9, 49;
	shr.s64 	%rd100, %rd99, 62;
	and.b64  	%rd101, %rd100, -2;
	add.s64 	%rd102, %rd101, %rd92;
	add.s64 	%rd103, %rd102, %rd98;
	setp.eq.s64 	%p9, %rd103, -2;
	selp.b64 	%rd104, 2048, 0, %p9;
	and.b64  	%rd105, %rd25, 4096;
	shl.b64 	%rd106, %rd9, 61;
	shr.s64 	%rd107, %rd106, 63;
	and.b64  	%rd108, %rd107, 6;
	shr.u64 	%rd109, %rd9, 34;
	and.b64  	%rd110, %rd109, 2;
	add.s64 	%rd111, %rd108, %rd110;
	setp.gt.u64 	%p10, %rd111, 5;
	selp.b64 	%rd112, 8192, 0, %p10;
	shr.u64 	%rd113, %rd9, 13;
	and.b64  	%rd114, %rd113, 32768;
	and.b64  	%rd115, %rd60, 65536;
	shr.u64 	%rd116, %rd9, 26;
	and.b64  	%rd117, %rd116, 131072;
	shl.b64 	%rd118, %rd9, 52;
	shr.s64 	%rd119, %rd118, 63;
	and.b64  	%rd120, %rd119, 6;
	shl.b64 	%rd121, %rd9, 55;
	shr.s64 	%rd122, %rd121, 62;
	and.b64  	%rd123, %rd122, -2;
	add.s64 	%rd124, %rd120, %rd123;
	shl.b64 	%rd125, %rd9, 24;
	shr.s64 	%rd126, %rd125, 62;
	and.b64  	%rd127, %rd126, -2;
	add.s64 	%rd128, %rd124, %rd127;
	setp.gt.u64 	%p11, %rd128, 3;
	selp.b64 	%rd129, 262144, 0, %p11;
	shl.b64 	%rd130, %rd9, 11;
	and.b64  	%rd131, %rd130, 524288;
	and.b64  	%rd132, %rd119, 14;
	add.s64 	%rd133, %rd17, %rd132;
	shl.b64 	%rd134, %rd9, 40;
	shr.s64 	%rd135, %rd134, 62;
	and.b64  	%rd136, %rd135, -2;
	add.s64 	%rd137, %rd133, %rd136;
	setp.gt.u64 	%p12, %rd137, 11;
	selp.b64 	%rd138, 1048576, 0, %p12;
	and.b64  	%rd139, %rd116, 2;
	shr.s64 	%rd140, %rd78, 62;
	and.b64  	%rd141, %rd140, -2;
	neg.s64 	%rd142, %rd141;
	setp.eq.s64 	%p13, %rd139, %rd142;
	selp.b64 	%rd143, 0, 2097152, %p13;
	and.b64  	%rd144, %rd67, 4194304;
	add.s64 	%rd145, %rd6, %rd7;
	ld.global.u64 	%rd146, [%rd145];
	or.b64  	%rd147, %rd146, %rd24;
	or.b64  	%rd148, %rd147, %rd26;
	or.b64  	%rd149, %rd148, %rd61;
	or.b64  	%rd150, %rd149, %rd105;
	or.b64  	%rd151, %rd150, %rd114;
	or.b64  	%rd152, %rd151, %rd115;
	or.b64  	%rd153, %rd152, %rd117;
	or.b64  	%rd154, %rd153, %rd131;
	or.b64  	%rd155, %rd154, %rd144;
	or.b64  	%rd156, %rd155, %rd143;
	or.b64  	%rd157, %rd156, %rd22;
	or.b64  	%rd158, %rd157, %rd33;
	or.b64  	%rd159, %rd158, %rd71;
	or.b64  	%rd160, %rd159, %rd112;
	or.b64  	%rd161, %rd160, %rd129;
	or.b64  	%rd162, %rd161, %rd43;
	or.b64  	%rd163, %rd162, %rd59;
	or.b64  	%rd164, %rd163, %rd138;
	or.b64  	%rd165, %rd164, %rd89;
	or.b64  	%rd166, %rd165, %rd104;
	or.b64  	%rd167, %rd166, 16392;
	st.global.u64 	[%rd145], %rd167;
$L__BB9_2:
	ret;

}
	// .globl	_Z18passo_tlf_3_parte2PyS_y
.visible .entry _Z18passo_tlf_3_parte2PyS_y(
	.param .u64 .ptr .align 1 _Z18passo_tlf_3_parte2PyS_y_param_0,
	.param .u64 .ptr .align 1 _Z18passo_tlf_3_parte2PyS_y_param_1,
	.param .u64 _Z18passo_tlf_3_parte2PyS_y_param_2
)
{
	.reg .pred 	%p<3>;
	.reg .b32 	%r<9>;
	.reg .b64 	%rd<62>;

	ld.param.u64 	%rd3, [_Z18passo_tlf_3_parte2PyS_y_param_2];
	mov.u32 	%r1, %tid.x;
	mov.u32 	%r2, %ctaid.x;
	mov.u32 	%r3, %ntid.x;
	mad.lo.s32 	%r4, %r2, %r3, %r1;
	cvt.u64.u32 	%rd4, %r4;
	setp.le.u64 	%p1, %rd3, %rd4;
	@%p1 bra 	$L__BB10_2;
	ld.param.u64 	%rd61, [_Z18passo_tlf_3_parte2PyS_y_param_1];
	ld.param.u64 	%rd60, [_Z18passo_tlf_3_parte2PyS_y_param_0];
	cvta.to.global.u64 	%rd5, %rd60;
	cvta.to.global.u64 	%rd6, %rd61;
	mov.u32 	%r5, %ctaid.x;
	mov.u32 	%r6, %ntid.x;
	mov.u32 	%r7, %tid.x;
	mad.lo.s32 	%r8, %r5, %r6, %r7;
	mul.wide.u32 	%rd7, %r8, 8;
	add.s64 	%rd8, %rd5, %rd7;
	ld.global.u64 	%rd9, [%rd8];
	shr.u64 	%rd10, %rd9, 23;
	and.b64  	%rd11, %rd10, 2;
	shr.u64 	%rd12, %rd9, 21;
	and.b64  	%rd13, %rd12, 2;
	add.s64 	%rd14, %rd11, %rd13;
	setp.gt.u64 	%p2, %rd14, 3;
	selp.b64 	%rd15, 8388608, 0, %p2;
	shl.b64 	%rd16, %rd9, 16;
	and.b64  	%rd17, %rd16, 16777216;
	shr.u64 	%rd18, %rd9, 18;
	and.b64  	%rd19, %rd18, 33554432;
	shr.u64 	%rd20, %rd9, 3;
	and.b64  	%rd21, %rd20, 67108864;
	and.b64  	%rd22, %rd16, 536870912;
	shr.u64 	%rd23, %rd9, 12;
	and.b64  	%rd24, %rd23, 2147483648;
	shr.u64 	%rd25, %rd9, 9;
	and.b64  	%rd26, %rd25, 4294967296;
	shl.b64 	%rd27, %rd9, 7;
	and.b64  	%rd28, %rd27, 8589934592;
	shl.b64 	%rd29, %rd9, 29;
	and.b64  	%rd30, %rd29, 17179869184;
	shr.u64 	%rd31, %rd9, 1;
	and.b64  	%rd32, %rd31, 34359738368;
	shr.u64 	%rd33, %rd9, 7;
	and.b64  	%rd34, %rd33, 68719476736;
	shl.b64 	%rd35, %rd9, 36;
	and.b64  	%rd36, %rd35, 137438953472;
	shl.b64 	%rd37, %rd9, 26;
	and.b64  	%rd38, %rd37, 274877906944;
	shr.u64 	%rd39, %rd9, 4;
	and.b64  	%rd40, %rd39, 549755813888;
	and.b64  	%rd41, %rd9, 16492674416640;
	add.s64 	%rd42, %rd6, %rd7;
	ld.global.u64 	%rd43, [%rd42];
	or.b64  	%rd44, %rd41, %rd43;
	or.b64  	%rd45, %rd44, %rd17;
	or.b64  	%rd46, %rd45, %rd19;
	or.b64  	%rd47, %rd46, %rd21;
	or.b64  	%rd48, %rd47, %rd22;
	or.b64  	%rd49, %rd48, %rd24;
	or.b64  	%rd50, %rd49, %rd26;
	or.b64  	%rd51, %rd50, %rd28;
	or.b64  	%rd52, %rd51, %rd30;
	or.b64  	%rd53, %rd52, %rd32;
	or.b64  	%rd54, %rd53, %rd34;
	or.b64  	%rd55, %rd54, %rd36;
	or.b64  	%rd56, %rd55, %rd38;
	or.b64  	%rd57, %rd56, %rd40;
	or.b64  	%rd58, %rd57, %rd15;
	or.b64  	%rd59, %rd58, 1207959552;
	st.global.u64 	[%rd42], %rd59;
$L__BB10_2:
	ret;

}
	// .globl	_Z19passo_bool_5_parte1PyS_y
.visible .entry _Z19passo_bool_5_parte1PyS_y(
	.param .u64 .ptr .align 1 _Z19passo_bool_5_parte1PyS_y_param_0,
	.param .u64 .ptr .align 1 _Z19passo_bool_5_parte1PyS_y_param_1,
	.param .u64 _Z19passo_bool_5_parte1PyS_y_param_2
)
{
	.reg .pred 	%p<2>;
	.reg .b32 	%r<9>;
	.reg .b64 	%rd<143>;

	ld.param.u64 	%rd3, [_Z19passo_bool_5_parte1PyS_y_param_2];
	mov.u32 	%r1, %tid.x;
	mov.u32 	%r2, %ctaid.x;
	mov.u32 	%r3, %ntid.x;
	mad.lo.s32 	%r4, %r2, %r3, %r1;
	cvt.u64.u32 	%rd4, %r4;
	setp.le.u64 	%p1, %rd3, %rd4;
	@%p1 bra 	$L__BB11_2;
	ld.param.u64 	%rd142, [_Z19passo_bool_5_parte1PyS_y_param_1];
	ld.param.u64 	%rd141, [_Z19passo_bool_5_parte1PyS_y_param_0];
	cvta.to.global.u64 	%rd5, %rd141;
	cvta.to.global.u64 	%rd6, %rd142;
	mov.u32 	%r5, %ctaid.x;
	mov.u32 	%r6, %ntid.x;
	mov.u32 	%r7, %tid.x;
	mad.lo.s32 	%r8, %r5, %r6, %r7;
	mul.wide.u32 	%rd7, %r8, 8;
	add.s64 	%rd8, %rd5, %rd7;
	ld.global.u64 	%rd9, [%rd8];
	shr.u64 	%rd10, %rd9, 40;
	shr.u64 	%rd11, %rd9, 29;
	not.b64 	%rd12, %rd11;
	shr.u64 	%rd13, %rd9, 26;
	or.b64  	%rd14, %rd13, %rd9;
	or.b64  	%rd15, %rd14, %rd10;
	and.b64  	%rd16, %rd12, %rd15;
	and.b64  	%rd17, %rd16, 1;
	not.b64 	%rd18, %rd10;
	shr.u64 	%rd19, %rd9, 41;
	not.b64 	%rd20, %rd19;
	and.b64  	%rd21, %rd20, 1;
	or.b64  	%rd22, %rd11, %rd13;
	and.b64  	%rd23, %rd22, %rd18;
	and.b64  	%rd24, %rd23, %rd21;
	shr.u64 	%rd25, %rd9, 1;
	and.b64  	%rd26, %rd25, %rd18;
	and.b64  	%rd27, %rd26, %rd21;
	shl.b64 	%rd28, %rd27, 1;
	or.b64  	%rd29, %rd28, %rd24;
	shr.u64 	%rd30, %rd9, 39;
	not.b64 	%rd31, %rd30;
	or.b64  	%rd32, %rd11, %rd30;
	and.b64  	%rd33, %rd32, 1;
	shr.u64 	%rd34, %rd9, 13;
	and.b64  	%rd35, %rd34, 4;
	shr.u64 	%rd36, %rd9, 30;
	shr.u64 	%rd37, %rd9, 33;
	not.b64 	%rd38, %rd37;
	or.b64  	%rd39, %rd37, %rd30;
	shr.u64 	%rd40, %rd9, 4;
	or.b64  	%rd41, %rd39, %rd40;
	not.b64 	%rd42, %rd41;
	and.b64  	%rd43, %rd36, %rd42;
	shr.u64 	%rd44, %rd9, 28;
	not.b64 	%rd45, %rd44;
	and.b64  	%rd46, %rd45, 1;
	and.b64  	%rd47, %rd43, %rd46;
	shr.u64 	%rd48, %rd9, 3;
	and.b64  	%rd49, %rd48, %rd42;
	and.b64  	%rd50, %rd49, %rd46;
	shl.b64 	%rd51, %rd50, 3;
	or.b64  	%rd52, %rd51, %rd47;
	shr.u64 	%rd53, %rd9, 36;
	not.b64 	%rd54, %rd53;
	or.b64  	%rd55, %rd44, %rd48;
	not.b64 	%rd56, %rd55;
	and.b64  	%rd57, %rd53, %rd56;
	and.b64  	%rd58, %rd31, 1;
	and.b64  	%rd59, %rd57, %rd58;
	and.b64  	%rd60, %rd40, %rd56;
	and.b64  	%rd61, %rd60, %rd58;
	shl.b64 	%rd62, %rd61, 4;
	or.b64  	%rd63, %rd62, %rd59;
	shl.b64 	%rd64, %rd9, 3;
	and.b64  	%rd65, %rd64, 32;
	and.b64  	%rd66, %rd53, 64;
	shr.u64 	%rd67, %rd9, 34;
	and.b64  	%rd68, %rd38, 1;
	shr.u64 	%rd69, %rd9, 22;
	or.b64  	%rd70, %rd67, %rd69;
	shr.u64 	%rd71, %rd9, 2;
	or.b64  	%rd72, %rd70, %rd71;
	and.b64  	%rd73, %rd72, %rd68;
	and.b64  	%rd74, %rd68, %rd30;
	shl.b64 	%rd75, %rd74, 7;
	or.b64  	%rd76, %rd75, %rd73;
	shl.b64 	%rd77, %rd9, 1;
	and.b64  	%rd78, %rd77, 256;
	shl.b64 	%rd79, %rd9, 5;
	and.b64  	%rd80, %rd79, 512;
	and.b64  	%rd81, %rd77, 1024;
	shr.u64 	%rd82, %rd9, 43;
	and.b64  	%rd83, %rd54, 1;
	and.b64  	%rd84, %rd83, %rd82;
	shl.b64 	%rd85, %rd84, 11;
	shr.u64 	%rd86, %rd9, 16;
	and.b64  	%rd87, %rd86, 4096;
	shr.u64 	%rd88, %rd9, 44;
	and.b64  	%rd89, %rd83, %rd88;
	shl.b64 	%rd90, %rd89, 13;
	shr.u64 	%rd91, %rd9, 31;
	not.b64 	%rd92, %rd91;
	and.b64  	%rd93, %rd91, 114688;
	shr.u64 	%rd94, %rd9, 32;
	not.b64 	%rd95, %rd94;
	and.b64  	%rd96, %rd95, %rd40;
	shl.b64 	%rd97, %rd96, 17;
	and.b64  	%rd98, %rd97, 131072;
	shr.u64 	%rd99, %rd9, 17;
	and.b64  	%rd100, %rd92, %rd99;
	shl.b64 	%rd101, %rd100, 18;
	and.b64  	%rd102, %rd101, 262144;
	shr.u64 	%rd103, %rd9, 9;
	and.b64  	%rd104, %rd103, 524288;
	and.b64  	%rd105, %rd77, 1048576;
	shr.u64 	%rd106, %rd9, 48;
	and.b64  	%rd107, %rd21, %rd106;
	shl.b64 	%rd108, %rd107, 21;
	shl.b64 	%rd109, %rd9, 9;
	and.b64  	%rd110, %rd109, 4194304;
	shl.b64 	%rd111, %rd9, 15;
	and.b64  	%rd112, %rd111, 8388608;
	shl.b64 	%rd113, %rd9, 4;
	and.b64  	%rd114, %rd113, 16777216;
	add.s64 	%rd115, %rd6, %rd7;
	ld.global.u64 	%rd116, [%rd115];
	or.b64  	%rd117, %rd35, %rd116;
	or.b64  	%rd118, %rd117, %rd65;
	or.b64  	%rd119, %rd118, %rd66;
	or.b64  	%rd120, %rd119, %rd78;
	or.b64  	%rd121, %rd120, %rd80;
	or.b64  	%rd122, %rd121, %rd81;
	or.b64  	%rd123, %rd122, %rd87;
	or.b64  	%rd124, %rd123, %rd93;
	or.b64  	%rd125, %rd124, %rd104;
	or.b64  	%rd126, %rd125, %rd105;
	or.b64  	%rd127, %rd126, %rd110;
	or.b64  	%rd128, %rd127, %rd112;
	or.b64  	%rd129, %rd128, %rd114;
	or.b64  	%rd130, %rd129, %rd33;
	or.b64  	%rd131, %rd130, %rd17;
	or.b64  	%rd132, %rd131, %rd85;
	or.b64  	%rd133, %rd132, %rd90;
	or.b64  	%rd134, %rd133, %rd98;
	or.b64  	%rd135, %rd134, %rd102;
	or.b64  	%rd136, %rd135, %rd108;
	or.b64  	%rd137, %rd136, %rd29;
	or.b64  	%rd138, %rd137, %rd63;
	or.b64  	%rd139, %rd138, %rd76;
	or.b64  	%rd140, %rd139, %rd52;
	st.global.u64 	[%rd115], %rd140;
$L__BB11_2:
	ret;

}
	// .globl	_Z19passo_bool_5_parte2PyS_y
.visible .entry _Z19passo_bool_5_parte2PyS_y(
	.param .u64 .ptr .align 1 _Z19passo_bool_5_parte2PyS_y_param_0,
	.param .u64 .ptr .align 1 _Z19passo_bool_5_parte2PyS_y_param_1,
	.param .u64 _Z19passo_bool_5_parte2PyS_y_param_2
)
{
	.reg .pred 	%p<2>;
	.reg .b32 	%r<9>;
	.reg .b64 	%rd<130>;

	ld.param.u64 	%rd3, [_Z19passo_bool_5_parte2PyS_y_param_2];
	mov.u32 	%r1, %tid.x;
	mov.u32 	%r2, %ctaid.x;
	mov.u32 	%r3, %ntid.x;
	mad.lo.s32 	%r4, %r2, %r3, %r1;
	cvt.u64.u32 	%rd4, %r4;
	setp.le.u64 	%p1, %rd3, %rd4;
	@%p1 bra 	$L__BB12_2;
	ld.param.u64 	%rd129, [_Z19passo_bool_5_parte2PyS_y_param_1];
	ld.param.u64 	%rd128, [_Z19passo_bool_5_parte2PyS_y_param_0];
	cvta.to.global.u64 	%rd5, %rd128;
	cvta.to.global.u64 	%rd6, %rd129;
	mov.u32 	%r5, %ctaid.x;
	mov.u32 	%r6, %ntid.x;
	mov.u32 	%r7, %tid.x;
	mad.lo.s32 	%r8, %r5, %r6, %r7;
	mul.wide.u32 	%rd7, %r8, 8;
	add.s64 	%rd8, %rd5, %rd7;
	ld.global.u64 	%rd9, [%rd8];
	not.b64 	%rd10, %rd9;
	shr.u64 	%rd11, %rd9, 16;
	and.b64  	%rd12, %rd11, 33554432;
	shr.u64 	%rd13, %rd9, 23;
	and.b64  	%rd14, %rd13, 67108864;
	or.b64  	%rd15, %rd12, %rd14;
	shl.b64 	%rd16, %rd9, 25;
	and.b64  	%rd17, %rd16, 134217728;
	shr.u64 	%rd18, %rd9, 30;
	shr.u64 	%rd19, %rd9, 39;
	shr.u64 	%rd20, %rd9, 3;
	not.b64 	%rd21, %rd20;
	or.b64  	%rd22, %rd19, %rd20;
	not.b64 	%rd23, %rd22;
	shr.u64 	%rd24, %rd9, 4;
	not.b64 	%rd25, %rd24;
	and.b64  	%rd26, %rd25, 1;
	shr.u64 	%rd27, %rd9, 28;
	or.b64  	%rd28, %rd18, %rd27;
	and.b64  	%rd29, %rd28, %rd23;
	and.b64  	%rd30, %rd29, %rd26;
	shr.u64 	%rd31, %rd9, 33;
	and.b64  	%rd32, %rd31, %rd23;
	and.b64  	%rd33, %rd32, %rd26;
	shl.b64 	%rd34, %rd33, 28;
	or.b64  	%rd35, %rd15, %rd17;
	or.b64  	%rd36, %rd35, %rd30;
	or.b64  	%rd37, %rd36, %rd34;
	shr.u64 	%rd38, %rd9, 29;
	not.b64 	%rd39, %rd38;
	shr.u64 	%rd40, %rd9, 40;
	not.b64 	%rd41, %rd40;
	and.b64  	%rd42, %rd10, 1;
	shr.u64 	%rd43, %rd9, 35;
	or.b64  	%rd44, %rd38, %rd43;
	and.b64  	%rd45, %rd44, %rd41;
	and.b64  	%rd46, %rd45, %rd42;
	shr.u64 	%rd47, %rd9, 1;
	and.b64  	%rd48, %rd47, %rd41;
	and.b64  	%rd49, %rd48, %rd42;
	shl.b64 	%rd50, %rd49, 29;
	or.b64  	%rd51, %rd46, %rd50;
	shr.u64 	%rd52, %rd9, 8;
	and.b64  	%rd53, %rd52, 1073741824;
	and.b64  	%rd54, %rd19, 1;
	and.b64  	%rd55, %rd47, 2147483648;
	shr.u64 	%rd56, %rd9, 6;
	shr.u64 	%rd57, %rd9, 15;
	or.b64  	%rd58, %rd56, %rd57;
	shl.b64 	%rd59, %rd9, 9;
	and.b64  	%rd60, %rd59, 4294967296;
	shr.u64 	%rd61, %rd9, 24;
	shr.u64 	%rd62, %rd9, 14;
	or.b64  	%rd63, %rd61, %rd62;
	shl.b64 	%rd64, %rd9, 23;
	and.b64  	%rd65, %rd64, 8589934592;
	shr.u64 	%rd66, %rd9, 11;
	and.b64  	%rd67, %rd26, %rd66;
	shl.b64 	%rd68, %rd67, 34;
	shr.u64 	%rd69, %rd9, 21;
	shr.u64 	%rd70, %rd9, 31;
	not.b64 	%rd71, %rd70;
	and.b64  	%rd72, %rd71, 1;
	and.b64  	%rd73, %rd72, %rd69;
	and.b64  	%rd74, %rd72, %rd11;
	shl.b64 	%rd75, %rd74, 35;
	or.b64  	%rd76, %rd75, %rd73;
	shl.b64 	%rd77, %rd9, 18;
	and.b64  	%rd78, %rd77, 68719476736;
	shl.b64 	%rd79, %rd9, 34;
	and.b64  	%rd80, %rd79, 137438953472;
	shl.b64 	%rd81, %rd9, 1;
	and.b64  	%rd82, %rd81, 274877906944;
	or.b64  	%rd83, %rd24, %rd27;
	not.b64 	%rd84, %rd83;
	and.b64  	%rd85, %rd19, %rd84;
	and.b64  	%rd86, %rd21, 1;
	and.b64  	%rd87, %rd85, %rd86;
	shr.u64 	%rd88, %rd9, 32;
	and.b64  	%rd89, %rd88, %rd84;
	and.b64  	%rd90, %rd89, %rd86;
	shl.b64 	%rd91, %rd90, 39;
	or.b64  	%rd92, %rd91, %rd87;
	not.b64 	%rd93, %rd47;
	and.b64  	%rd94, %rd39, 1;
	shr.u64 	%rd95, %rd9, 41;
	or.b64  	%rd96, %rd40, %rd95;
	or.b64  	%rd97, %rd96, %rd27;
	or.b64  	%rd98, %rd97, %rd19;
	or.b64  	%rd99, %rd98, %rd24;
	or.b64  	%rd100, %rd9, %rd99;
	and.b64  	%rd101, %rd100, %rd93;
	and.b64  	%rd102, %rd101, %rd94;
	and.b64  	%rd103, %rd20, %rd93;
	and.b64  	%rd104, %rd103, %rd94;
	shl.b64 	%rd105, %rd104, 40;
	or.b64  	%rd106, %rd102, %rd105;
	and.b64  	%rd107, %rd9, 1123700883587072;
	add.s64 	%rd108, %rd6, %rd7;
	ld.global.u64 	%rd109, [%rd108];
	or.b64  	%rd110, %rd109, %rd107;
	or.b64  	%rd111, %rd110, %rd65;
	or.b64  	%rd112, %rd111, %rd60;
	or.b64  	%rd113, %rd112, %rd55;
	or.b64  	%rd114, %rd113, %rd54;
	or.b64  	%rd115, %rd114, %rd53;
	or.b64  	%rd116, %rd115, %rd78;
	or.b64  	%rd117, %rd116, %rd80;
	or.b64  	%rd118, %rd117, %rd82;
	or.b64  	%rd119, %rd63, %rd58;
	and.b64  	%rd120, %rd119, 1;
	or.b64  	%rd121, %rd118, %rd120;
	or.b64  	%rd122, %rd121, %rd51;
	or.b64  	%rd123, %rd122, %rd68;
	or.b64  	%rd124, %rd123, %rd76;
	or.b64  	%rd125, %rd124, %rd92;
	or.b64  	%rd126, %rd125, %rd37;
	or.b64  	%rd127, %rd126, %rd106;
	st.global.u64 	[%rd108], %rd127;
$L__BB12_2:
	ret;

}
	// .globl	_Z18passo_tlf_5_parte1PyS_y
.visible .entry _Z18passo_tlf_5_parte1PyS_y(
	.param .u64 .ptr .align 1 _Z18passo_tlf_5_parte1PyS_y_param_0,
	.param .u64 .ptr .align 1 _Z18passo_tlf_5_parte1PyS_y_param_1,
	.param .u64 _Z18passo_tlf_5_parte1PyS_y_param_2
)
{
	.reg .pred 	%p<10>;
	.reg .b32 	%r<9>;
	.reg .b64 	%rd<151>;

	ld.param.u64 	%rd3, [_Z18passo_tlf_5_parte1PyS_y_param_2];
	mov.u32 	%r1, %tid.x;
	mov.u32 	%r2, %ctaid.x;
	mov.u32 	%r3, %ntid.x;
	mad.lo.s32 	%r4, %r2, %r3, %r1;
	cvt.u64.u32 	%rd4, %r4;
	setp.le.u64 	%p1, %rd3, %rd4;
	@%p1 bra 	$L__BB13_2;
	ld.param.u64 	%rd150, [_Z18passo_tlf_5_parte1PyS_y_param_1];
	ld.param.u64 	%rd149, [_Z18passo_tlf_5_parte1PyS_y_param_0];
	cvta.to.global.u64 	%rd5, %rd149;
	cvta.to.global.u64 	%rd6, %rd150;
	mov.u32 	%r5, %ctaid.x;
	mov.u32 	%r6, %ntid.x;
	mov.u32 	%r7, %tid.x;
	mad.lo.s32 	%r8, %r5, %r6, %r7;
	mul.wide.u32 	%rd7, %r8, 8;
	add.s64 	%rd8, %rd5, %rd7;
	ld.global.u64 	%rd9, [%rd8];
	shr.u64 	%rd10, %rd9, 40;
	and.b64  	%rd11, %rd10, 1;
	shl.b64 	%rd12, %rd9, 34;
	shr.s64 	%rd13, %rd12, 63;
	and.b64  	%rd14, %rd13, 14;
	shr.u64 	%rd15, %rd9, 26;
	and.b64  	%rd16, %rd15, 1;
	and.b64  	%rd17, %rd9, 1;
	add.s64 	%rd18, %rd16, %rd17;
	add.s64 	%rd19, %rd18, %rd11;
	shl.b64 	%rd20, %rd19, 1;
	setp.ne.s64 	%p2, %rd20, %rd14;
	selp.u64 	%rd21, 1, 0, %p2;
	shr.u64 	%rd22, %rd9, 29;
	and.b64  	%rd23, %rd22, 1;
	shl.b64 	%rd24, %rd9, 23;
	shr.s64 	%rd25, %rd24, 63;
	and.b64  	%rd26, %rd25, -14;
	add.s64 	%rd27, %rd23, %rd16;
	shl.b64 	%rd28, %rd27, 1;
	add.s64 	%rd29, %rd28, %rd26;
	and.b64  	%rd30, %rd9, 2;
	neg.s64 	%rd31, %rd30;
	setp.eq.s64 	%p3, %rd29, %rd31;
	selp.b64 	%rd32, 0, 2, %p3;
	shr.u64 	%rd33, %rd9, 39;
	and.b64  	%rd34, %rd33, 1;
	shr.u64 	%rd35, %rd9, 15;
	and.b64  	%rd36, %rd35, 1;
	add.s64 	%rd37, %rd23, %rd36;
	or.b64  	%rd38, %rd37, %rd34;
	setp.eq.s64 	%p4, %rd38, 0;
	selp.b64 	%rd39, 0, 4, %p4;
	and.b64  	%rd40, %rd22, 2;
	shl.b64 	%rd41, %rd9, 30;
	shr.s64 	%rd42, %rd41, 63;
	and.b64  	%rd43, %rd42, -6;
	add.s64 	%rd44, %rd40, %rd43;
	shl.b64 	%rd45, %rd9, 24;
	shr.s64 	%rd46, %rd45, 63;
	and.b64  	%rd47, %rd46, -6;
	add.s64 	%rd48, %rd44, %rd47;
	shl.b64 	%rd49, %rd9, 59;
	shr.s64 	%rd50, %rd49, 63;
	and.b64  	%rd51, %rd50, -6;
	add.s64 	%rd52, %rd48, %rd51;
	shl.b64 	%rd53, %rd9, 35;
	shr.s64 	%rd54, %rd53, 63;
	and.b64  	%rd55, %rd54, -6;
	add.s64 	%rd56, %rd52, %rd55;
	shl.b64 	%rd57, %rd9, 60;
	shr.s64 	%rd58, %rd57, 62;
	and.b64  	%rd59, %rd58, -2;
	setp.eq.s64 	%p5, %rd56, %rd59;
	selp.b64 	%rd60, 0, 8, %p5;
	shr.u64 	%rd61, %rd9, 36;
	shr.u64 	%rd62, %rd9, 35;
	and.b64  	%rd63, %rd62, 2;
	add.s64 	%rd64, %rd63, %rd55;
	shr.s64 	%rd65, %rd57, 63;
	and.b64  	%rd66, %rd65, -6;
	add.s64 	%rd67, %rd64, %rd66;
	add.s64 	%rd68, %rd67, %rd47;
	shr.s64 	%rd69, %rd49, 62;
	and.b64  	%rd70, %rd69, -2;
	setp.eq.s64 	%p6, %rd68, %rd70;
	selp.b64 	%rd71, 0, 16, %p6;
	shl.b64 	%rd72, %rd9, 3;
	and.b64  	%rd73, %rd72, 32;
	and.b64  	%rd74, %rd61, 64;
	shr.u64 	%rd75, %rd9, 34;
	and.b64  	%rd76, %rd75, 1;
	and.b64  	%rd77, %rd42, 30;
	shr.u64 	%rd78, %rd9, 22;
	and.b64  	%rd79, %rd78, 1;
	add.s64 	%rd80, %rd76, %rd79;
	shr.u64 	%rd81, %rd9, 2;
	and.b64  	%rd82, %rd81, 1;
	add.s64 	%rd83, %rd80, %rd82;
	add.s64 	%rd84, %rd83, %rd34;
	shl.b64 	%rd85, %rd84, 1;
	setp.eq.s64 	%p7, %rd85, %rd77;
	selp.b64 	%rd86, 0, 128, %p7;
	shl.b64 	%rd87, %rd9, 1;
	and.b64  	%rd88, %rd87, 256;
	shl.b64 	%rd89, %rd9, 5;
	and.b64  	%rd90, %rd89, 512;
	and.b64  	%rd91, %rd87, 1024;
	shr.u64 	%rd92, %rd9, 25;
	and.b64  	%rd93, %rd92, 2048;
	shr.u64 	%rd94, %rd9, 16;
	and.b64  	%rd95, %rd94, 4096;
	shr.u64 	%rd96, %rd9, 23;
	and.b64  	%rd97, %rd96, 8192;
	shr.u64 	%rd98, %rd9, 31;
	and.b64  	%rd99, %rd98, 114688;
	shr.u64 	%rd100, %rd9, 3;
	and.b64  	%rd101, %rd100, 2;
	shl.b64 	%rd102, %rd9, 31;
	shr.s64 	%rd103, %rd102, 62;
	and.b64  	%rd104, %rd103, -2;
	neg.s64 	%rd105, %rd104;
	setp.eq.s64 	%p8, %rd101, %rd105;
	selp.b64 	%rd106, 0, 131072, %p8;
	and.b64  	%rd107, %rd94, 2;
	shl.b64 	%rd108, %rd9, 32;
	shr.s64 	%rd109, %rd108, 62;
	and.b64  	%rd110, %rd109, -2;
	neg.s64 	%rd111, %rd110;
	setp.eq.s64 	%p9, %rd107, %rd111;
	selp.b64 	%rd112, 0, 262144, %p9;
	shr.u64 	%rd113, %rd9, 9;
	and.b64  	%rd114, %rd113, 524288;
	and.b64  	%rd115, %rd87, 1048576;
	shr.u64 	%rd116, %rd9, 20;
	and.b64  	%rd117, %rd116, 2097152;
	shl.b64 	%rd118, %rd9, 9;
	and.b64  	%rd119, %rd118, 4194304;
	shl.b64 	%rd120, %rd9, 15;
	and.b64  	%rd121, %rd120, 8388608;
	shl.b64 	%rd122, %rd9, 4;
	and.b64  	%rd123, %rd122, 16777216;
	add.s64 	%rd124, %rd6, %rd7;
	ld.global.u64 	%rd125, [%rd124];
	or.b64  	%rd126, %rd73, %rd125;
	or.b64  	%rd127, %rd126, %rd74;
	or.b64  	%rd128, %rd127, %rd88;
	or.b64  	%rd129, %rd128, %rd90;
	or.b64  	%rd130, %rd129, %rd91;
	or.b64  	%rd131, %rd130, %rd93;
	or.b64  	%rd132, %rd131, %rd95;
	or.b64  	%rd133, %rd132, %rd97;
	or.b64  	%rd134, %rd133, %rd99;
	or.b64  	%rd135, %rd134, %rd114;
	or.b64  	%rd136, %rd135, %rd115;
	or.b64  	%rd137, %rd136, %rd117;
	or.b64  	%rd138, %rd137, %rd119;
	or.b64  	%rd139, %rd138, %rd121;
	or.b64  	%rd140, %rd139, %rd123;
	or.b64  	%rd141, %rd140, %rd106;
	or.b64  	%rd142, %rd141, %rd112;
	or.b64  	%rd143, %rd142, %rd39;
	or.b64  	%rd144, %rd143, %rd21;
	or.b64  	%rd145, %rd144, %rd32;
	or.b64  	%rd146, %rd145, %rd71;
	or.b64  	%rd147, %rd146, %rd86;
	or.b64  	%rd148, %rd147, %rd60;
	st.global.u64 	[%rd124], %rd148;
$L__BB13_2:
	ret;

}
	// .globl	_Z18passo_tlf_5_parte2PyS_y
.visible .entry _Z18passo_tlf_5_parte2PyS_y(
	.param .u64 .ptr .align 1 _Z18passo_tlf_5_parte2PyS_y_param_0,
	.param .u64 .ptr .align 1 _Z18passo_tlf_5_parte2PyS_y_param_1,
	.param .u64 _Z18passo_tlf_5_parte2PyS_y_param_2
)
{
	.reg .pred 	%p<11>;
	.reg .b32 	%r<5>;
	.reg .b64 	%rd<153>;

	ld.param.u64 	%rd3, [_Z18passo_tlf_5_parte2PyS_y_param_1];
	ld.param.u64 	%rd4, [_Z18passo_tlf_5_parte2PyS_y_param_2];
	mov.u32 	%r1, %tid.x;
	mov.u32 	%r2, %ctaid.x;
	mov.u32 	%r3, %ntid.x;
	mad.lo.s32 	%r4, %r2, %r3, %r1;
	cvt.u64.u32 	%rd1, %r4;
	setp.le.u64 	%p1, %rd4, %rd1;
	@%p1 bra 	$L__BB14_2;
	ld.param.u64 	%rd152, [_Z18passo_tlf_5_parte2PyS_y_param_0];
	cvta.to.global.u64 	%rd5, %rd152;
	cvta.to.global.u64 	%rd6, %rd3;
	shl.b64 	%rd7, %rd1, 3;
	add.s64 	%rd8, %rd5, %rd7;
	ld.global.u64 	%rd9, [%rd8];
	shr.u64 	%rd10, %rd9, 16;
	and.b64  	%rd11, %rd10, 33554432;
	shr.u64 	%rd12, %rd9, 23;
	and.b64  	%rd13, %rd12, 67108864;
	shl.b64 	%rd14, %rd9, 25;
	and.b64  	%rd15, %rd14, 134217728;
	shl.b64 	%rd16, %rd9, 33;
	shr.s64 	%rd17, %rd16, 62;
	and.b64  	%rd18, %rd17, -2;
	shl.b64 	%rd19, %rd9, 24;
	shr.s64 	%rd20, %rd19, 63;
	and.b64  	%rd21, %rd20, 14;
	add.s64 	%rd22, %rd18, %rd21;
	shl.b64 	%rd23, %rd9, 60;
	shr.s64 	%rd24, %rd23, 63;
	and.b64  	%rd25, %rd24, 14;
	add.s64 	%rd26, %rd22, %rd25;
	shl.b64 	%rd27, %rd9, 59;
	shr.s64 	%rd28, %rd27, 63;
	and.b64  	%rd29, %rd28, 14;
	add.s64 	%rd30, %rd26, %rd29;
	shr.u64 	%rd31, %rd9, 28;
	and.b64  	%rd32, %rd31, 1;
	shr.u64 	%rd33, %rd9, 33;
	and.b64  	%rd34, %rd33, 1;
	add.s64 	%rd35, %rd32, %rd34;
	shl.b64 	%rd36, %rd35, 1;
	setp.eq.s64 	%p2, %rd36, %rd30;
	selp.b64 	%rd37, 0, 268435456, %p2;
	shr.u64 	%rd38, %rd9, 29;
	and.b64  	%rd39, %rd38, 1;
	shl.b64 	%rd40, %rd9, 23;
	shr.s64 	%rd41, %rd40, 63;
	and.b64  	%rd42, %rd41, -14;
	and.b64  	%rd43, %rd9, 1;
	setp.eq.b64 	%p3, %rd43, 1;
	selp.b64 	%rd44, -14, 0, %p3;
	shr.u64 	%rd45, %rd9, 35;
	and.b64  	%rd46, %rd45, 1;
	add.s64 	%rd47, %rd42, %rd44;
	add.s64 	%rd48, %rd39, %rd46;
	shl.b64 	%rd49, %rd48, 1;
	add.s64 	%rd50, %rd49, %rd47;
	shl.b64 	%rd51, %rd9, 62;
	shr.s64 	%rd52, %rd51, 63;
	and.b64  	%rd53, %rd9, 2;
	neg.s64 	%rd54, %rd53;
	setp.eq.s64 	%p4, %rd50, %rd54;
	selp.b64 	%rd55, 0, 536870912, %p4;
	shr.u64 	%rd56, %rd9, 8;
	and.b64  	%rd57, %rd56, 1073741824;
	shr.u64 	%rd58, %rd9, 39;
	shr.u64 	%rd59, %rd9, 32;
	or.b64  	%rd60, %rd58, %rd59;
	shl.b64 	%rd61, %rd60, 31;
	and.b64  	%rd62, %rd61, 2147483648;
	shr.u64 	%rd63, %rd9, 6;
	and.b64  	%rd64, %rd63, 1;
	shr.u64 	%rd65, %rd9, 15;
	and.b64  	%rd66, %rd65, 1;
	and.b64  	%rd67, %rd12, 1;
	add.s64 	%rd68, %rd64, %rd67;
	or.b64  	%rd69, %rd68, %rd66;
	setp.eq.s64 	%p5, %rd69, 0;
	selp.b64 	%rd70, 0, 4294967296, %p5;
	shr.u64 	%rd71, %rd9, 24;
	and.b64  	%rd72, %rd71, 1;
	shr.u64 	%rd73, %rd9, 14;
	and.b64  	%rd74, %rd73, 1;
	shr.u64 	%rd75, %rd9, 10;
	and.b64  	%rd76, %rd75, 1;
	add.s64 	%rd77, %rd72, %rd76;
	or.b64  	%rd78, %rd77, %rd74;
	setp.eq.s64 	%p6, %rd78, 0;
	selp.b64 	%rd79, 0, 8589934592, %p6;
	and.b64  	%rd80, %rd75, 2;
	shr.s64 	%rd81, %rd27, 62;
	and.b64  	%rd82, %rd81, -2;
	neg.s64 	%rd83, %rd82;
	setp.eq.s64 	%p7, %rd80, %rd83;
	selp.b64 	%rd84, 0, 17179869184, %p7;
	shr.u64 	%rd85, %rd9, 21;
	and.b64  	%rd86, %rd85, 1;
	shl.b64 	%rd87, %rd9, 32;
	shr.s64 	%rd88, %rd87, 63;
	and.b64  	%rd89, %rd88, 6;
	and.b64  	%rd90, %rd10, 1;
	add.s64 	%rd91, %rd86, %rd90;
	shl.b64 	%rd92, %rd91, 1;
	setp.eq.s64 	%p8, %rd92, %rd89;
	selp.b64 	%rd93, 0, 34359738368, %p8;
	shl.b64 	%rd94, %rd9, 18;
	and.b64  	%rd95, %rd94, 68719476736;
	shl.b64 	%rd96, %rd9, 34;
	and.b64  	%rd97, %rd96, 137438953472;
	shl.b64 	%rd98, %rd9, 1;
	and.b64  	%rd99, %rd98, 274877906944;
	and.b64  	%rd100, %rd58, 1;
	shr.u64 	%rd101, %rd9, 38;
	and.b64  	%rd102, %rd101, 2;
	and.b64  	%rd103, %rd28, -6;
	add.s64 	%rd104, %rd102, %rd103;
	shl.b64 	%rd105, %rd9, 35;
	shr.s64 	%rd106, %rd105, 63;
	and.b64  	%rd107, %rd106, -6;
	add.s64 	%rd108, %rd104, %rd107;
	and.b64  	%rd109, %rd24, -6;
	add.s64 	%rd110, %rd108, %rd109;
	shl.b64 	%rd111, %rd9, 31;
	shr.s64 	%rd112, %rd111, 62;
	and.b64  	%rd113, %rd112, -2;
	setp.eq.s64 	%p9, %rd110, %rd113;
	selp.b64 	%rd114, 0, 549755813888, %p9;
	and.b64  	%rd115, %rd58, 2;
	and.b64  	%rd116, %rd52, -254;
	add.s64 	%rd117, %rd115, %rd116;
	shr.s64 	%rd118, %rd96, 63;
	and.b64  	%rd119, %rd118, -254;
	add.s64 	%rd120, %rd117, %rd119;
	add.s64 	%rd121, %rd32, %rd43;
	add.s64 	%rd122, %rd121, %rd100;
	shr.u64 	%rd123, %rd9, 4;
	and.b64  	%rd124, %rd123, 1;
	add.s64 	%rd125, %rd122, %rd124;
	shr.u64 	%rd126, %rd9, 3;
	and.b64  	%rd127, %rd126, 1;
	add.s64 	%rd128, %rd125, %rd127;
	shl.b64 	%rd129, %rd128, 1;
	or.b64  	%rd130, %rd129, %rd120;
	setp.eq.s64 	%p10, %rd130, 0;
	selp.b64 	%rd131, 0, 1099511627776, %p10;
	and.b64  	%rd132, %rd9, 1123700883587072;
	add.s64 	%rd133, %rd6, %rd7;
	ld.global.u64 	%rd134, [%rd133];
	or.b64  	%rd135, %rd134, %rd132;
	or.b64  	%rd136, %rd135, %rd13;
	or.b64  	%rd137, %rd136, %rd11;
	or.b64  	%rd138, %rd137, %rd15;
	or.b64  	%rd139, %rd138, %rd57;
	or.b64  	%rd140, %rd139, %rd95;
	or.b64  	%rd141, %rd140, %rd97;
	or.b64  	%rd142, %rd141, %rd99;
	or.b64  	%rd143, %rd142, %rd62;
	or.b64  	%rd144, %rd143, %rd84;
	or.b64  	%rd145, %rd144, %rd70;
	or.b64  	%rd146, %rd145, %rd79;
	or.b64  	%rd147, %rd146, %rd93;
	or.b64  	%rd148, %rd147, %rd37;
	or.b64  	%rd149, %rd148, %rd55;
	or.b64  	%rd150, %rd149, %rd114;
	or.b64  	%rd151, %rd150, %rd131;
	st.global.u64 	[%rd133], %rd151;
$L__BB14_2:
	ret;

}
	// .globl	_Z19passo_bool_6_parte1PyS_y
.visible .entry _Z19passo_bool_6_parte1PyS_y(
	.param .u64 .ptr .align 1 _Z19passo_bool_6_parte1PyS_y_param_0,
	.param .u64 .ptr .align 1 _Z19passo_bool_6_parte1PyS_y_param_1,
	.param .u64 _Z19passo_bool_6_parte1PyS_y_param_2
)
{
	.reg .pred 	%p<2>;
	.reg .b32 	%r<5>;
	.reg .b64 	%rd<93>;

	ld.param.u64 	%rd3, [_Z19passo_bool_6_parte1PyS_y_param_1];
	ld.param.u64 	%rd4, [_Z19passo_bool_6_parte1PyS_y_param_2];
	mov.u32 	%r1, %tid.x;
	mov.u32 	%r2, %ctaid.x;
	mov.u32 	%r3, %ntid.x;
	mad.lo.s32 	%r4, %r2, %r3, %r1;
	cvt.u64.u32 	%rd1, %r4;
	setp.le.u64 	%p1, %rd4, %rd1;
	@%p1 bra 	$L__BB15_2;
	ld.param.u64 	%rd92, [_Z19passo_bool_6_parte1PyS_y_param_0];
	cvta.to.global.u64 	%rd5, %rd92;
	cvta.to.global.u64 	%rd6, %rd3;
	shl.b64 	%rd7, %rd1, 3;
	add.s64 	%rd8, %rd5, %rd7;
	ld.global.u64 	%rd9, [%rd8];
	shr.u64 	%rd10, %rd9, 29;
	shr.u64 	%rd11, %rd9, 52;
	or.b64  	%rd12, %rd11, %rd9;
	shr.u64 	%rd13, %rd9, 31;
	not.b64 	%rd14, %rd13;
	shr.u64 	%rd15, %rd9, 33;
	not.b64 	%rd16, %rd15;
	and.b64  	%rd17, %rd10, %rd14;
	and.b64  	%rd18, %rd17, %rd12;
	and.b64  	%rd19, %rd16, %rd18;
	and.b64  	%rd20, %rd19, 1;
	shr.u64 	%rd21, %rd9, 2;
	shr.u64 	%rd22, %rd9, 44;
	and.b64  	%rd23, %rd13, %rd22;
	and.b64  	%rd24, %rd23, 1;
	shr.u64 	%rd25, %rd9, 5;
	and.b64  	%rd26, %rd21, %rd25;
	and.b64  	%rd27, %rd26, %rd24;
	shr.u64 	%rd28, %rd9, 30;
	not.b64 	%rd29, %rd28;
	shr.u64 	%rd30, %rd9, 6;
	and.b64  	%rd31, %rd25, %rd30;
	and.b64  	%rd32, %rd31, %rd28;
	and.b64  	%rd33, %rd32, %rd24;
	shl.b64 	%rd34, %rd33, 1;
	or.b64  	%rd35, %rd34, %rd27;
	shr.u64 	%rd36, %rd9, 26;
	and.b64  	%rd37, %rd25, 1;
	and.b64  	%rd38, %rd37, %rd36;
	and.b64  	%rd39, %rd37, %rd28;
	shl.b64 	%rd40, %rd39, 2;
	or.b64  	%rd41, %rd40, %rd38;
	shr.u64 	%rd42, %rd9, 37;
	and.b64  	%rd43, %rd9, 8;
	shr.u64 	%rd44, %rd9, 4;
	and.b64  	%rd45, %rd15, 16;
	and.b64  	%rd46, %rd29, %rd9;
	and.b64  	%rd47, %rd46, 32;
	and.b64  	%rd48, %rd28, %rd21;
	and.b64  	%rd49, %rd48, 1;
	shr.u64 	%rd50, %rd9, 34;
	not.b64 	%rd51, %rd50;
	and.b64  	%rd52, %rd37, %rd51;
	shl.b64 	%rd53, %rd52, 6;
	or.b64  	%rd54, %rd53, %rd49;
	and.b64  	%rd55, %rd21, 384;
	shr.u64 	%rd56, %rd9, 18;
	and.b64  	%rd57, %rd37, %rd56;
	shr.u64 	%rd58, %rd9, 36;
	and.b64  	%rd59, %rd37, %rd58;
	shl.b64 	%rd60, %rd59, 9;
	or.b64  	%rd61, %rd60, %rd57;
	and.b64  	%rd62, %rd36, 1024;
	shr.u64 	%rd63, %rd9, 32;
	shr.u64 	%rd64, %rd9, 40;
	and.b64  	%rd65, %rd64, %rd63;
	shl.b64 	%rd66, %rd65, 11;
	and.b64  	%rd67, %rd66, 2048;
	shl.b64 	%rd68, %rd9, 7;
	and.b64  	%rd69, %rd68, 4096;
	and.b64  	%rd70, %rd11, 1;
	shl.b64 	%rd71, %rd9, 13;
	and.b64  	%rd72, %rd71, 8192;
	add.s64 	%rd73, %rd6, %rd7;
	ld.global.u64 	%rd74, [%rd73];
	or.b64  	%rd75, %rd74, %rd43;
	or.b64  	%rd76, %rd75, %rd72;
	or.b64  	%rd77, %rd76, %rd70;
	or.b64  	%rd78, %rd77, %rd45;
	or.b64  	%rd79, %rd44, %rd42;
	and.b64  	%rd80, %rd79, 1;
	or.b64  	%rd81, %rd78, %rd80;
	or.b64  	%rd82, %rd81, %rd55;
	or.b64  	%rd83, %rd82, %rd62;
	or.b64  	%rd84, %rd83, %rd69;
	or.b64  	%rd85, %rd84, %rd47;
	or.b64  	%rd86, %rd85, %rd67;
	or.b64  	%rd87, %rd86, %rd20;
	or.b64  	%rd88, %rd87, %rd41;
	or.b64  	%rd89, %rd88, %rd61;
	or.b64  	%rd90, %rd89, %rd54;
	or.b64  	%rd91, %rd90, %rd35;
	st.global.u64 	[%rd73], %rd91;
$L__BB15_2:
	ret;

}
	// .globl	_Z19passo_bool_6_parte2PyS_y
.visible .entry _Z19passo_bool_6_parte2PyS_y(
	.param .u64 .ptr .align 1 _Z19passo_bool_6_parte2PyS_y_param_0,
	.param .u64 .ptr .align 1 _Z19passo_bool_6_parte2PyS_y_param_1,
	.param .u64 _Z19passo_bool_6_parte2PyS_y_param_2
)
{
	.reg .pred 	%p<2>;
	.reg .b32 	%r<5>;
	.reg .b64 	%rd<122>;

	ld.param.u64 	%rd4, [_Z19passo_bool_6_parte2PyS_y_param_2];
	mov.u32 	%r1, %tid.x;
	mov.u32 	%r2, %ctaid.x;
	mov.u32 	%r3, %ntid.x;
	mad.lo.s32 	%r4, %r2, %r3, %r1;
	cvt.u64.u32 	%rd1, %r4;
	setp.le.u64 	%p1, %rd4, %rd1;
	@%p1 bra 	$L__BB16_2;
	ld.param.u64 	%rd121, [_Z19passo_bool_6_parte2PyS_y_param_1];
	ld.param.u64 	%rd120, [_Z19passo_bool_6_parte2PyS_y_param_0];
	cvta.to.global.u64 	%rd5, %rd120;
	cvta.to.global.u64 	%rd6, %rd121;
	shl.b64 	%rd7, %rd1, 3;
	add.s64 	%rd8, %rd5, %rd7;
	ld.global.u64 	%rd9, [%rd8];
	shr.u64 	%rd10, %rd9, 52;
	and.b64  	%rd11, %rd10, 1;
	shl.b64 	%rd12, %rd9, 13;
	and.b64  	%rd13, %rd12, 8192;
	shr.u64 	%rd14, %rd9, 15;
	and.b64  	%rd15, %rd14, 1;
	xor.b64  	%rd16, %rd15, 1;
	and.b64  	%rd17, %rd16, %rd10;
	shl.b64 	%rd18, %rd17, 14;
	or.b64  	%rd19, %rd18, %rd13;
	shr.u64 	%rd20, %rd9, 28;
	shr.u64 	%rd21, %rd9, 25;
	and.b64  	%rd22, %rd21, 1;
	and.b64  	%rd23, %rd22, %rd20;
	shr.u64 	%rd24, %rd9, 22;
	and.b64  	%rd25, %rd22, %rd24;
	shl.b64 	%rd26, %rd25, 15;
	or.b64  	%rd27, %rd26, %rd23;
	or.b64  	%rd28, %rd19, %rd27;
	shr.u64 	%rd29, %rd9, 18;
	shr.u64 	%rd30, %rd9, 45;
	or.b64  	%rd31, %rd29, %rd30;
	and.b64  	%rd32, %rd31, 1;
	shl.b64 	%rd33, %rd9, 6;
	and.b64  	%rd34, %rd33, 65536;
	and.b64  	%rd35, %rd29, 1;
	shl.b64 	%rd36, %rd9, 1;
	and.b64  	%rd37, %rd36, 131072;
	shr.u64 	%rd38, %rd9, 9;
	shr.u64 	%rd39, %rd9, 31;
	or.b64  	%rd40, %rd38, %rd39;
	and.b64  	%rd41, %rd40, 1;
	shr.u64 	%rd42, %rd9, 44;
	shr.u64 	%rd43, %rd9, 20;
	not.b64 	%rd44, %rd43;
	and.b64  	%rd45, %rd42, %rd44;
	shr.u64 	%rd46, %rd9, 23;
	not.b64 	%rd47, %rd46;
	and.b64  	%rd48, %rd47, %rd45;
	shl.b64 	%rd49, %rd48, 18;
	and.b64  	%rd50, %rd49, 262144;
	or.b64  	%rd51, %rd50, %rd41;
	and.b64  	%rd52, %rd43, 1;
	shr.u64 	%rd53, %rd9, 30;
	and.b64  	%rd54, %rd53, 524288;
	shr.u64 	%rd55, %rd9, 51;
	or.b64  	%rd56, %rd55, %rd39;
	and.b64  	%rd57, %rd56, 1;
	shr.u64 	%rd58, %rd9, 48;
	shr.u64 	%rd59, %rd9, 40;
	and.b64  	%rd60, %rd59, %rd58;
	shl.b64 	%rd61, %rd60, 20;
	and.b64  	%rd62, %rd61, 1048576;
	or.b64  	%rd63, %rd62, %rd57;
	shr.u64 	%rd64, %rd9, 7;
	shr.u64 	%rd65, %rd9, 37;
	and.b64  	%rd66, %rd64, %rd65;
	shr.u64 	%rd67, %rd9, 24;
	not.b64 	%rd68, %rd67;
	and.b64  	%rd69, %rd68, 1;
	and.b64  	%rd70, %rd69, %rd66;
	shr.u64 	%rd71, %rd9, 8;
	and.b64  	%rd72, %rd71, %rd65;
	and.b64  	%rd73, %rd69, %rd72;
	shl.b64 	%rd74, %rd73, 21;
	or.b64  	%rd75, %rd74, %rd70;
	shr.u64 	%rd76, %rd9, 49;
	or.b64  	%rd77, %rd58, %rd76;
	or.b64  	%rd78, %rd77, %rd14;
	and.b64  	%rd79, %rd78, 1;
	shr.u64 	%rd80, %rd9, 14;
	and.b64  	%rd81, %rd11, %rd80;
	shl.b64 	%rd82, %rd81, 22;
	or.b64  	%rd83, %rd79, %rd82;
	shr.u64 	%rd84, %rd9, 1;
	and.b64  	%rd85, %rd84, 8388608;
	shr.u64 	%rd86, %rd9, 46;
	shr.u64 	%rd87, %rd9, 16;
	not.b64 	%rd88, %rd87;
	shr.u64 	%rd89, %rd9, 21;
	not.b64 	%rd90, %rd89;
	and.b64  	%rd91, %rd90, 1;
	shr.u64 	%rd92, %rd9, 47;
	or.b64  	%rd93, %rd86, %rd92;
	or.b64  	%rd94, %rd93, %rd66;
	and.b64  	%rd95, %rd94, %rd88;
	and.b64  	%rd96, %rd95, %rd91;
	and.b64  	%rd97, %rd72, %rd88;
	and.b64  	%rd98, %rd97, %rd91;
	shl.b64 	%rd99, %rd98, 24;
	or.b64  	%rd100, %rd96, %rd99;
	and.b64  	%rd101, %rd24, 33554432;
	add.s64 	%rd102, %rd6, %rd7;
	ld.global.u64 	%rd103, [%rd102];
	or.b64  	%rd104, %rd103, %rd54;
	or.b64  	%rd105, %rd104, %rd52;
	or.b64  	%rd106, %rd105, %rd37;
	or.b64  	%rd107, %rd106, %rd35;
	or.b64  	%rd108, %rd107, %rd34;
	or.b64  	%rd109, %rd108, %rd85;
	or.b64  	%rd110, %rd109, %rd101;
	or.b64  	%rd111, %rd110, %rd32;
	or.b64  	%rd112, %rd111, %rd63;
	or.b64  	%rd113, %rd112, %rd83;
	or.b64  	%rd114, %rd113, %rd100;
	or.b64  	%rd115, %rd114, %rd51;
	or.b64  	%rd116, %rd115, %rd75;
	or.b64  	%rd117, %rd116, %rd28;
	or.b64  	%rd118, %rd117, %rd15;
	or.b64  	%rd119, %rd118, %rd11;
	st.global.u64 	[%rd102], %rd119;
$L__BB16_2:
	ret;

}
	// .globl	_Z19passo_bool_6_parte3PyS_y
.visible .entry _Z19passo_bool_6_parte3PyS_y(
	.param .u64 .ptr .align 1 _Z19passo_bool_6_parte3PyS_y_param_0,
	.param .u64 .ptr .align 1 _Z19passo_bool_6_parte3PyS_y_param_1,
	.param .u64 _Z19passo_bool_6_parte3PyS_y_param_2
)
{
	.reg .pred 	%p<2>;
	.reg .b32 	%r<5>;
	.reg .b64 	%rd<144>;

	ld.param.u64 	%rd3, [_Z19passo_bool_6_parte3PyS_y_param_1];
	ld.param.u64 	%rd4, [_Z19passo_bool_6_parte3PyS_y_param_2];
	mov.u32 	%r1, %tid.x;
	mov.u32 	%r2, %ctaid.x;
	mov.u32 	%r3, %ntid.x;
	mad.lo.s32 	%r4, %r2, %r3, %r1;
	cvt.u64.u32 	%rd1, %r4;
	setp.le.u64 	%p1, %rd4, %rd1;
	@%p1 bra 	$L__BB17_2;
	ld.param.u64 	%rd143, [_Z19passo_bool_6_parte3PyS_y_param_0];
	cvta.to.global.u64 	%rd5, %rd143;
	cvta.to.global.u64 	%rd6, %rd3;
	shl.b64 	%rd7, %rd1, 3;
	add.s64 	%rd8, %rd5, %rd7;
	ld.global.u64 	%rd9, [%rd8];
	shr.u64 	%rd10, %rd9, 3;
	shr.u64 	%rd11, %rd9, 5;
	and.b64  	%rd12, %rd11, 1;
	and.b64  	%rd13, %rd12, %rd10;
	shl.b64 	%rd14, %rd9, 21;
	and.b64  	%rd15, %rd9, %rd14;
	and.b64  	%rd16, %rd15, 67108864;
	or.b64  	%rd17, %rd13, %rd16;
	shr.u64 	%rd18, %rd9, 52;
	shr.u64 	%rd19, %rd9, 4;
	and.b64  	%rd20, %rd19, 1;
	and.b64  	%rd21, %rd20, %rd18;
	shl.b64 	%rd22, %rd21, 27;
	or.b64  	%rd23, %rd17, %rd22;
	shr.u64 	%rd24, %rd9, 22;
	and.b64  	%rd25, %rd20, %rd24;
	shr.u64 	%rd26, %rd9, 24;
	and.b64  	%rd27, %rd20, %rd26;
	shl.b64 	%rd28, %rd27, 28;
	or.b64  	%rd29, %rd28, %rd25;
	shl.b64 	%rd30, %rd9, 25;
	and.b64  	%rd31, %rd30, 536870912;
	shr.u64 	%rd32, %rd9, 18;
	and.b64  	%rd33, %rd12, %rd32;
	shr.u64 	%rd34, %rd9, 36;
	and.b64  	%rd35, %rd12, %rd34;
	shl.b64 	%rd36, %rd35, 31;
	or.b64  	%rd37, %rd36, %rd33;
	and.b64  	%rd38, %rd19, 4294967296;
	shr.u64 	%rd39, %rd9, 16;
	shr.u64 	%rd40, %rd9, 23;
	not.b64 	%rd41, %rd40;
	and.b64  	%rd42, %rd39, %rd41;
	shr.u64 	%rd43, %rd9, 19;
	not.b64 	%rd44, %rd43;
	and.b64  	%rd45, %rd44, %rd42;
	and.b64  	%rd46, %rd45, 1;
	and.b64  	%rd47, %rd9, %rd34;
	shl.b64 	%rd48, %rd47, 33;
	and.b64  	%rd49, %rd48, 8589934592;
	or.b64  	%rd50, %rd46, %rd49;
	shl.b64 	%rd51, %rd9, 29;
	and.b64  	%rd52, %rd51, 17179869184;
	shr.u64 	%rd53, %rd9, 1;
	and.b64  	%rd54, %rd12, %rd53;
	shl.b64 	%rd55, %rd54, 35;
	shr.u64 	%rd56, %rd9, 13;
	shr.u64 	%rd57, %rd9, 27;
	not.b64 	%rd58, %rd57;
	and.b64  	%rd59, %rd58, 1;
	shr.u64 	%rd60, %rd9, 12;
	or.b64  	%rd61, %rd56, %rd60;
	or.b64  	%rd62, %rd61, %rd9;
	and.b64  	%rd63, %rd62, %rd44;
	and.b64  	%rd64, %rd63, %rd59;
	and.b64  	%rd65, %rd53, %rd44;
	and.b64  	%rd66, %rd65, %rd59;
	shl.b64 	%rd67, %rd66, 36;
	or.b64  	%rd68, %rd64, %rd67;
	shr.u64 	%rd69, %rd9, 7;
	and.b64  	%rd70, %rd51, 137438953472;
	shr.u64 	%rd71, %rd9, 15;
	and.b64  	%rd72, %rd71, 1;
	shl.b64 	%rd73, %rd9, 24;
	and.b64  	%rd74, %rd73, 274877906944;
	shr.u64 	%rd75, %rd9, 33;
	and.b64  	%rd76, %rd75, 1;
	shl.b64 	%rd77, %rd9, 7;
	and.b64  	%rd78, %rd77, 549755813888;
	shr.u64 	%rd79, %rd9, 30;
	not.b64 	%rd80, %rd79;
	shr.u64 	%rd81, %rd9, 26;
	not.b64 	%rd82, %rd81;
	and.b64  	%rd83, %rd82, %rd80;
	and.b64  	%rd84, %rd12, %rd83;
	shl.b64 	%rd85, %rd84, 40;
	shl.b64 	%rd86, %rd9, 1;
	and.b64  	%rd87, %rd86, 2199023255552;
	shr.u64 	%rd88, %rd9, 21;
	not.b64 	%rd89, %rd88;
	shr.u64 	%rd90, %rd9, 37;
	and.b64  	%rd91, %rd90, 1;
	and.b64  	%rd92, %rd69, %rd88;
	and.b64  	%rd93, %rd92, %rd91;
	shl.b64 	%rd94, %rd93, 42;
	shr.u64 	%rd95, %rd9, 8;
	and.b64  	%rd96, %rd95, %rd88;
	and.b64  	%rd97, %rd91, %rd96;
	shl.b64 	%rd98, %rd97, 43;
	shl.b64 	%rd99, %rd9, 2;
	and.b64  	%rd100, %rd69, %rd90;
	and.b64  	%rd101, %rd89, 1;
	and.b64  	%rd102, %rd100, %rd101;
	shl.b64 	%rd103, %rd102, 46;
	and.b64  	%rd104, %rd95, %rd90;
	and.b64  	%rd105, %rd104, %rd101;
	shl.b64 	%rd106, %rd105, 47;
	shr.u64 	%rd107, %rd9, 41;
	and.b64  	%rd108, %rd69, %rd107;
	and.b64  	%rd109, %rd108, %rd91;
	shl.b64 	%rd110, %rd109, 50;
	and.b64  	%rd111, %rd86, 2251799813685248;
	add.s64 	%rd112, %rd6, %rd7;
	ld.global.u64 	%rd113, [%rd112];
	and.b64  	%rd114, %rd9, 4503600701112320;
	or.b64  	%rd115, %rd114, %rd113;
	or.b64  	%rd116, %rd115, %rd78;
	or.b64  	%rd117, %rd116, %rd76;
	or.b64  	%rd118, %rd117, %rd74;
	or.b64  	%rd119, %rd118, %rd72;
	or.b64  	%rd120, %rd119, %rd70;
	or.b64  	%rd121, %rd69, %rd10;
	and.b64  	%rd122, %rd121, 1;
	or.b64  	%rd123, %rd120, %rd122;
	or.b64  	%rd124, %rd123, %rd31;
	or.b64  	%rd125, %rd124, %rd38;
	or.b64  	%rd126, %rd125, %rd52;
	or.b64  	%rd127, %rd126, %rd87;
	and.b64  	%rd128, %rd99, 897201488265216;
	or.b64  	%rd129, %rd127, %rd128;
	or.b64  	%rd130, %rd129, %rd111;
	or.b64  	%rd131, %rd130, %rd55;
	or.b64  	%rd132, %rd131, %rd29;
	or.b64  	%rd133, %rd132, %rd23;
	or.b64  	%rd134, %rd133, %rd37;
	or.b64  	%rd135, %rd134, %rd50;
	or.b64  	%rd136, %rd135, %rd94;
	or.b64  	%rd137, %rd136, %rd98;
	or.b64  	%rd138, %rd137, %rd103;
	or.b64  	%rd139, %rd138, %rd106;
	or.b64  	%rd140, %rd139, %rd110;
	or.b64  	%rd141, %rd140, %rd85;
	or.b64  	%rd142, %rd141, %rd68;
	st.global.u64 	[%rd112], %rd142;
$L__BB17_2:
	ret;

}
	// .globl	_Z18passo_tlf_6_parte1PyS_y
.visible .entry _Z18passo_tlf_6_parte1PyS_y(
	.param .u64 .ptr .align 1 _Z18passo_tlf_6_parte1PyS_y_param_0,
	.param .u64 .ptr .align 1 _Z18passo_tlf_6_parte1PyS_y_param_1,
	.param .u64 _Z18passo_tlf_6_parte1PyS_y_param_2
)
{
	.reg .pred 	%p<11>;
	.reg .b32 	%r<9>;
	.reg .b64 	%rd<137>;

	ld.param.u64 	%rd3, [_Z18passo_tlf_6_parte1PyS_y_param_2];
	mov.u32 	%r1, %tid.x;
	mov.u32 	%r2, %ctaid.x;
	mov.u32 	%r3, %ntid.x;
	mad.lo.s32 	%r4, %r2, %r3, %r1;
	cvt.u64.u32 	%rd4, %r4;
	setp.le.u64 	%p1, %rd3, %rd4;
	@%p1 bra 	$L__BB18_2;
	ld.param.u64 	%rd136, [_Z18passo_tlf_6_parte1PyS_y_param_1];
	ld.param.u64 	%rd135, [_Z18passo_tlf_6_parte1PyS_y_param_0];
	cvta.to.global.u64 	%rd5, %rd135;
	cvta.to.global.u64 	%rd6, %rd136;
	mov.u32 	%r5, %ctaid.x;
	mov.u32 	%r6, %ntid.x;
	mov.u32 	%r7, %tid.x;
	mad.lo.s32 	%r8, %r5, %r6, %r7;
	mul.wide.u32 	%rd7, %r8, 8;
	add.s64 	%rd8, %rd5, %rd7;
	ld.global.u64 	%rd9, [%rd8];
	shl.b64 	%rd10, %rd9, 34;
	shr.s64 	%rd11, %rd10, 63;
	and.b64  	%rd12, %rd11, 6;
	shl.b64 	%rd13, %rd9, 1;
	and.b64  	%rd14, %rd13, 2;
	add.s64 	%rd15, %rd12, %rd14;
	shl.b64 	%rd16, %rd9, 32;
	shr.s64 	%rd17, %rd16, 63;
	and.b64  	%rd18, %rd17, -6;
	add.s64 	%rd19, %rd15, %rd18;
	shl.b64 	%rd20, %rd9, 30;
	shr.s64 	%rd21, %rd20, 63;
	and.b64  	%rd22, %rd21, -6;
	add.s64 	%rd23, %rd19, %rd22;
	setp.gt.u64 	%p2, %rd23, 7;
	selp.u64 	%rd24, 1, 0, %p2;
	shl.b64 	%rd25, %rd9, 61;
	shr.s64 	%rd26, %rd25, 63;
	and.b64  	%rd27, %rd26, 6;
	shl.b64 	%rd28, %rd9, 19;
	shr.s64 	%rd29, %rd28, 63;
	and.b64  	%rd30, %rd29, 10;
	add.s64 	%rd31, %rd27, %rd30;
	and.b64  	%rd32, %rd17, 10;
	add.s64 	%rd33, %rd32, %rd31;
	shl.b64 	%rd34, %rd9, 58;
	shr.s64 	%rd35, %rd34, 63;
	and.b64  	%rd36, %rd35, 10;
	add.s64 	%rd37, %rd36, %rd33;
	shr.u64 	%rd38, %rd9, 30;
	and.b64  	%rd39, %rd38, 1;
	shr.u64 	%rd40, %rd9, 6;
	and.b64  	%rd41, %rd40, 1;
	add.s64 	%rd42, %rd39, %rd41;
	shl.b64 	%rd43, %rd42, 1;
	add.s64 	%rd44, %rd43, %rd37;
	setp.gt.u64 	%p3, %rd44, 33;
	selp.b64 	%rd45, 2, 0, %p3;
	shr.u64 	%rd46, %rd9, 26;
	and.b64  	%rd47, %rd46, 1;
	and.b64  	%rd48, %rd35, 6;
	add.s64 	%rd49, %rd47, %rd39;
	shl.b64 	%rd50, %rd49, 1;
	add.s64 	%rd51, %rd50, %rd48;
	setp.gt.u64 	%p4, %rd51, 7;
	selp.b64 	%rd52, 4, 0, %p4;
	shr.u64 	%rd53, %rd9, 34;
	or.b64  	%rd54, %rd53, %rd9;
	and.b64  	%rd55, %rd54, 8;
	shr.u64 	%rd56, %rd9, 33;
	or.b64  	%rd57, %rd56, %rd9;
	and.b64  	%rd58, %rd57, 16;
	shr.u64 	%rd59, %rd9, 4;
	and.b64  	%rd60, %rd59, 2;
	shl.b64 	%rd61, %rd9, 28;
	shr.s64 	%rd62, %rd61, 62;
	and.b64  	%rd63, %rd62, -2;
	neg.s64 	%rd64, %rd63;
	setp.eq.s64 	%p5, %rd60, %rd64;
	selp.b64 	%rd65, 0, 32, %p5;
	shl.b64 	%rd66, %rd9, 33;
	shr.s64 	%rd67, %rd66, 63;
	and.b64  	%rd68, %rd67, 6;
	add.s64 	%rd69, %rd27, %rd68;
	add.s64 	%rd70, %rd69, %rd48;
	shl.b64 	%rd71, %rd9, 29;
	shr.s64 	%rd72, %rd71, 63;
	and.b64  	%rd73, %rd72, -6;
	add.s64 	%rd74, %rd70, %rd73;
	setp.gt.u64 	%p6, %rd74, 5;
	selp.b64 	%rd75, 64, 0, %p6;
	shr.u64 	%rd76, %rd9, 2;
	and.b64  	%rd77, %rd76, 384;
	shr.u64 	%rd78, %rd9, 18;
	and.b64  	%rd79, %rd78, 1;
	shr.u64 	%rd80, %rd9, 36;
	and.b64  	%rd81, %rd80, 1;
	add.s64 	%rd82, %rd79, %rd81;
	shl.b64 	%rd83, %rd82, 1;
	add.s64 	%rd84, %rd83, %rd48;
	setp.gt.u64 	%p7, %rd84, 7;
	selp.b64 	%rd85, 512, 0, %p7;
	and.b64  	%rd86, %rd46, 1024;
	shr.u64 	%rd87, %rd9, 31;
	and.b64  	%rd88, %rd87, 2;
	shr.u64 	%rd89, %rd9, 39;
	and.b64  	%rd90, %rd89, 2;
	add.s64 	%rd91, %rd88, %rd90;
	setp.gt.u64 	%p8, %rd91, 3;
	selp.b64 	%rd92, 2048, 0, %p8;
	shl.b64 	%rd93, %rd9, 7;
	and.b64  	%rd94, %rd93, 4096;
	shl.b64 	%rd95, %rd9, 13;
	and.b64  	%rd96, %rd95, 8192;
	shr.u64 	%rd97, %rd9, 1;
	and.b64  	%rd98, %rd97, 16384;
	shr.u64 	%rd99, %rd9, 28;
	and.b64  	%rd100, %rd99, 1;
	shl.b64 	%rd101, %rd9, 38;
	shr.s64 	%rd102, %rd101, 63;
	and.b64  	%rd103, %rd102, 6;
	shr.u64 	%rd104, %rd9, 22;
	and.b64  	%rd105, %rd104, 1;
	add.s64 	%rd106, %rd100, %rd105;
	shl.b64 	%rd107, %rd106, 1;
	add.s64 	%rd108, %rd107, %rd103;
	setp.gt.u64 	%p9, %rd108, 7;
	selp.b64 	%rd109, 32768, 0, %p9;
	shr.u64 	%rd110, %rd9, 45;
	and.b64  	%rd111, %rd110, 1;
	shr.u64 	%rd112, %rd9, 10;
	and.b64  	%rd113, %rd112, 1;
	add.s64 	%rd114, %rd79, %rd113;
	or.b64  	%rd115, %rd114, %rd111;
	setp.eq.s64 	%p10, %rd115, 0;
	selp.b64 	%rd116, 0, 65536, %p10;
	add.s64 	%rd117, %rd6, %rd7;
	ld.global.u64 	%rd118, [%rd117];
	or.b64  	%rd119, %rd77, %rd118;
	or.b64  	%rd120, %rd119, %rd86;
	or.b64  	%rd121, %rd120, %rd94;
	or.b64  	%rd122, %rd121, %rd96;
	or.b64  	%rd123, %rd122, %rd98;
	or.b64  	%rd124, %rd123, %rd55;
	or.b64  	%rd125, %rd124, %rd58;
	or.b64  	%rd126, %rd125, %rd65;
	or.b64  	%rd127, %rd126, %rd92;
	or.b64  	%rd128, %rd127, %rd116;
	or.b64  	%rd129, %rd128, %rd52;
	or.b64  	%rd130, %rd129, %rd85;
	or.b64  	%rd131, %rd130, %rd109;
	or.b64  	%rd132, %rd131, %rd24;
	or.b64  	%rd133, %rd132, %rd75;
	or.b64  	%rd134, %rd133, %rd45;
	st.global.u64 	[%rd117], %rd134;
$L__BB18_2:
	ret;

}
	// .globl	_Z18passo_tlf_6_parte2PyS_y
.visible .entry _Z18passo_tlf_6_parte2PyS_y(
	.param .u64 .ptr .align 1 _Z18passo_tlf_6_parte2PyS_y_param_0,
	.param .u64 .ptr .align 1 _Z18passo_tlf_6_parte2PyS_y_param_1,
	.param .u64 _Z18passo_tlf_6_parte2PyS_y_param_2
)
{
	.reg .pred 	%p<12>;
	.reg .b32 	%r<5>;
	.reg .b64 	%rd<182>;

	ld.param.u64 	%rd3, [_Z18passo_tlf_6_parte2PyS_y_param_1];
	ld.param.u64 	%rd4, [_Z18passo_tlf_6_parte2PyS_y_param_2];
	mov.u32 	%r1, %tid.x;
	mov.u32 	%r2, %ctaid.x;
	mov.u32 	%r3, %ntid.x;
	mad.lo.s32 	%r4, %r2, %r3, %r1;
	cvt.u64.u32 	%rd1, %r4;
	setp.le.u64 	%p1, %rd4, %rd1;
	@%p1 bra 	$L__BB19_2;
	ld.param.u64 	%rd181, [_Z18passo_tlf_6_parte2PyS_y_param_0];
	cvta.to.global.u64 	%rd5, %rd181;
	cvta.to.global.u64 	%rd6, %rd3;
	shl.b64 	%rd7, %rd1, 3;
	add.s64 	%rd8, %rd5, %rd7;
	ld.global.u64 	%rd9, [%rd8];
	shr.u64 	%rd10, %rd9, 18;
	shr.u64 	%rd11, %rd9, 16;
	or.b64  	%rd12, %rd10, %rd11;
	shl.b64 	%rd13, %rd12, 17;
	and.b64  	%rd14, %rd13, 131072;
	shl.b64 	%rd15, %rd9, 54;
	shr.s64 	%rd16, %rd15, 63;
	and.b64  	%rd17, %rd16, 14;
	shl.b64 	%rd18, %rd9, 32;
	shr.s64 	%rd19, %rd18, 63;
	and.b64  	%rd20, %rd19, 14;
	add.s64 	%rd21, %rd17, %rd20;
	shr.u64 	%rd22, %rd9, 43;
	and.b64  	%rd23, %rd22, 2;
	add.s64 	%rd24, %rd21, %rd23;
	shl.b64 	%rd25, %rd9, 43;
	shr.s64 	%rd26, %rd25, 62;
	and.b64  	%rd27, %rd26, -2;
	add.s64 	%rd28, %rd24, %rd27;
	shl.b64 	%rd29, %rd9, 40;
	shr.s64 	%rd30, %rd29, 62;
	and.b64  	%rd31, %rd30, -2;
	neg.s64 	%rd32, %rd31;
	setp.eq.s64 	%p2, %rd28, %rd32;
	selp.b64 	%rd33, 0, 262144, %p2;
	shr.u64 	%rd34, %rd9, 20;
	shr.u64 	%rd35, %rd9, 49;
	or.b64  	%rd36, %rd34, %rd35;
	shl.b64 	%rd37, %rd36, 19;
	and.b64  	%rd38, %rd37, 524288;
	shl.b64 	%rd39, %rd9, 12;
	shr.s64 	%rd40, %rd39, 63;
	and.b64  	%rd41, %rd40, 6;
	and.b64  	%rd42, %rd19, 6;
	add.s64 	%rd43, %rd41, %rd42;
	shr.u64 	%rd44, %rd9, 48;
	and.b64  	%rd45, %rd44, 1;
	shr.u64 	%rd46, %rd9, 40;
	and.b64  	%rd47, %rd46, 1;
	add.s64 	%rd48, %rd45, %rd47;
	shl.b64 	%rd49, %rd48, 1;
	add.s64 	%rd50, %rd49, %rd43;
	setp.gt.u64 	%p3, %rd50, 3;
	selp.b64 	%rd51, 1048576, 0, %p3;
	shr.u64 	%rd52, %rd9, 6;
	and.b64  	%rd53, %rd52, 2;
	shl.b64 	%rd54, %rd9, 26;
	shr.s64 	%rd55, %rd54, 63;
	and.b64  	%rd56, %rd55, 6;
	shl.b64 	%rd57, %rd9, 39;
	shr.s64 	%rd58, %rd57, 63;
	and.b64  	%rd59, %rd58, -6;
	shr.u64 	%rd60, %rd9, 7;
	and.b64  	%rd61, %rd60, 2;
	add.s64 	%rd62, %rd61, %rd53;
	add.s64 	%rd63, %rd62, %rd56;
	add.s64 	%rd64, %rd63, %rd59;
	setp.gt.u64 	%p4, %rd64, 7;
	selp.b64 	%rd65, 2097152, 0, %p4;
	shl.b64 	%rd66, %rd9, 15;
	shr.s64 	%rd67, %rd66, 63;
	and.b64  	%rd68, %rd67, 6;
	shl.b64 	%rd69, %rd9, 14;
	shr.s64 	%rd70, %rd69, 63;
	and.b64  	%rd71, %rd70, 6;
	add.s64 	%rd72, %rd68, %rd71;
	shl.b64 	%rd73, %rd9, 48;
	shr.s64 	%rd74, %rd73, 63;
	and.b64  	%rd75, %rd74, 6;
	add.s64 	%rd76, %rd75, %rd72;
	shr.u64 	%rd77, %rd9, 14;
	and.b64  	%rd78, %rd77, 1;
	shr.u64 	%rd79, %rd9, 52;
	and.b64  	%rd80, %rd79, 1;
	add.s64 	%rd81, %rd78, %rd80;
	shl.b64 	%rd82, %rd81, 1;
	add.s64 	%rd83, %rd82, %rd76;
	setp.gt.u64 	%p5, %rd83, 3;
	selp.b64 	%rd84, 4194304, 0, %p5;
	shr.u64 	%rd85, %rd9, 1;
	and.b64  	%rd86, %rd85, 8388608;
	and.b64  	%rd87, %rd74, 202;
	shl.b64 	%rd88, %rd9, 17;
	shr.s64 	%rd89, %rd88, 63;
	and.b64  	%rd90, %rd89, 10;
	shl.b64 	%rd91, %rd9, 47;
	shr.s64 	%rd92, %rd91, 63;
	and.b64  	%rd93, %rd92, -54;
	shl.b64 	%rd94, %rd9, 42;
	shr.s64 	%rd95, %rd94, 63;
	and.b64  	%rd96, %rd95, -54;
	shl.b64 	%rd97, %rd9, 16;
	shr.s64 	%rd98, %rd97, 63;
	and.b64  	%rd99, %rd98, 10;
	add.s64 	%rd100, %rd62, %rd90;
	add.s64 	%rd101, %rd100, %rd87;
	add.s64 	%rd102, %rd101, %rd93;
	add.s64 	%rd103, %rd102, %rd96;
	add.s64 	%rd104, %rd103, %rd99;
	add.s64 	%rd105, %rd104, %rd56;
	setp.gt.u64 	%p6, %rd105, 7;
	selp.b64 	%rd106, 16777216, 0, %p6;
	shr.u64 	%rd107, %rd9, 15;
	shr.u64 	%rd108, %rd9, 47;
	or.b64  	%rd109, %rd107, %rd108;
	shl.b64 	%rd110, %rd109, 25;
	and.b64  	%rd111, %rd110, 33554432;
	shr.u64 	%rd112, %rd9, 3;
	and.b64  	%rd113, %rd112, 1;
	shl.b64 	%rd114, %rd9, 58;
	shr.s64 	%rd115, %rd114, 63;
	and.b64  	%rd116, %rd115, 6;
	shr.u64 	%rd117, %rd9, 26;
	and.b64  	%rd118, %rd117, 1;
	add.s64 	%rd119, %rd113, %rd118;
	shl.b64 	%rd120, %rd119, 1;
	add.s64 	%rd121, %rd120, %rd116;
	setp.gt.u64 	%p7, %rd121, 7;
	selp.b64 	%rd122, 67108864, 0, %p7;
	shr.u64 	%rd123, %rd9, 22;
	and.b64  	%rd124, %rd123, 1;
	shl.b64 	%rd125, %rd9, 59;
	shr.s64 	%rd126, %rd125, 63;
	and.b64  	%rd127, %rd126, 6;
	shr.u64 	%rd128, %rd9, 24;
	and.b64  	%rd129, %rd128, 1;
	add.s64 	%rd130, %rd124, %rd129;
	shl.b64 	%rd131, %rd130, 1;
	add.s64 	%rd132, %rd131, %rd127;
	setp.gt.u64 	%p8, %rd132, 7;
	selp.b64 	%rd133, 268435456, 0, %p8;
	shl.b64 	%rd134, %rd9, 25;
	and.b64  	%rd135, %rd134, 536870912;
	shl.b64 	%rd136, %rd9, 27;
	or.b64  	%rd137, %rd136, %rd9;
	and.b64  	%rd138, %rd137, 1073741824;
	and.b64  	%rd139, %rd10, 1;
	shr.u64 	%rd140, %rd9, 36;
	and.b64  	%rd141, %rd140, 1;
	add.s64 	%rd142, %rd139, %rd141;
	shl.b64 	%rd143, %rd142, 1;
	add.s64 	%rd144, %rd143, %rd116;
	setp.gt.u64 	%p9, %rd144, 7;
	selp.b64 	%rd145, 2147483648, 0, %p9;
	shr.u64 	%rd146, %rd9, 4;
	and.b64  	%rd147, %rd146, 4294967296;
	and.b64  	%rd148, %rd92, 6;
	shr.s64 	%rd149, %rd29, 63;
	and.b64  	%rd150, %rd149, -6;
	shl.b64 	%rd151, %rd9, 44;
	shr.s64 	%rd152, %rd151, 63;
	and.b64  	%rd153, %rd152, -6;
	shr.s64 	%rd154, %rd136, 63;
	and.b64  	%rd155, %rd154, 14;
	and.b64  	%rd156, %rd9, 1;
	setp.eq.b64 	%p10, %rd156, 1;
	selp.b64 	%rd157, 14, 0, %p10;
	add.s64 	%rd158, %rd150, %rd157;
	add.s64 	%rd159, %rd158, %rd148;
	add.s64 	%rd160, %rd159, %rd153;
	add.s64 	%rd161, %rd160, %rd155;
	setp.gt.u64 	%p11, %rd161, 5;
	selp.b64 	%rd162, 8589934592, 0, %p11;
	add.s64 	%rd163, %rd6, %rd7;
	ld.global.u64 	%rd164, [%rd163];
	or.b64  	%rd165, %rd86, %rd164;
	or.b64  	%rd166, %rd165, %rd135;
	or.b64  	%rd167, %rd166, %rd147;
	or.b64  	%rd168, %rd167, %rd138;
	or.b64  	%rd169, %rd168, %rd14;
	or.b64  	%rd170, %rd169, %rd38;
	or.b64  	%rd171, %rd170, %rd111;
	or.b64  	%rd172, %rd171, %rd51;
	or.b64  	%rd173, %rd172, %rd122;
	or.b64  	%rd174, %rd173, %rd133;
	or.b64  	%rd175, %rd174, %rd145;
	or.b64  	%rd176, %rd175, %rd33;
	or.b64  	%rd177, %rd176, %rd65;
	or.b64  	%rd178, %rd177, %rd84;
	or.b64  	%rd179, %rd178, %rd162;
	or.b64  	%rd180, %rd179, %rd106;
	st.global.u64 	[%rd163], %rd180;
$L__BB19_2:
	ret;

}
	// .globl	_Z18passo_tlf_6_parte3PyS_y
.visible .entry _Z18passo_tlf_6_parte3PyS_y(
	.param .u64 .ptr .align 1 _Z18passo_tlf_6_parte3PyS_y_param_0,
	.param .u64 .ptr .align 1 _Z18passo_tlf_6_parte3PyS_y_param_1,
	.param .u64 _Z18passo_tlf_6_parte3PyS_y_param_2
)
{
	.reg .pred 	%p<10>;
	.reg .b32 	%r<9>;
	.reg .b64 	%rd<116>;

	ld.param.u64 	%rd3, [_Z18passo_tlf_6_parte3PyS_y_param_2];
	mov.u32 	%r1, %tid.x;
	mov.u32 	%r2, %ctaid.x;
	mov.u32 	%r3, %ntid.x;
	mad.lo.s32 	%r4, %r2, %r3, %r1;
	cvt.u64.u32 	%rd4, %r4;
	setp.le.u64 	%p1, %rd3, %rd4;
	@%p1 bra 	$L__BB20_2;
	ld.param.u64 	%rd115, [_Z18passo_tlf_6_parte3PyS_y_param_1];
	ld.param.u64 	%rd114, [_Z18passo_tlf_6_parte3PyS_y_param_0];
	cvta.to.global.u64 	%rd5, %rd114;
	cvta.to.global.u64 	%rd6, %rd115;
	mov.u32 	%r5, %ctaid.x;
	mov.u32 	%r6, %ntid.x;
	mov.u32 	%r7, %tid.x;
	mad.lo.s32 	%r8, %r5, %r6, %r7;
	mul.wide.u32 	%rd7, %r8, 8;
	add.s64 	%rd8, %rd5, %rd7;
	ld.global.u64 	%rd9, [%rd8];
	shl.b64 	%rd10, %rd9, 29;
	and.b64  	%rd11, %rd10, 17179869184;
	and.b64  	%rd12, %rd9, 2;
	shr.u64 	%rd13, %rd9, 4;
	and.b64  	%rd14, %rd13, 2;
	add.s64 	%rd15, %rd14, %rd12;
	setp.gt.u64 	%p2, %rd15, 3;
	selp.b64 	%rd16, 34359738368, 0, %p2;
	shr.u64 	%rd17, %rd9, 12;
	and.b64  	%rd18, %rd17, 2;
	shl.b64 	%rd19, %rd9, 44;
	shr.s64 	%rd20, %rd19, 63;
	and.b64  	%rd21, %rd20, -30;
	add.s64 	%rd22, %rd18, %rd21;
	shl.b64 	%rd23, %rd9, 36;
	shr.s64 	%rd24, %rd23, 63;
	and.b64  	%rd25, %rd24, -30;
	add.s64 	%rd26, %rd25, %rd22;
	and.b64  	%rd27, %rd17, 1;
	and.b64  	%rd28, %rd9, 1;
	add.s64 	%rd29, %rd27, %rd28;
	shl.b64 	%rd30, %rd29, 1;
	add.s64 	%rd31, %rd30, %rd26;
	neg.s64 	%rd32, %rd12;
	setp.eq.s64 	%p3, %rd31, %rd32;
	selp.b64 	%rd33, 0, 68719476736, %p3;
	shr.u64 	%rd34, %rd9, 7;
	shr.u64 	%rd35, %rd9, 8;
	or.b64  	%rd36, %rd34, %rd35;
	shl.b64 	%rd37, %rd36, 37;
	and.b64  	%rd38, %rd37, 137438953472;
	shr.u64 	%rd39, %rd9, 15;
	shr.u64 	%rd40, %rd9, 14;
	or.b64  	%rd41, %rd39, %rd40;
	shl.b64 	%rd42, %rd41, 38;
	and.b64  	%rd43, %rd42, 274877906944;
	shr.u64 	%rd44, %rd9, 33;
	shr.u64 	%rd45, %rd9, 32;
	or.b64  	%rd46, %rd44, %rd45;
	shl.b64 	%rd47, %rd46, 39;
	and.b64  	%rd48, %rd47, 549755813888;
	shl.b64 	%rd49, %rd9, 33;
	shr.s64 	%rd50, %rd49, 62;
	and.b64  	%rd51, %rd50, -2;
	add.s64 	%rd52, %rd51, %rd14;
	shl.b64 	%rd53, %rd9, 37;
	shr.s64 	%rd54, %rd53, 62;
	and.b64  	%rd55, %rd54, -2;
	neg.s64 	%rd56, %rd55;
	setp.eq.s64 	%p4, %rd52, %rd56;
	selp.b64 	%rd57, 0, 1099511627776, %p4;
	shl.b64 	%rd58, %rd9, 1;
	and.b64  	%rd59, %rd58, 2199023255552;
	and.b64  	%rd60, %rd34, 1;
	shr.u64 	%rd61, %rd9, 20;
	and.b64  	%rd62, %rd61, 2;
	shr.u64 	%rd63, %rd9, 37;
	and.b64  	%rd64, %rd63, 1;
	add.s64 	%rd65, %rd60, %rd64;
	shl.b64 	%rd66, %rd65, 1;
	add.s64 	%rd67, %rd66, %rd62;
	setp.gt.u64 	%p5, %rd67, 5;
	selp.b64 	%rd68, 4398046511104, 0, %p5;
	and.b64  	%rd69, %rd35, 1;
	add.s64 	%rd70, %rd69, %rd64;
	shl.b64 	%rd71, %rd70, 1;
	add.s64 	%rd72, %rd71, %rd62;
	setp.gt.u64 	%p6, %rd72, 5;
	selp.b64 	%rd73, 8796093022208, 0, %p6;
	shl.b64 	%rd74, %rd9, 2;
	shr.u64 	%rd75, %rd9, 6;
	and.b64  	%rd76, %rd75, 2;
	shr.u64 	%rd77, %rd9, 36;
	and.b64  	%rd78, %rd77, 2;
	add.s64 	%rd79, %rd76, %rd78;
	shl.b64 	%rd80, %rd9, 42;
	shr.s64 	%rd81, %rd80, 62;
	and.b64  	%rd82, %rd81, -2;
	add.s64 	%rd83, %rd79, %rd82;
	setp.gt.u64 	%p7, %rd83, 3;
	selp.b64 	%rd84, 70368744177664, 0, %p7;
	and.b64  	%rd85, %rd34, 2;
	add.s64 	%rd86, %rd85, %rd78;
	add.s64 	%rd87, %rd86, %rd82;
	setp.gt.u64 	%p8, %rd87, 3;
	selp.b64 	%rd88, 140737488355328, 0, %p8;
	shr.u64 	%rd89, %rd9, 40;
	and.b64  	%rd90, %rd89, 2;
	add.s64 	%rd91, %rd66, %rd90;
	setp.gt.u64 	%p9, %rd91, 5;
	selp.b64 	%rd92, 1125899906842624, 0, %p9;
	and.b64  	%rd93, %rd58, 2251799813685248;
	and.b64  	%rd94, %rd9, 4503599627370496;
	add.s64 	%rd95, %rd6, %rd7;
	ld.global.u64 	%rd96, [%rd95];
	or.b64  	%rd97, %rd96, %rd94;
	or.b64  	%rd98, %rd97, %rd11;
	or.b64  	%rd99, %rd98, %rd59;
	and.b64  	%rd100, %rd74, 897201488265216;
	or.b64  	%rd101, %rd99, %rd100;
	or.b64  	%rd102, %rd101, %rd93;
	or.b64  	%rd103, %rd102, %rd38;
	or.b64  	%rd104, %rd103, %rd43;
	or.b64  	%rd105, %rd104, %rd48;
	or.b64  	%rd106, %rd105, %rd16;
	or.b64  	%rd107, %rd106, %rd57;
	or.b64  	%rd108, %rd107, %rd68;
	or.b64  	%rd109, %rd108, %rd73;
	or.b64  	%rd110, %rd109, %rd84;
	or.b64  	%rd111, %rd110, %rd88;
	or.b64  	%rd112, %rd111, %rd92;
	or.b64  	%rd113, %rd112, %rd33;
	st.global.u64 	[%rd95], %rd113;
$L__BB20_2:
	ret;

}
	// .globl	_Z19passo_bool_7_parte1PyS_y
.visible .entry _Z19passo_bool_7_parte1PyS_y(
	.param .u64 .ptr .align 1 _Z19passo_bool_7_parte1PyS_y_param_0,
	.param .u64 .ptr .align 1 _Z19passo_bool_7_parte1PyS_y_param_1,
	.param .u64 _Z19passo_bool_7_parte1PyS_y_param_2
)
{
	.reg .pred 	%p<2>;
	.reg .b32 	%r<5>;
	.reg .b64 	%rd<146>;

	ld.param.u64 	%rd3, [_Z19passo_bool_7_parte1PyS_y_param_1];
	ld.param.u64 	%rd4, [_Z19passo_bool_7_parte1PyS_y_param_2];
	mov.u32 	%r1, %tid.x;
	mov.u32 	%r2, %ctaid.x;
	mov.u32 	%r3, %ntid.x;
	mad.lo.s32 	%r4, %r2, %r3, %r1;
	cvt.u64.u32 	%rd1, %r4;
	setp.le.u64 	%p1, %rd4, %rd1;
	@%p1 bra 	$L__BB21_2;
	ld.param.u64 	%rd145, [_Z19passo_bool_7_parte1PyS_y_param_0];
	cvta.to.global.u64 	%rd5, %rd145;
	cvta.to.global.u64 	%rd6, %rd3;
	shl.b64 	%rd7, %rd1, 3;
	add.s64 	%rd8, %rd5, %rd7;
	ld.global.u64 	%rd9, [%rd8];
	shr.u64 	%rd10, %rd9, 28;
	shr.u64 	%rd11, %rd9, 33;
	not.b64 	%rd12, %rd11;
	and.b64  	%rd13, %rd12, %rd10;
	and.b64  	%rd14, %rd13, 1;
	shr.u64 	%rd15, %rd9, 20;
	shr.u64 	%rd16, %rd9, 12;
	shr.u64 	%rd17, %rd9, 2;
	or.b64  	%rd18, %rd16, %rd17;
	and.b64  	%rd19, %rd15, %rd18;
	shl.b64 	%rd20, %rd19, 1;
	and.b64  	%rd21, %rd20, 2;
	or.b64  	%rd22, %rd21, %rd14;
	shr.u64 	%rd23, %rd9, 19;
	and.b64  	%rd24, %rd23, 1;
	shr.u64 	%rd25, %rd9, 44;
	and.b64  	%rd26, %rd25, 4;
	or.b64  	%rd27, %rd24, %rd26;
	or.b64  	%rd28, %rd27, %rd22;
	shr.u64 	%rd29, %rd9, 46;
	and.b64  	%rd30, %rd29, 8;
	shr.u64 	%rd31, %rd9, 13;
	shr.u64 	%rd32, %rd9, 47;
	shr.u64 	%rd33, %rd9, 5;
	not.b64 	%rd34, %rd33;
	and.b64  	%rd35, %rd31, %rd34;
	shr.u64 	%rd36, %rd9, 10;
	and.b64  	%rd37, %rd36, 1;
	xor.b64  	%rd38, %rd37, 1;
	and.b64  	%rd39, %rd35, %rd38;
	and.b64  	%rd40, %rd39, %rd32;
	shl.b64 	%rd41, %rd40, 4;
	or.b64  	%rd42, %rd41, %rd30;
	or.b64  	%rd43, %rd42, %rd28;
	shr.u64 	%rd44, %rd9, 6;
	and.b64  	%rd45, %rd9, 1;
	and.b64  	%rd46, %rd44, %rd45;
	shl.b64 	%rd47, %rd46, 5;
	and.b64  	%rd48, %rd23, 64;
	shl.b64 	%rd49, %rd9, 1;
	and.b64  	%rd50, %rd49, 128;
	shr.u64 	%rd51, %rd9, 50;
	shr.u64 	%rd52, %rd9, 30;
	not.b64 	%rd53, %rd52;
	and.b64  	%rd54, %rd51, %rd53;
	shr.u64 	%rd55, %rd9, 17;
	not.b64 	%rd56, %rd55;
	and.b64  	%rd57, %rd56, 1;
	and.b64  	%rd58, %rd54, %rd57;
	shr.u64 	%rd59, %rd9, 40;
	and.b64  	%rd60, %rd59, %rd53;
	and.b64  	%rd61, %rd60, %rd57;
	shl.b64 	%rd62, %rd61, 8;
	or.b64  	%rd63, %rd62, %rd58;
	shr.u64 	%rd64, %rd9, 1;
	and.b64  	%rd65, %rd64, 512;
	shr.u64 	%rd66, %rd9, 14;
	and.b64  	%rd67, %rd66, 1024;
	shr.u64 	%rd68, %rd9, 51;
	and.b64  	%rd69, %rd68, %rd56;
	and.b64  	%rd70, %rd53, %rd69;
	shl.b64 	%rd71, %rd70, 11;
	and.b64  	%rd72, %rd71, 2048;
	shr.u64 	%rd73, %rd9, 37;
	shr.u64 	%rd74, %rd9, 9;
	or.b64  	%rd75, %rd74, %rd44;
	and.b64  	%rd76, %rd73, %rd75;
	and.b64  	%rd77, %rd37, %rd76;
	shl.b64 	%rd78, %rd77, 12;
	xor.b64  	%rd79, %rd45, 1;
	and.b64  	%rd80, %rd79, %rd23;
	shl.b64 	%rd81, %rd80, 13;
	shr.u64 	%rd82, %rd9, 11;
	not.b64 	%rd83, %rd59;
	and.b64  	%rd84, %rd82, %rd83;
	and.b64  	%rd85, %rd84, %rd57;
	shl.b64 	%rd86, %rd85, 14;
	shr.u64 	%rd87, %rd9, 29;
	and.b64  	%rd88, %rd87, 1;
	and.b64  	%rd89, %rd17, 32768;
	and.b64  	%rd90, %rd32, 1;
	shr.u64 	%rd91, %rd9, 22;
	and.b64  	%rd92, %rd91, 65536;
	shr.u64 	%rd93, %rd9, 43;
	shl.b64 	%rd94, %rd9, 9;
	and.b64  	%rd95, %rd94, 131072;
	shr.u64 	%rd96, %rd9, 27;
	and.b64  	%rd97, %rd96, 262144;
	shr.u64 	%rd98, %rd9, 41;
	shr.u64 	%rd99, %rd9, 42;
	and.b64  	%rd100, %rd99, 1;
	and.b64  	%rd101, %rd100, %rd98;
	shr.u64 	%rd102, %rd9, 21;
	shr.u64 	%rd103, %rd9, 52;
	shr.u64 	%rd104, %rd9, 26;
	or.b64  	%rd105, %rd102, %rd104;
	and.b64  	%rd106, %rd103, %rd105;
	and.b64  	%rd107, %rd106, 1;
	or.b64  	%rd108, %rd101, %rd107;
	and.b64  	%rd109, %rd100, %rd104;
	shl.b64 	%rd110, %rd109, 19;
	or.b64  	%rd111, %rd108, %rd110;
	and.b64  	%rd112, %rd49, 1048576;
	shr.u64 	%rd113, %rd9, 15;
	and.b64  	%rd114, %rd113, 2097152;
	shr.u64 	%rd115, %rd9, 24;
	and.b64  	%rd116, %rd115, 4194304;
	add.s64 	%rd117, %rd6, %rd7;
	ld.global.u64 	%rd118, [%rd117];
	or.b64  	%rd119, %rd95, %rd118;
	or.b64  	%rd120, %rd119, %rd92;
	or.b64  	%rd121, %rd120, %rd90;
	or.b64  	%rd122, %rd121, %rd89;
	or.b64  	%rd123, %rd122, %rd88;
	or.b64  	%rd124, %rd123, %rd65;
	or.b64  	%rd125, %rd124, %rd48;
	or.b64  	%rd126, %rd125, %rd50;
	or.b64  	%rd127, %rd126, %rd67;
	or.b64  	%rd128, %rd127, %rd97;
	or.b64  	%rd129, %rd128, %rd112;
	or.b64  	%rd130, %rd129, %rd114;
	or.b64  	%rd131, %rd130, %rd116;
	or.b64  	%rd132, %rd23, %rd93;
	or.b64  	%rd133, %rd132, %rd29;
	or.b64  	%rd134, %rd133, %rd66;
	and.b64  	%rd135, %rd134, 1;
	or.b64  	%rd136, %rd131, %rd135;
	or.b64  	%rd137, %rd136, %rd47;
	or.b64  	%rd138, %rd137, %rd81;
	or.b64  	%rd139, %rd138, %rd72;
	or.b64  	%rd140, %rd139, %rd86;
	or.b64  	%rd141, %rd140, %rd111;
	or.b64  	%rd142, %rd141, %rd63;
	or.b64  	%rd143, %rd142, %rd78;
	or.b64  	%rd144, %rd143, %rd43;
	st.global.u64 	[%rd117], %rd144;
$L__BB21_2:
	ret;

}
	// .globl	_Z19passo_bool_7_parte2PyS_y
.visible .entry _Z19passo_bool_7_parte2PyS_y(
	.param .u64 .ptr .align 1 _Z19passo_bool_7_parte2PyS_y_param_0,
	.param .u64 .ptr .align 1 _Z19passo_bool_7_parte2PyS_y_param_1,
	.param .u64 _Z19passo_bool_7_parte2PyS_y_param_2
)
{
	.reg .pred 	%p<2>;
	.reg .b32 	%r<9>;
	.reg .b64 	%rd<154>;

	ld.param.u64 	%rd3, [_Z19passo_bool_7_parte2PyS_y_param_2];
	mov.u32 	%r1, %tid.x;
	mov.u32 	%r2, %ctaid.x;
	mov.u32 	%r3, %ntid.x;
	mad.lo.s32 	%r4, %r2, %r3, %r1;
	cvt.u64.u32 	%rd4, %r4;
	setp.le.u64 	%p1, %rd3, %rd4;
	@%p1 bra 	$L__BB22_2;
	ld.param.u64 	%rd153, [_Z19passo_bool_7_parte2PyS_y_param_1];
	ld.param.u64 	%rd152, [_Z19passo_bool_7_parte2PyS_y_param_0];
	cvta.to.global.u64 	%rd5, %rd152;
	cvta.to.global.u64 	%rd6, %rd153;
	mov.u32 	%r5, %ctaid.x;
	mov.u32 	%r6, %ntid.x;
	mov.u32 	%r7, %tid.x;
	mad.lo.s32 	%r8, %r5, %r6, %r7;
	mul.wide.u32 	%rd7, %r8, 8;
	add.s64 	%rd8, %rd5, %rd7;
	ld.global.u64 	%rd9, [%rd8];
	shr.u64 	%rd10, %rd9, 44;
	not.b64 	%rd11, %rd10;
	and.b64  	%rd12, %rd11, 1;
	and.b64  	%rd13, %rd12, %rd9;
	shr.u64 	%rd14, %rd9, 47;
	and.b64  	%rd15, %rd12, %rd14;
	shl.b64 	%rd16, %rd15, 23;
	or.b64  	%rd17, %rd16, %rd13;
	shr.u64 	%rd18, %rd9, 35;
	shr.u64 	%rd19, %rd9, 1;
	not.b64 	%rd20, %rd19;
	and.b64  	%rd21, %rd18, %rd20;
	shr.u64 	%rd22, %rd9, 32;
	not.b64 	%rd23, %rd22;
	and.b64  	%rd24, %rd23, 1;
	and.b64  	%rd25, %rd21, %rd24;
	shr.u64 	%rd26, %rd9, 21;
	and.b64  	%rd27, %rd26, %rd20;
	and.b64  	%rd28, %rd27, %rd24;
	shl.b64 	%rd29, %rd28, 24;
	or.b64  	%rd30, %rd29, %rd25;
	shr.u64 	%rd31, %rd9, 46;
	and.b64  	%rd32, %rd31, 1;
	shl.b64 	%rd33, %rd9, 15;
	and.b64  	%rd34, %rd33, 33554432;
	shl.b64 	%rd35, %rd9, 10;
	and.b64  	%rd36, %rd35, 67108864;
	shr.u64 	%rd37, %rd9, 25;
	and.b64  	%rd38, %rd9, 1;
	and.b64  	%rd39, %rd37, %rd38;
	shl.b64 	%rd40, %rd39, 27;
	shr.u64 	%rd41, %rd9, 15;
	and.b64  	%rd42, %rd41, 1;
	shr.u64 	%rd43, %rd9, 36;
	shr.u64 	%rd44, %rd9, 39;
	and.b64  	%rd45, %rd44, 1;
	and.b64  	%rd46, %rd45, %rd43;
	shl.b64 	%rd47, %rd46, 29;
	or.b64  	%rd48, %rd47, %rd42;
	shr.u64 	%rd49, %rd9, 8;
	and.b64  	%rd50, %rd49, 1;
	shl.b64 	%rd51, %rd9, 20;
	and.b64  	%rd52, %rd51, 2147483648;
	shr.u64 	%rd53, %rd9, 14;
	and.b64  	%rd54, %rd53, 12884901888;
	shr.u64 	%rd55, %rd9, 48;
	shr.u64 	%rd56, %rd9, 27;
	and.b64  	%rd57, %rd55, %rd56;
	shr.u64 	%rd58, %rd9, 45;
	not.b64 	%rd59, %rd58;
	and.b64  	%rd60, %rd59, %rd57;
	shl.b64 	%rd61, %rd60, 34;
	and.b64  	%rd62, %rd61, 17179869184;
	not.b64 	%rd63, %rd9;
	and.b64  	%rd64, %rd43, %rd63;
	shr.u64 	%rd65, %rd9, 10;
	and.b64  	%rd66, %rd65, 1;
	xor.b64  	%rd67, %rd66, 1;
	and.b64  	%rd68, %rd64, %rd67;
	shr.u64 	%rd69, %rd9, 30;
	and.b64  	%rd70, %rd69, %rd63;
	and.b64  	%rd71, %rd70, %rd67;
	shl.b64 	%rd72, %rd71, 35;
	or.b64  	%rd73, %rd72, %rd68;
	shl.b64 	%rd74, %rd9, 5;
	and.b64  	%rd75, %rd74, 68719476736;
	shl.b64 	%rd76, %rd9, 27;
	and.b64  	%rd77, %rd76, 137438953472;
	shr.u64 	%rd78, %rd9, 5;
	and.b64  	%rd79, %rd78, 274877906944;
	shr.u64 	%rd80, %rd9, 17;
	shr.u64 	%rd81, %rd9, 37;
	not.b64 	%rd82, %rd81;
	and.b64  	%rd83, %rd82, %rd80;
	shl.b64 	%rd84, %rd83, 39;
	and.b64  	%rd85, %rd84, 549755813888;
	shl.b64 	%rd86, %rd9, 30;
	and.b64  	%rd87, %rd86, 1099511627776;
	shr.u64 	%rd88, %rd9, 2;
	and.b64  	%rd89, %rd88, 2199023255552;
	shl.b64 	%rd90, %rd9, 39;
	and.b64  	%rd91, %rd90, 4398046511104;
	and.b64  	%rd92, %rd65, 8796093022208;
	shl.b64 	%rd93, %rd9, 17;
	and.b64  	%rd94, %rd93, 17592186044416;
	xor.b64  	%rd95, %rd38, 1;
	and.b64  	%rd96, %rd95, %rd14;
	shl.b64 	%rd97, %rd96, 45;
	shr.u64 	%rd98, %rd9, 41;
	shr.u64 	%rd99, %rd9, 52;
	shr.u64 	%rd100, %rd9, 26;
	or.b64  	%rd101, %rd98, %rd100;
	and.b64  	%rd102, %rd99, %rd101;
	and.b64  	%rd103, %rd100, %rd26;
	or.b64  	%rd104, %rd102, %rd103;
	shr.u64 	%rd105, %rd9, 42;
	and.b64  	%rd106, %rd26, %rd105;
	shl.b64 	%rd107, %rd106, 46;
	or.b64  	%rd108, %rd104, %rd107;
	and.b64  	%rd109, %rd108, 70368744177665;
	shr.u64 	%rd110, %rd9, 54;
	and.b64  	%rd111, %rd110, 1;
	and.b64  	%rd112, %rd111, %rd31;
	shr.u64 	%rd113, %rd9, 3;
	and.b64  	%rd114, %rd111, %rd113;
	shl.b64 	%rd115, %rd114, 47;
	or.b64  	%rd116, %rd115, %rd112;
	shr.u64 	%rd117, %rd9, 28;
	and.b64  	%rd118, %rd66, %rd117;
	shl.b64 	%rd119, %rd118, 48;
	and.b64  	%rd120, %rd9, 35465847065542656;
	add.s64 	%rd121, %rd6, %rd7;
	ld.global.u64 	%rd122, [%rd121];
	or.b64  	%rd123, %rd122, %rd120;
	or.b64  	%rd124, %rd123, %rd75;
	or.b64  	%rd125, %rd124, %rd52;
	or.b64  	%rd126, %rd125, %rd50;
	or.b64  	%rd127, %rd126, %rd34;
	or.b64  	%rd128, %rd127, %rd32;
	or.b64  	%rd129, %rd128, %rd36;
	and.b64  	%rd130, %rd19, 1342177280;
	or.b64  	%rd131, %rd129, %rd130;
	or.b64  	%rd132, %rd131, %rd54;
	or.b64  	%rd133, %rd132, %rd77;
	or.b64  	%rd134, %rd133, %rd79;
	or.b64  	%rd135, %rd134, %rd87;
	or.b64  	%rd136, %rd135, %rd89;
	or.b64  	%rd137, %rd136, %rd91;
	or.b64  	%rd138, %rd137, %rd92;
	or.b64  	%rd139, %rd138, %rd94;
	or.b64  	%rd140, %rd139, %rd40;
	or.b64  	%rd141, %rd140, %rd97;
	or.b64  	%rd142, %rd141, %rd119;
	or.b64  	%rd143, %rd142, %rd48;
	or.b64  	%rd144, %rd143, %rd62;
	or.b64  	%rd145, %rd144, %rd85;
	or.b64  	%rd146, %rd145, %rd109;
	or.b64  	%rd147, %rd146, %rd116;
	or.b64  	%rd148, %rd147, %rd30;
	or.b64  	%rd149, %rd148, %rd17;
	or.b64  	%rd150, %rd149, %rd73;
	or.b64  	%rd151, %rd150, %rd45;
	st.global.u64 	[%rd121], %rd151;
$L__BB22_2:
	ret;

}
	// .globl	_Z18passo_tlf_7_parte1PyS_y
.visible .entry _Z18passo_tlf_7_parte1PyS_y(
	.param .u64 .ptr .align 1 _Z18passo_tlf_7_parte1PyS_y_param_0,
	.param .u64 .ptr .align 1 _Z18passo_tlf_7_parte1PyS_y_param_1,
	.param .u64 _Z18passo_tlf_7_parte1PyS_y_param_2
)
{
	.reg .pred 	%p<15>;
	.reg .b32 	%r<9>;
	.reg .b64 	%rd<170>;

	ld.param.u64 	%rd3, [_Z18passo_tlf_7_parte1PyS_y_param_2];
	mov.u32 	%r1, %tid.x;
	mov.u32 	%r2, %ctaid.x;
	mov.u32 	%r3, %ntid.x;
	mad.lo.s32 	%r4, %r2, %r3, %r1;
	cvt.u64.u32 	%rd4, %r4;
	setp.le.u64 	%p1, %rd3, %rd4;
	@%p1 bra 	$L__BB23_2;
	ld.param.u64 	%rd169, [_Z18passo_tlf_7_parte1PyS_y_param_1];
	ld.param.u64 	%rd168, [_Z18passo_tlf_7_parte1PyS_y_param_0];
	cvta.to.global.u64 	%rd5, %rd168;
	cvta.to.global.u64 	%rd6, %rd169;
	mov.u32 	%r5, %ctaid.x;
	mov.u32 	%r6, %ntid.x;
	mov.u32 	%r7, %tid.x;
	mad.lo.s32 	%r8, %r5, %r6, %r7;
	mul.wide.u32 	%rd7, %r8, 8;
	add.s64 	%rd8, %rd5, %rd7;
	ld.global.u64 	%rd9, [%rd8];
	shr.u64 	%rd10, %rd9, 27;
	and.b64  	%rd11, %rd10, 2;
	shl.b64 	%rd12, %rd9, 30;
	shr.s64 	%rd13, %rd12, 62;
	and.b64  	%rd14, %rd13, -2;
	neg.s64 	%rd15, %rd14;
	setp.ne.s64 	%p2, %rd11, %rd15;
	selp.u64 	%rd16, 1, 0, %p2;
	shl.b64 	%rd17, %rd9, 43;
	shr.s64 	%rd18, %rd17, 63;
	and.b64  	%rd19, %rd18, 6;
	shr.u64 	%rd20, %rd9, 12;
	and.b64  	%rd21, %rd20, 1;
	shr.u64 	%rd22, %rd9, 2;
	and.b64  	%rd23, %rd22, 1;
	add.s64 	%rd24, %rd21, %rd23;
	shl.b64 	%rd25, %rd24, 1;
	add.s64 	%rd26, %rd25, %rd19;
	setp.gt.u64 	%p3, %rd26, 7;
	selp.b64 	%rd27, 2, 0, %p3;
	shr.u64 	%rd28, %rd9, 19;
	shr.u64 	%rd29, %rd9, 46;
	or.b64  	%rd30, %rd28, %rd29;
	shl.b64 	%rd31, %rd30, 2;
	and.b64  	%rd32, %rd31, 4;
	and.b64  	%rd33, %rd29, 8;
	and.b64  	%rd34, %rd20, 2;
	shr.u64 	%rd35, %rd9, 47;
	and.b64  	%rd36, %rd29, 2;
	add.s64 	%rd37, %rd34, %rd36;
	shl.b64 	%rd38, %rd9, 58;
	shr.s64 	%rd39, %rd38, 62;
	and.b64  	%rd40, %rd39, -2;
	add.s64 	%rd41, %rd37, %rd40;
	shl.b64 	%rd42, %rd9, 53;
	shr.s64 	%rd43, %rd42, 62;
	and.b64  	%rd44, %rd43, -2;
	add.s64 	%rd45, %rd41, %rd44;
	setp.gt.u64 	%p4, %rd45, 3;
	selp.b64 	%rd46, 16, 0, %p4;
	shr.u64 	%rd47, %rd9, 6;
	and.b64  	%rd48, %rd47, 1;
	shr.u64 	%rd49, %rd9, 5;
	and.b64  	%rd50, %rd49, 2;
	shl.b64 	%rd51, %rd9, 1;
	and.b64  	%rd52, %rd51, 2;
	add.s64 	%rd53, %rd50, %rd52;
	setp.gt.u64 	%p5, %rd53, 3;
	selp.b64 	%rd54, 32, 0, %p5;
	and.b64  	%rd55, %rd28, 64;
	and.b64  	%rd56, %rd51, 128;
	shl.b64 	%rd57, %rd9, 33;
	shr.s64 	%rd58, %rd57, 63;
	and.b64  	%rd59, %rd58, -6;
	shl.b64 	%rd60, %rd9, 46;
	shr.s64 	%rd61, %rd60, 63;
	and.b64  	%rd62, %rd61, -6;
	add.s64 	%rd63, %rd59, %rd62;
	shl.b64 	%rd64, %rd9, 23;
	shr.s64 	%rd65, %rd64, 62;
	and.b64  	%rd66, %rd65, -2;
	setp.eq.s64 	%p6, %rd63, %rd66;
	selp.b64 	%rd67, 0, 256, %p6;
	and.b64  	%rd68, %rd29, 1;
	and.b64  	%rd69, %rd28, 1;
	shr.u64 	%rd70, %rd9, 10;
	and.b64  	%rd71, %rd70, 1;
	add.s64 	%rd72, %rd68, %rd71;
	or.b64  	%rd73, %rd72, %rd69;
	setp.eq.s64 	%p7, %rd73, 0;
	selp.b64 	%rd74, 0, 512, %p7;
	shr.u64 	%rd75, %rd9, 14;
	and.b64  	%rd76, %rd75, 1024;
	shr.s64 	%rd77, %rd60, 62;
	shr.s64 	%rd78, %rd57, 62;
	and.b64  	%rd79, %rd78, -2;
	add.s64 	%rd80, %rd79, %rd77;
	setp.gt.u64 	%p8, %rd80, 1;
	selp.b64 	%rd81, 2048, 0, %p8;
	shr.s64 	%rd82, %rd42, 63;
	and.b64  	%rd83, %rd82, 6;
	shl.b64 	%rd84, %rd9, 26;
	shr.s64 	%rd85, %rd84, 63;
	and.b64  	%rd86, %rd85, 6;
	add.s64 	%rd87, %rd83, %rd86;
	shr.u64 	%rd88, %rd9, 9;
	and.b64  	%rd89, %rd88, 1;
	add.s64 	%rd90, %rd89, %rd48;
	shl.b64 	%rd91, %rd90, 1;
	add.s64 	%rd92, %rd91, %rd87;
	setp.gt.u64 	%p9, %rd92, 13;
	selp.b64 	%rd93, 4096, 0, %p9;
	shr.u64 	%rd94, %rd9, 18;
	and.b64  	%rd95, %rd94, 2;
	and.b64  	%rd96, %rd9, 1;
	setp.eq.b64 	%p10, %rd96, 1;
	selp.b64 	%rd97, 2, 0, %p10;
	setp.eq.s64 	%p11, %rd95, %rd97;
	selp.b64 	%rd98, 0, 8192, %p11;
	and.b64  	%rd99, %rd70, 2;
	add.s64 	%rd100, %rd99, %rd66;
	and.b64  	%rd101, %rd77, -2;
	neg.s64 	%rd102, %rd101;
	setp.eq.s64 	%p12, %rd100, %rd102;
	selp.b64 	%rd103, 0, 16384, %p12;
	shr.u64 	%rd104, %rd9, 29;
	shr.u64 	%rd105, %rd9, 17;
	or.b64  	%rd106, %rd104, %rd105;
	shl.b64 	%rd107, %rd106, 15;
	and.b64  	%rd108, %rd107, 32768;
	shr.u64 	%rd109, %rd9, 38;
	or.b64  	%rd110, %rd35, %rd109;
	shl.b64 	%rd111, %rd110, 16;
	and.b64  	%rd112, %rd111, 65536;
	and.b64  	%rd113, %rd75, 1;
	shr.u64 	%rd114, %rd9, 43;
	and.b64  	%rd115, %rd114, 1;
	shr.u64 	%rd116, %rd9, 8;
	and.b64  	%rd117, %rd116, 1;
	add.s64 	%rd118, %rd113, %rd117;
	or.b64  	%rd119, %rd118, %rd115;
	setp.eq.s64 	%p13, %rd119, 0;
	selp.b64 	%rd120, 0, 131072, %p13;
	and.b64  	%rd121, %rd10, 262144;
	shl.b64 	%rd122, %rd9, 22;
	shr.s64 	%rd123, %rd122, 63;
	and.b64  	%rd124, %rd123, 6;
	shl.b64 	%rd125, %rd9, 21;
	shr.s64 	%rd126, %rd125, 63;
	and.b64  	%rd127, %rd126, 14;
	add.s64 	%rd128, %rd124, %rd127;
	shl.b64 	%rd129, %rd9, 42;
	shr.s64 	%rd130, %rd129, 63;
	and.b64  	%rd131, %rd130, 6;
	add.s64 	%rd132, %rd128, %rd131;
	shl.b64 	%rd133, %rd9, 37;
	shr.s64 	%rd134, %rd133, 63;
	and.b64  	%rd135, %rd134, 10;
	add.s64 	%rd136, %rd132, %rd135;
	setp.gt.u64 	%p14, %rd136, 19;
	selp.b64 	%rd137, 524288, 0, %p14;
	and.b64  	%rd138, %rd51, 1048576;
	shr.u64 	%rd139, %rd9, 15;
	and.b64  	%rd140, %rd139, 2097152;
	shr.u64 	%rd141, %rd9, 24;
	and.b64  	%rd142, %rd141, 4194304;
	add.s64 	%rd143, %rd6, %rd7;
	ld.global.u64 	%rd144, [%rd143];
	or.b64  	%rd145, %rd33, %rd144;
	or.b64  	%rd146, %rd145, %rd55;
	or.b64  	%rd147, %rd146, %rd56;
	or.b64  	%rd148, %rd147, %rd76;
	or.b64  	%rd149, %rd148, %rd121;
	or.b64  	%rd150, %rd149, %rd138;
	or.b64  	%rd151, %rd150, %rd140;
	or.b64  	%rd152, %rd151, %rd142;
	or.b64  	%rd153, %rd152, %rd32;
	or.b64  	%rd154, %rd153, %rd98;
	or.b64  	%rd155, %rd154, %rd108;
	or.b64  	%rd156, %rd155, %rd112;
	or.b64  	%rd157, %rd156, %rd16;
	or.b64  	%rd158, %rd157, %rd54;
	or.b64  	%rd159, %rd158, %rd67;
	or.b64  	%rd160, %rd159, %rd74;
	or.b64  	%rd161, %rd160, %rd81;
	or.b64  	%rd162, %rd161, %rd103;
	or.b64  	%rd163, %rd162, %rd120;
	or.b64  	%rd164, %rd163, %rd27;
	or.b64  	%rd165, %rd164, %rd93;
	or.b64  	%rd166, %rd165, %rd46;
	or.b64  	%rd167, %rd166, %rd137;
	st.global.u64 	[%rd143], %rd167;
$L__BB23_2:
	ret;

}
	// .globl	_Z18passo_tlf_7_parte2PyS_y
.visible .entry _Z18passo_tlf_7_parte2PyS_y(
	.param .u64 .ptr .align 1 _Z18passo_tlf_7_parte2PyS_y_param_0,
	.param .u64 .ptr .align 1 _Z18passo_tlf_7_parte2PyS_y_param_1,
	.param .u64 _Z18passo_tlf_7_parte2PyS_y_param_2
)
{
	.reg .pred 	%p<13>;
	.reg .b32 	%r<9>;
	.reg .b64 	%rd<164>;

	ld.param.u64 	%rd3, [_Z18passo_tlf_7_parte2PyS_y_param_2];
	mov.u32 	%r1, %tid.x;
	mov.u32 	%r2, %ctaid.x;
	mov.u32 	%r3, %ntid.x;
	mad.lo.s32 	%r4, %r2, %r3, %r1;
	cvt.u64.u32 	%rd4, %r4;
	setp.le.u64 	%p1, %rd3, %rd4;
	@%p1 bra 	$L__BB24_2;
	ld.param.u64 	%rd163, [_Z18passo_tlf_7_parte2PyS_y_param_1];
	ld.param.u64 	%rd162, [_Z18passo_tlf_7_parte2PyS_y_param_0];
	cvta.to.global.u64 	%rd5, %rd162;
	cvta.to.global.u64 	%rd6, %rd163;
	mov.u32 	%r5, %ctaid.x;
	mov.u32 	%r6, %ntid.x;
	mov.u32 	%r7, %tid.x;
	mad.lo.s32 	%r8, %r5, %r6, %r7;
	mul.wide.u32 	%rd7, %r8, 8;
	add.s64 	%rd8, %rd5, %rd7;
	ld.global.u64 	%rd9, [%rd8];
	and.b64  	%rd10, %rd9, 1;
	shl.b64 	%rd11, %rd9, 19;
	shr.s64 	%rd12, %rd11, 63;
	and.b64  	%rd13, %rd12, 6;
	shr.u64 	%rd14, %rd9, 47;
	and.b64  	%rd15, %rd14, 1;
	add.s64 	%rd16, %rd15, %rd10;
	shl.b64 	%rd17, %rd16, 1;
	setp.eq.s64 	%p2, %rd17, %rd13;
	selp.b64 	%rd18, 0, 8388608, %p2;
	shr.u64 	%rd19, %rd9, 35;
	shr.u64 	%rd20, %rd9, 34;
	and.b64  	%rd21, %rd20, 2;
	shl.b64 	%rd22, %rd9, 62;
	shr.s64 	%rd23, %rd22, 63;
	and.b64  	%rd24, %rd23, -6;
	add.s64 	%rd25, %rd21, %rd24;
	shl.b64 	%rd26, %rd9, 31;
	shr.s64 	%rd27, %rd26, 63;
	and.b64  	%rd28, %rd27, -6;
	add.s64 	%rd29, %rd25, %rd28;
	shl.b64 	%rd30, %rd9, 42;
	shr.s64 	%rd31, %rd30, 62;
	and.b64  	%rd32, %rd31, -2;
	setp.eq.s64 	%p3, %rd29, %rd32;
	selp.b64 	%rd33, 0, 16777216, %p3;
	shr.u64 	%rd34, %rd9, 46;
	shr.u64 	%rd35, %rd9, 10;
	or.b64  	%rd36, %rd34, %rd35;
	shl.b64 	%rd37, %rd36, 25;
	and.b64  	%rd38, %rd37, 33554432;
	shl.b64 	%rd39, %rd9, 10;
	and.b64  	%rd40, %rd39, 67108864;
	shr.u64 	%rd41, %rd9, 24;
	and.b64  	%rd42, %rd41, 2;
	shl.b64 	%rd43, %rd9, 1;
	and.b64  	%rd44, %rd43, 2;
	add.s64 	%rd45, %rd42, %rd44;
	setp.gt.u64 	%p4, %rd45, 3;
	selp.b64 	%rd46, 134217728, 0, %p4;
	shr.u64 	%rd47, %rd9, 1;
	shl.b64 	%rd48, %rd9, 48;
	shr.s64 	%rd49, %rd48, 63;
	and.b64  	%rd50, %rd49, 6;
	shr.u64 	%rd51, %rd9, 36;
	and.b64  	%rd52, %rd51, 1;
	shr.u64 	%rd53, %rd9, 39;
	and.b64  	%rd54, %rd53, 1;
	add.s64 	%rd55, %rd52, %rd54;
	shl.b64 	%rd56, %rd55, 1;
	add.s64 	%rd57, %rd56, %rd50;
	setp.gt.u64 	%p5, %rd57, 3;
	selp.b64 	%rd58, 536870912, 0, %p5;
	shr.u64 	%rd59, %rd9, 8;
	shr.u64 	%rd60, %rd9, 11;
	or.b64  	%rd61, %rd59, %rd60;
	shl.b64 	%rd62, %rd61, 31;
	and.b64  	%rd63, %rd62, 2147483648;
	shr.u64 	%rd64, %rd9, 14;
	and.b64  	%rd65, %rd64, 12884901888;
	and.b64  	%rd66, %rd14, 2;
	shr.u64 	%rd67, %rd9, 27;
	shr.u64 	%rd68, %rd9, 26;
	and.b64  	%rd69, %rd68, 2;
	add.s64 	%rd70, %rd66, %rd69;
	shl.b64 	%rd71, %rd9, 18;
	shr.s64 	%rd72, %rd71, 62;
	and.b64  	%rd73, %rd72, -2;
	add.s64 	%rd74, %rd70, %rd73;
	setp.gt.u64 	%p6, %rd74, 3;
	selp.b64 	%rd75, 17179869184, 0, %p6;
	and.b64  	%rd76, %rd19, 2;
	setp.eq.b64 	%p7, %rd10, 1;
	selp.b64 	%rd77, -6, 0, %p7;
	add.s64 	%rd78, %rd76, %rd77;
	shl.b64 	%rd79, %rd9, 53;
	shr.s64 	%rd80, %rd79, 63;
	and.b64  	%rd81, %rd80, -6;
	add.s64 	%rd82, %rd78, %rd81;
	shl.b64 	%rd83, %rd9, 33;
	shr.s64 	%rd84, %rd83, 62;
	and.b64  	%rd85, %rd84, -2;
	setp.eq.s64 	%p8, %rd82, %rd85;
	selp.b64 	%rd86, 0, 34359738368, %p8;
	shr.u64 	%rd87, %rd9, 31;
	or.b64  	%rd88, %rd53, %rd87;
	shl.b64 	%rd89, %rd88, 36;
	and.b64  	%rd90, %rd89, 68719476736;
	shl.b64 	%rd91, %rd9, 27;
	and.b64  	%rd92, %rd91, 137438953472;
	shr.u64 	%rd93, %rd9, 5;
	and.b64  	%rd94, %rd93, 274877906944;
	shr.u64 	%rd95, %rd9, 16;
	and.b64  	%rd96, %rd95, 2;
	shl.b64 	%rd97, %rd9, 26;
	shr.s64 	%rd98, %rd97, 62;
	and.b64  	%rd99, %rd98, -2;
	neg.s64 	%rd100, %rd99;
	setp.eq.s64 	%p9, %rd96, %rd100;
	selp.b64 	%rd101, 0, 549755813888, %p9;
	shl.b64 	%rd102, %rd9, 30;
	and.b64  	%rd103, %rd102, 1099511627776;
	shr.u64 	%rd104, %rd9, 2;
	and.b64  	%rd105, %rd104, 2199023255552;
	shl.b64 	%rd106, %rd9, 39;
	and.b64  	%rd107, %rd106, 4398046511104;
	and.b64  	%rd108, %rd35, 8796093022208;
	shl.b64 	%rd109, %rd9, 17;
	and.b64  	%rd110, %rd109, 17592186044416;
	and.b64  	%rd111, %rd34, 2;
	selp.b64 	%rd112, 2, 0, %p7;
	setp.eq.s64 	%p10, %rd111, %rd112;
	selp.b64 	%rd113, 0, 35184372088832, %p10;
	shl.b64 	%rd114, %rd9, 22;
	shr.s64 	%rd115, %rd114, 63;
	and.b64  	%rd116, %rd115, 6;
	shr.s64 	%rd117, %rd30, 63;
	and.b64  	%rd118, %rd117, 14;
	add.s64 	%rd119, %rd116, %rd118;
	shl.b64 	%rd120, %rd9, 37;
	shr.s64 	%rd121, %rd120, 63;
	and.b64  	%rd122, %rd121, 10;
	add.s64 	%rd123, %rd119, %rd122;
	shl.b64 	%rd124, %rd9, 21;
	shr.s64 	%rd125, %rd124, 63;
	and.b64  	%rd126, %rd125, 6;
	add.s64 	%rd127, %rd123, %rd126;
	setp.gt.u64 	%p11, %rd127, 19;
	selp.b64 	%rd128, 70368744177664, 0, %p11;
	and.b64  	%rd129, %rd67, 2;
	shr.u64 	%rd130, %rd9, 9;
	and.b64  	%rd131, %rd130, 2;
	add.s64 	%rd132, %rd129, %rd131;
	setp.gt.u64 	%p12, %rd132, 3;
	selp.b64 	%rd133, 281474976710656, 0, %p12;
	and.b64  	%rd134, %rd9, 35465847065542656;
	add.s64 	%rd135, %rd6, %rd7;
	ld.global.u64 	%rd136, [%rd135];
	or.b64  	%rd137, %rd136, %rd134;
	or.b64  	%rd138, %rd137, %rd40;
	and.b64  	%rd139, %rd47, 1342177280;
	or.b64  	%rd140, %rd138, %rd139;
	or.b64  	%rd141, %rd140, %rd65;
	or.b64  	%rd142, %rd141, %rd92;
	or.b64  	%rd143, %rd142, %rd94;
	or.b64  	%rd144, %rd143, %rd103;
	or.b64  	%rd145, %rd144, %rd105;
	or.b64  	%rd146, %rd145, %rd107;
	or.b64  	%rd147, %rd146, %rd108;
	or.b64  	%rd148, %rd147, %rd110;
	or.b64  	%rd149, %rd148, %rd38;
	or.b64  	%rd150, %rd149, %rd63;
	or.b64  	%rd151, %rd150, %rd90;
	or.b64  	%rd152, %rd151, %rd113;
	or.b64  	%rd153, %rd152, %rd101;
	or.b64  	%rd154, %rd153, %rd18;
	or.b64  	%rd155, %rd154, %rd46;
	or.b64  	%rd156, %rd155, %rd133;
	or.b64  	%rd157, %rd156, %rd33;
	or.b64  	%rd158, %rd157, %rd58;
	or.b64  	%rd159, %rd158, %rd75;
	or.b64  	%rd160, %rd159, %rd86;
	or.b64  	%rd161, %rd160, %rd128;
	st.global.u64 	[%rd135], %rd161;
$L__BB24_2:
	ret;

}
	// .globl	_Z19passo_bool_8_parte1PyS_y
.visible .entry _Z19passo_bool_8_parte1PyS_y(
	.param .u64 .ptr .align 1 _Z19passo_bool_8_parte1PyS_y_param_0,
	.param .u64 .ptr .align 1 _Z19passo_bool_8_parte1PyS_y_param_1,
	.param .u64 _Z19passo_bool_8_parte1PyS_y_param_2
)
{
	.reg .pred 	%p<2>;
	.reg .b32 	%r<9>;
	.reg .b64 	%rd<259>;

	ld.param.u64 	%rd3, [_Z19passo_bool_8_parte1PyS_y_param_2];
	mov.u32 	%r1, %tid.x;
	mov.u32 	%r2, %ctaid.x;
	mov.u32 	%r3, %ntid.x;
	mad.lo.s32 	%r4, %r2, %r3, %r1;
	cvt.u64.u32 	%rd4, %r4;
	setp.le.u64 	%p1, %rd3, %rd4;
	@%p1 bra 	$L__BB25_2;
	ld.param.u64 	%rd258, [_Z19passo_bool_8_parte1PyS_y_param_1];
	ld.param.u64 	%rd257, [_Z19passo_bool_8_parte1PyS_y_param_0];
	cvta.to.global.u64 	%rd5, %rd257;
	cvta.to.global.u64 	%rd6, %rd258;
	mov.u32 	%r5, %ctaid.x;
	mov.u32 	%r6, %ntid.x;
	mov.u32 	%r7, %tid.x;
	mad.lo.s32 	%r8, %r5, %r6, %r7;
	mul.wide.u32 	%rd7, %r8, 8;
	add.s64 	%rd8, %rd5, %rd7;
	ld.global.u64 	%rd9, [%rd8];
	shr.u64 	%rd10, %rd9, 33;
	shr.u64 	%rd11, %rd9, 1;
	not.b64 	%rd12, %rd11;
	and.b64  	%rd13, %rd12, 1;
	and.b64  	%rd14, %rd13, %rd10;
	shr.u64 	%rd15, %rd9, 6;
	and.b64  	%rd16, %rd15, 1;
	and.b64  	%rd17, %rd9, 2;
	shr.u64 	%rd18, %rd9, 30;
	or.b64  	%rd19, %rd18, %rd11;
	not.b64 	%rd20, %rd19;
	and.b64  	%rd21, %rd15, %rd20;
	shr.u64 	%rd22, %rd9, 3;
	not.b64 	%rd23, %rd22;
	and.b64  	%rd24, %rd23, 1;
	and.b64  	%rd25, %rd21, %rd24;
	shr.u64 	%rd26, %rd9, 19;
	and.b64  	%rd27, %rd26, %rd20;
	and.b64  	%rd28, %rd27, %rd24;
	shl.b64 	%rd29, %rd28, 2;
	or.b64  	%rd30, %rd29, %rd25;
	shr.u64 	%rd31, %rd9, 46;
	shr.u64 	%rd32, %rd9, 2;
	or.b64  	%rd33, %rd26, %rd32;
	or.b64  	%rd34, %rd33, %rd11;
	not.b64 	%rd35, %rd34;
	and.b64  	%rd36, %rd31, %rd35;
	shr.u64 	%rd37, %rd9, 9;
	not.b64 	%rd38, %rd37;
	and.b64  	%rd39, %rd38, 1;
	and.b64  	%rd40, %rd36, %rd39;
	and.b64  	%rd41, %rd10, %rd35;
	and.b64  	%rd42, %rd41, %rd39;
	shl.b64 	%rd43, %rd42, 3;
	or.b64  	%rd44, %rd43, %rd40;
	shr.u64 	%rd45, %rd9, 10;
	shr.u64 	%rd46, %rd9, 21;
	and.b64  	%rd47, %rd45, %rd46;
	and.b64  	%rd48, %rd47, %rd13;
	shl.b64 	%rd49, %rd48, 4;
	shr.u64 	%rd50, %rd9, 48;
	and.b64  	%rd51, %rd13, %rd50;
	shl.b64 	%rd52, %rd51, 5;
	and.b64  	%rd53, %rd26, %rd32;
	and.b64  	%rd54, %rd53, %rd12;
	shr.u64 	%rd55, %rd9, 20;
	not.b64 	%rd56, %rd55;
	and.b64  	%rd57, %rd56, 1;
	and.b64  	%rd58, %rd54, %rd57;
	and.b64  	%rd59, %rd13, %rd37;
	or.b64  	%rd60, %rd58, %rd59;
	shr.u64 	%rd61, %rd9, 51;
	and.b64  	%rd62, %rd61, %rd32;
	and.b64  	%rd63, %rd62, %rd12;
	and.b64  	%rd64, %rd63, %rd57;
	shl.b64 	%rd65, %rd64, 6;
	or.b64  	%rd66, %rd60, %rd65;
	shr.u64 	%rd67, %rd9, 13;
	shr.u64 	%rd68, %rd9, 42;
	not.b64 	%rd69, %rd68;
	and.b64  	%rd70, %rd69, %rd12;
	and.b64  	%rd71, %rd70, %rd67;
	shl.b64 	%rd72, %rd71, 7;
	and.b64  	%rd73, %rd72, 128;
	shr.u64 	%rd74, %rd9, 12;
	and.b64  	%rd75, %rd13, %rd74;
	shl.b64 	%rd76, %rd75, 8;
	shr.u64 	%rd77, %rd9, 15;
	shr.u64 	%rd78, %rd9, 7;
	shr.u64 	%rd79, %rd9, 23;
	and.b64  	%rd80, %rd67, %rd79;
	or.b64  	%rd81, %rd80, %rd78;
	and.b64  	%rd82, %rd81, %rd77;
	and.b64  	%rd83, %rd82, %rd13;
	shl.b64 	%rd84, %rd83, 9;
	shr.u64 	%rd85, %rd9, 31;
	shr.u64 	%rd86, %rd9, 37;
	and.b64  	%rd87, %rd85, %rd86;
	and.b64  	%rd88, %rd87, %rd13;
	shl.b64 	%rd89, %rd88, 10;
	and.b64  	%rd90, %rd10, %rd38;
	and.b64  	%rd91, %rd90, %rd13;
	shr.u64 	%rd92, %rd9, 4;
	and.b64  	%rd93, %rd92, %rd46;
	and.b64  	%rd94, %rd93, %rd38;
	and.b64  	%rd95, %rd94, %rd13;
	shl.b64 	%rd96, %rd95, 11;
	or.b64  	%rd97, %rd96, %rd91;
	shr.u64 	%rd98, %rd9, 26;
	and.b64  	%rd99, %rd13, %rd98;
	shl.b64 	%rd100, %rd99, 12;
	or.b64  	%rd101, %rd100, %rd51;
	shr.u64 	%rd102, %rd9, 14;
	shr.u64 	%rd103, %rd9, 53;
	not.b64 	%rd104, %rd103;
	and.b64  	%rd105, %rd102, %rd104;
	and.b64  	%rd106, %rd105, %rd77;
	and.b64  	%rd107, %rd106, %rd13;
	shl.b64 	%rd108, %rd107, 13;
	and.b64  	%rd109, %rd13, %rd31;
	shr.u64 	%rd110, %rd9, 32;
	and.b64  	%rd111, %rd13, %rd110;
	and.b64  	%rd112, %rd13, %rd45;
	shl.b64 	%rd113, %rd112, 14;
	or.b64  	%rd114, %rd113, %rd111;
	shl.b64 	%rd115, %rd14, 15;
	shr.u64 	%rd116, %rd9, 36;
	shr.u64 	%rd117, %rd9, 16;
	and.b64  	%rd118, %rd116, %rd117;
	or.b64  	%rd119, %rd11, %rd79;
	not.b64 	%rd120, %rd119;
	and.b64  	%rd121, %rd118, %rd120;
	shr.u64 	%rd122, %rd9, 54;
	not.b64 	%rd123, %rd122;
	and.b64  	%rd124, %rd123, 1;
	and.b64  	%rd125, %rd121, %rd124;
	shr.u64 	%rd126, %rd9, 41;
	and.b64  	%rd127, %rd126, %rd120;
	and.b64  	%rd128, %rd127, %rd124;
	shl.b64 	%rd129, %rd128, 16;
	or.b64  	%rd130, %rd129, %rd125;
	and.b64  	%rd131, %rd13, %rd68;
	shl.b64 	%rd132, %rd131, 17;
	shr.u64 	%rd133, %rd9, 52;
	and.b64  	%rd134, %rd13, %rd133;
	shl.b64 	%rd135, %rd134, 18;
	or.b64  	%rd136, %rd135, %rd99;
	shr.u64 	%rd137, %rd9, 47;
	not.b64 	%rd138, %rd137;
	and.b64  	%rd139, %rd13, %rd137;
	and.b64  	%rd140, %rd13, %rd93;
	shl.b64 	%rd141, %rd140, 19;
	or.b64  	%rd142, %rd141, %rd139;
	not.b64 	%rd143, %rd32;
	and.b64  	%rd144, %rd10, %rd143;
	and.b64  	%rd145, %rd144, %rd13;
	shl.b64 	%rd146, %rd145, 20;
	shr.u64 	%rd147, %rd9, 22;
	shr.u64 	%rd148, %rd9, 34;
	or.b64  	%rd149, %rd148, %rd11;
	not.b64 	%rd150, %rd149;
	shr.u64 	%rd151, %rd9, 43;
	not.b64 	%rd152, %rd151;
	and.b64  	%rd153, %rd152, 1;
	or.b64  	%rd154, %rd122, %rd79;
	and.b64  	%rd155, %rd154, %rd147;
	and.b64  	%rd156, %rd155, %rd150;
	and.b64  	%rd157, %rd156, %rd153;
	shr.u64 	%rd158, %rd9, 55;
	and.b64  	%rd159, %rd158, %rd147;
	and.b64  	%rd160, %rd159, %rd150;
	and.b64  	%rd161, %rd160, %rd153;
	shl.b64 	%rd162, %rd161, 21;
	or.b64  	%rd163, %rd157, %rd162;
	shl.b64 	%rd164, %rd109, 22;
	or.b64  	%rd165, %rd164, %rd111;
	and.b64  	%rd166, %rd138, 1;
	or.b64  	%rd167, %rd31, %rd110;
	and.b64  	%rd168, %rd167, %rd12;
	and.b64  	%rd169, %rd168, %rd166;
	and.b64  	%rd170, %rd10, %rd12;
	and.b64  	%rd171, %rd170, %rd166;
	shl.b64 	%rd172, %rd171, 23;
	or.b64  	%rd173, %rd172, %rd169;
	shr.u64 	%rd174, %rd9, 25;
	shr.u64 	%rd175, %rd9, 24;
	not.b64 	%rd176, %rd175;
	and.b64  	%rd177, %rd174, %rd176;
	and.b64  	%rd178, %rd177, %rd79;
	and.b64  	%rd179, %rd178, %rd13;
	shl.b64 	%rd180, %rd179, 24;
	or.b64  	%rd181, %rd31, %rd10;
	and.b64  	%rd182, %rd181, %rd79;
	and.b64  	%rd183, %rd182, %rd13;
	shl.b64 	%rd184, %rd183, 25;
	shr.u64 	%rd185, %rd9, 27;
	and.b64  	%rd186, %rd154, %rd185;
	and.b64  	%rd187, %rd186, %rd13;
	shl.b64 	%rd188, %rd187, 26;
	and.b64  	%rd189, %rd45, %rd137;
	and.b64  	%rd190, %rd189, %rd13;
	shl.b64 	%rd191, %rd190, 27;
	shr.u64 	%rd192, %rd9, 56;
	or.b64  	%rd193, %rd11, %rd192;
	not.b64 	%rd194, %rd193;
	shr.u64 	%rd195, %rd9, 44;
	not.b64 	%rd196, %rd195;
	and.b64  	%rd197, %rd196, 1;
	shr.u64 	%rd198, %rd9, 40;
	or.b64  	%rd199, %rd46, %rd198;
	or.b64  	%rd200, %rd199, %rd175;
	and.b64  	%rd201, %rd200, %rd194;
	and.b64  	%rd202, %rd201, %rd197;
	and.b64  	%rd203, %rd98, %rd194;
	and.b64  	%rd204, %rd203, %rd197;
	shl.b64 	%rd205, %rd204, 28;
	or.b64  	%rd206, %rd202, %rd205;
	not.b64 	%rd207, %rd133;
	and.b64  	%rd208, %rd50, %rd207;
	or.b64  	%rd209, %rd208, %rd192;
	and.b64  	%rd210, %rd209, %rd13;
	and.b64  	%rd211, %rd98, %rd207;
	and.b64  	%rd212, %rd211, %rd13;
	shl.b64 	%rd213, %rd212, 29;
	or.b64  	%rd214, %rd213, %rd210;
	and.b64  	%rd215, %rd31, %rd86;
	and.b64  	%rd216, %rd215, %rd10;
	and.b64  	%rd217, %rd216, %rd98;
	and.b64  	%rd218, %rd217, %rd38;
	and.b64  	%rd219, %rd218, %rd13;
	shl.b64 	%rd220, %rd219, 30;
	add.s64 	%rd221, %rd6, %rd7;
	ld.global.u64 	%rd222, [%rd221];
	or.b64  	%rd223, %rd222, %rd17;
	or.b64  	%rd224, %rd223, %rd16;
	or.b64  	%rd225, %rd224, %rd49;
	or.b64  	%rd226, %rd225, %rd52;
	or.b64  	%rd227, %rd226, %rd76;
	or.b64  	%rd228, %rd227, %rd89;
	or.b64  	%rd229, %rd228, %rd108;
	or.b64  	%rd230, %rd229, %rd115;
	or.b64  	%rd231, %rd230, %rd132;
	or.b64  	%rd232, %rd231, %rd146;
	or.b64  	%rd233, %rd232, %rd180;
	or.b64  	%rd234, %rd233, %rd184;
	or.b64  	%rd235, %rd234, %rd188;
	or.b64  	%rd236, %rd235, %rd191;
	or.b64  	%rd237, %rd236, %rd165;
	or.b64  	%rd238, %rd237, %rd114;
	or.b64  	%rd239, %rd238, %rd30;
	or.b64  	%rd240, %rd239, %rd66;
	or.b64  	%rd241, %rd240, %rd73;
	or.b64  	%rd242, %rd241, %rd84;
	or.b64  	%rd243, %rd242, %rd97;
	or.b64  	%rd244, %rd243, %rd101;
	or.b64  	%rd245, %rd244, %rd130;
	or.b64  	%rd246, %rd245, %rd136;
	or.b64  	%rd247, %rd246, %rd142;
	or.b64  	%rd248, %rd247, %rd163;
	or.b64  	%rd249, %rd248, %rd173;
	or.b64  	%rd250, %rd249, %rd206;
	or.b64  	%rd251, %rd250, %rd214;
	or.b64  	%rd252, %rd251, %rd44;
	or.b64  	%rd253, %rd252, %rd220;
	or.b64  	%rd254, %rd253, %rd139;
	or.b64  	%rd255, %rd254, %rd109;
	or.b64  	%rd256, %rd255, %rd14;
	st.global.u64 	[%rd221], %rd256;
$L__BB25_2:
	ret;

}
	// .globl	_Z19passo_bool_8_parte2PyS_y
.visible .entry _Z19passo_bool_8_parte2PyS_y(
	.param .u64 .ptr .align 1 _Z19passo_bool_8_parte2PyS_y_param_0,
	.param .u64 .ptr .align 1 _Z19passo_bool_8_parte2PyS_y_param_1,
	.param .u64 _Z19passo_bool_8_parte2PyS_y_param_2
)
{
	.reg .pred 	%p<2>;
	.reg .b32 	%r<9>;
	.reg .b64 	%rd<161>;

	ld.param.u64 	%rd3, [_Z19passo_bool_8_parte2PyS_y_param_2];
	mov.u32 	%r1, %tid.x;
	mov.u32 	%r2, %ctaid.x;
	mov.u32 	%r3, %ntid.x;
	mad.lo.s32 	%r4, %r2, %r3, %r1;
	cvt.u64.u32 	%rd4, %r4;
	setp.le.u64 	%p1, %rd3, %rd4;
	@%p1 bra 	$L__BB26_2;
	ld.param.u64 	%rd160, [_Z19passo_bool_8_parte2PyS_y_param_1];
	ld.param.u64 	%rd159, [_Z19passo_bool_8_parte2PyS_y_param_0];
	cvta.to.global.u64 	%rd5, %rd159;
	cvta.to.global.u64 	%rd6, %rd160;
	mov.u32 	%r5, %ctaid.x;
	mov.u32 	%r6, %ntid.x;
	mov.u32 	%r7, %tid.x;
	mad.lo.s32 	%r8, %r5, %r6, %r7;
	mul.wide.u32 	%rd7, %r8, 8;
	add.s64 	%rd8, %rd5, %rd7;
	ld.global.u64 	%rd9, [%rd8];
	not.b64 	%rd10, %rd9;
	shr.u64 	%rd11, %rd9, 41;
	shr.u64 	%rd12, %rd9, 1;
	not.b64 	%rd13, %rd12;
	and.b64  	%rd14, %rd13, 1;
	and.b64  	%rd15, %rd14, %rd11;
	shl.b64 	%rd16, %rd15, 31;
	shr.u64 	%rd17, %rd9, 37;
	and.b64  	%rd18, %rd14, %rd17;
	shl.b64 	%rd19, %rd18, 32;
	or.b64  	%rd20, %rd16, %rd19;
	shr.u64 	%rd21, %rd9, 50;
	or.b64  	%rd22, %rd17, %rd21;
	and.b64  	%rd23, %rd14, %rd22;
	shr.u64 	%rd24, %rd9, 11;
	shr.u64 	%rd25, %rd9, 51;
	shr.u64 	%rd26, %rd9, 20;
	and.b64  	%rd27, %rd25, %rd24;
	and.b64  	%rd28, %rd27, %rd26;
	and.b64  	%rd29, %rd28, %rd14;
	shl.b64 	%rd30, %rd29, 33;
	or.b64  	%rd31, %rd30, %rd23;
	or.b64  	%rd32, %rd20, %rd31;
	shr.u64 	%rd33, %rd9, 21;
	shr.u64 	%rd34, %rd9, 57;
	not.b64 	%rd35, %rd34;
	and.b64  	%rd36, %rd33, %rd35;
	and.b64  	%rd37, %rd36, %rd14;
	shr.u64 	%rd38, %rd9, 34;
	and.b64  	%rd39, %rd38, %rd35;
	and.b64  	%rd40, %rd39, %rd14;
	shl.b64 	%rd41, %rd40, 34;
	or.b64  	%rd42, %rd41, %rd37;
	shr.u64 	%rd43, %rd9, 46;
	and.b64  	%rd44, %rd14, %rd43;
	shl.b64 	%rd45, %rd44, 35;
	shr.u64 	%rd46, %rd9, 58;
	and.b64  	%rd47, %rd14, %rd46;
	shr.u64 	%rd48, %rd9, 42;
	and.b64  	%rd49, %rd14, %rd48;
	shl.b64 	%rd50, %rd49, 36;
	or.b64  	%rd51, %rd50, %rd47;
	shr.u64 	%rd52, %rd9, 36;
	and.b64  	%rd53, %rd14, %rd52;
	shl.b64 	%rd54, %rd15, 37;
	or.b64  	%rd55, %rd54, %rd53;
	shr.u64 	%rd56, %rd9, 18;
	and.b64  	%rd57, %rd14, %rd56;
	shl.b64 	%rd58, %rd57, 38;
	shr.u64 	%rd59, %rd9, 35;
	not.b64 	%rd60, %rd59;
	and.b64  	%rd61, %rd60, %rd13;
	and.b64  	%rd62, %rd61, %rd43;
	shl.b64 	%rd63, %rd62, 39;
	and.b64  	%rd64, %rd63, 549755813888;
	shr.u64 	%rd65, %rd9, 33;
	and.b64  	%rd66, %rd14, %rd65;
	shl.b64 	%rd67, %rd66, 40;
	shr.u64 	%rd68, %rd9, 16;
	not.b64 	%rd69, %rd68;
	and.b64  	%rd70, %rd56, %rd69;
	and.b64  	%rd71, %rd70, %rd14;
	shr.u64 	%rd72, %rd9, 38;
	and.b64  	%rd73, %rd72, %rd69;
	and.b64  	%rd74, %rd73, %rd14;
	shl.b64 	%rd75, %rd74, 41;
	or.b64  	%rd76, %rd75, %rd71;
	shr.u64 	%rd77, %rd9, 45;
	shr.u64 	%rd78, %rd9, 7;
	not.b64 	%rd79, %rd78;
	and.b64  	%rd80, %rd77, %rd79;
	and.b64  	%rd81, %rd80, %rd14;
	shl.b64 	%rd82, %rd81, 42;
	shr.u64 	%rd83, %rd9, 17;
	and.b64  	%rd84, %rd14, %rd83;
	shl.b64 	%rd85, %rd84, 43;
	shr.u64 	%rd86, %rd9, 28;
	shr.u64 	%rd87, %rd9, 54;
	or.b64  	%rd88, %rd87, %rd12;
	not.b64 	%rd89, %rd88;
	shr.u64 	%rd90, %rd9, 23;
	not.b64 	%rd91, %rd90;
	and.b64  	%rd92, %rd91, %rd89;
	and.b64  	%rd93, %rd92, %rd86;
	shl.b64 	%rd94, %rd93, 44;
	and.b64  	%rd95, %rd94, 17592186044416;
	shl.b64 	%rd96, %rd53, 45;
	and.b64  	%rd97, %rd14, %rd86;
	shl.b64 	%rd98, %rd97, 46;
	shr.u64 	%rd99, %rd9, 47;
	and.b64  	%rd100, %rd14, %rd99;
	shl.b64 	%rd101, %rd97, 47;
	or.b64  	%rd102, %rd101, %rd100;
	shr.u64 	%rd103, %rd9, 55;
	shr.u64 	%rd104, %rd9, 5;
	not.b64 	%rd105, %rd104;
	and.b64  	%rd106, %rd103, %rd105;
	and.b64  	%rd107, %rd106, %rd14;
	shl.b64 	%rd108, %rd107, 48;
	shl.b64 	%rd109, %rd66, 49;
	shr.u64 	%rd110, %rd9, 59;
	and.b64  	%rd111, %rd14, %rd110;
	shr.u64 	%rd112, %rd9, 49;
	and.b64  	%rd113, %rd17, %rd112;
	and.b64  	%rd114, %rd113, %rd14;
	shl.b64 	%rd115, %rd114, 50;
	or.b64  	%rd116, %rd115, %rd111;
	or.b64  	%rd117, %rd26, %rd12;
	not.b64 	%rd118, %rd117;
	and.b64  	%rd119, %rd10, %rd118;
	and.b64  	%rd120, %rd119, %rd112;
	shl.b64 	%rd121, %rd120, 51;
	and.b64  	%rd122, %rd121, 2251799813685248;
	shr.u64 	%rd123, %rd9, 29;
	shr.u64 	%rd124, %rd9, 12;
	not.b64 	%rd125, %rd124;
	and.b64  	%rd126, %rd125, %rd123;
	and.b64  	%rd127, %rd126, %rd13;
	shl.b64 	%rd128, %rd127, 52;
	and.b64  	%rd129, %rd128, 4503599627370496;
	shr.u64 	%rd130, %rd9, 15;
	and.b64  	%rd131, %rd130, %rd48;
	and.b64  	%rd132, %rd131, %rd14;
	shl.b64 	%rd133, %rd132, 53;
	and.b64  	%rd134, %rd9, 1134907106097364992;
	add.s64 	%rd135, %rd6, %rd7;
	ld.global.u64 	%rd136, [%rd135];
	or.b64  	%rd137, %rd136, %rd134;
	or.b64  	%rd138, %rd137, %rd45;
	or.b64  	%rd139, %rd138, %rd58;
	or.b64  	%rd140, %rd139, %rd67;
	or.b64  	%rd141, %rd140, %rd82;
	or.b64  	%rd142, %rd141, %rd85;
	or.b64  	%rd143, %rd142, %rd96;
	or.b64  	%rd144, %rd143, %rd98;
	or.b64  	%rd145, %rd144, %rd108;
	or.b64  	%rd146, %rd145, %rd109;
	or.b64  	%rd147, %rd146, %rd122;
	or.b64  	%rd148, %rd147, %rd133;
	or.b64  	%rd149, %rd148, %rd42;
	or.b64  	%rd150, %rd149, %rd51;
	or.b64  	%rd151, %rd150, %rd55;
	or.b64  	%rd152, %rd151, %rd64;
	or.b64  	%rd153, %rd152, %rd76;
	or.b64  	%rd154, %rd153, %rd95;
	or.b64  	%rd155, %rd154, %rd102;
	or.b64  	%rd156, %rd155, %rd116;
	or.b64  	%rd157, %rd156, %rd129;
	or.b64  	%rd158, %rd157, %rd32;
	st.global.u64 	[%rd135], %rd158;
$L__BB26_2:
	ret;

}
	// .globl	_Z18passo_tlf_8_parte1PyS_y
.visible .entry _Z18passo_tlf_8_parte1PyS_y(
	.param .u64 .ptr .align 1 _Z18passo_tlf_8_parte1PyS_y_param_0,
	.param .u64 .ptr .align 1 _Z18passo_tlf_8_parte1PyS_y_param_1,
	.param .u64 _Z18passo_tlf_8_parte1PyS_y_param_2
)
{
	.reg .pred 	%p<16>;
	.reg .b32 	%r<5>;
	.reg .b64 	%rd<183>;

	ld.param.u64 	%rd3, [_Z18passo_tlf_8_parte1PyS_y_param_1];
	ld.param.u64 	%rd4, [_Z18passo_tlf_8_parte1PyS_y_param_2];
	mov.u32 	%r1, %tid.x;
	mov.u32 	%r2, %ctaid.x;
	mov.u32 	%r3, %ntid.x;
	mad.lo.s32 	%r4, %r2, %r3, %r1;
	cvt.u64.u32 	%rd1, %r4;
	setp.le.u64 	%p1, %rd4, %rd1;
	@%p1 bra 	$L__BB27_2;
	ld.param.u64 	%rd182, [_Z18passo_tlf_8_parte1PyS_y_param_0];
	cvta.to.global.u64 	%rd5, %rd182;
	cvta.to.global.u64 	%rd6, %rd3;
	shl.b64 	%rd7, %rd1, 3;
	add.s64 	%rd8, %rd5, %rd7;
	ld.global.u64 	%rd9, [%rd8];
	shr.u64 	%rd10, %rd9, 32;
	and.b64  	%rd11, %rd10, 2;
	shl.b64 	%rd12, %rd9, 62;
	shr.s64 	%rd13, %rd12, 62;
	and.b64  	%rd14, %rd13, -2;
	neg.s64 	%rd15, %rd14;
	setp.ne.s64 	%p2, %rd11, %rd15;
	selp.u64 	%rd16, 1, 0, %p2;
	shr.u64 	%rd17, %rd9, 5;
	or.b64  	%rd18, %rd17, %rd9;
	and.b64  	%rd19, %rd18, 2;
	and.b64  	%rd20, %rd17, 2;
	shl.b64 	%rd21, %rd9, 33;
	shr.s64 	%rd22, %rd21, 63;
	and.b64  	%rd23, %rd22, -6;
	add.s64 	%rd24, %rd20, %rd23;
	shr.s64 	%rd25, %rd12, 63;
	and.b64  	%rd26, %rd25, -6;
	add.s64 	%rd27, %rd24, %rd26;
	shl.b64 	%rd28, %rd9, 60;
	shr.s64 	%rd29, %rd28, 63;
	and.b64  	%rd30, %rd29, -6;
	add.s64 	%rd31, %rd27, %rd30;
	shl.b64 	%rd32, %rd9, 44;
	shr.s64 	%rd33, %rd32, 62;
	and.b64  	%rd34, %rd33, -2;
	setp.eq.s64 	%p3, %rd31, %rd34;
	selp.b64 	%rd35, 0, 4, %p3;
	shr.u64 	%rd36, %rd9, 46;
	and.b64  	%rd37, %rd36, 1;
	shr.u64 	%rd38, %rd9, 45;
	and.b64  	%rd39, %rd38, 2;
	shr.s64 	%rd40, %rd32, 63;
	and.b64  	%rd41, %rd40, -6;
	add.s64 	%rd42, %rd39, %rd41;
	shl.b64 	%rd43, %rd9, 61;
	shr.s64 	%rd44, %rd43, 63;
	and.b64  	%rd45, %rd44, -6;
	add.s64 	%rd46, %rd42, %rd45;
	add.s64 	%rd47, %rd46, %rd26;
	shl.b64 	%rd48, %rd9, 54;
	shr.s64 	%rd49, %rd48, 63;
	and.b64  	%rd50, %rd49, -6;
	add.s64 	%rd51, %rd47, %rd50;
	shl.b64 	%rd52, %rd9, 30;
	shr.s64 	%rd53, %rd52, 62;
	and.b64  	%rd54, %rd53, -2;
	setp.eq.s64 	%p4, %rd51, %rd54;
	selp.b64 	%rd55, 0, 8, %p4;
	shr.u64 	%rd56, %rd9, 10;
	and.b64  	%rd57, %rd56, 1;
	shr.u64 	%rd58, %rd9, 9;
	and.b64  	%rd59, %rd58, 2;
	shr.u64 	%rd60, %rd9, 21;
	and.b64  	%rd61, %rd60, 1;
	shr.u64 	%rd62, %rd9, 20;
	and.b64  	%rd63, %rd62, 2;
	add.s64 	%rd64, %rd59, %rd63;
	add.s64 	%rd65, %rd64, %rd14;
	setp.gt.u64 	%p5, %rd65, 3;
	selp.b64 	%rd66, 16, 0, %p5;
	shr.u64 	%rd67, %rd9, 47;
	and.b64  	%rd68, %rd67, 2;
	setp.eq.s64 	%p6, %rd68, %rd15;
	selp.b64 	%rd69, 0, 32, %p6;
	shr.u64 	%rd70, %rd9, 18;
	and.b64  	%rd71, %rd70, 2;
	and.b64  	%rd72, %rd44, 6;
	add.s64 	%rd73, %rd71, %rd72;
	and.b64  	%rd74, %rd25, -38;
	add.s64 	%rd75, %rd73, %rd74;
	shl.b64 	%rd76, %rd9, 43;
	shr.s64 	%rd77, %rd76, 63;
	and.b64  	%rd78, %rd77, -6;
	add.s64 	%rd79, %rd75, %rd78;
	and.b64  	%rd80, %rd49, 26;
	add.s64 	%rd81, %rd79, %rd80;
	shr.u64 	%rd82, %rd9, 50;
	and.b64  	%rd83, %rd82, 2;
	add.s64 	%rd84, %rd81, %rd83;
	setp.gt.u64 	%p7, %rd84, 7;
	selp.b64 	%rd85, 64, 0, %p7;
	shr.u64 	%rd86, %rd9, 13;
	shr.u64 	%rd87, %rd9, 12;
	and.b64  	%rd88, %rd87, 2;
	add.s64 	%rd89, %rd88, %rd14;
	shl.b64 	%rd90, %rd9, 21;
	shr.s64 	%rd91, %rd90, 62;
	and.b64  	%rd92, %rd91, -2;
	neg.s64 	%rd93, %rd92;
	setp.eq.s64 	%p8, %rd89, %rd93;
	selp.b64 	%rd94, 0, 128, %p8;
	shr.u64 	%rd95, %rd9, 11;
	and.b64  	%rd96, %rd95, 2;
	setp.eq.s64 	%p9, %rd96, %rd15;
	selp.b64 	%rd97, 0, 256, %p9;
	shl.b64 	%rd98, %rd9, 48;
	shr.s64 	%rd99, %rd98, 63;
	and.b64  	%rd100, %rd99, 22;
	shl.b64 	%rd101, %rd9, 56;
	shr.s64 	%rd102, %rd101, 63;
	and.b64  	%rd103, %rd102, 10;
	add.s64 	%rd104, %rd100, %rd103;
	shl.b64 	%rd105, %rd9, 50;
	shr.s64 	%rd106, %rd105, 63;
	and.b64  	%rd107, %rd106, 6;
	add.s64 	%rd108, %rd104, %rd107;
	shl.b64 	%rd109, %rd9, 52;
	shr.s64 	%rd110, %rd109, 62;
	and.b64  	%rd111, %rd110, -2;
	add.s64 	%rd112, %rd108, %rd111;
	shr.u64 	%rd113, %rd9, 22;
	and.b64  	%rd114, %rd113, 2;
	add.s64 	%rd115, %rd112, %rd114;
	and.b64  	%rd116, %rd25, -22;
	add.s64 	%rd117, %rd115, %rd116;
	setp.gt.u64 	%p10, %rd117, 27;
	selp.b64 	%rd118, 512, 0, %p10;
	shr.u64 	%rd119, %rd9, 30;
	and.b64  	%rd120, %rd119, 2;
	shr.u64 	%rd121, %rd9, 36;
	and.b64  	%rd122, %rd121, 2;
	add.s64 	%rd123, %rd120, %rd122;
	add.s64 	%rd124, %rd123, %rd14;
	setp.gt.u64 	%p11, %rd124, 3;
	selp.b64 	%rd125, 1024, 0, %p11;
	shr.s64 	%rd126, %rd52, 63;
	and.b64  	%rd127, %rd126, 6;
	and.b64  	%rd128, %rd49, -10;
	add.s64 	%rd129, %rd127, %rd128;
	and.b64  	%rd130, %rd25, -10;
	add.s64 	%rd131, %rd130, %rd129;
	shr.u64 	%rd132, %rd9, 4;
	and.b64  	%rd133, %rd132, 1;
	add.s64 	%rd134, %rd133, %rd61;
	shl.b64 	%rd135, %rd134, 1;
	add.s64 	%rd136, %rd135, %rd131;
	setp.gt.u64 	%p12, %rd136, 3;
	selp.b64 	%rd137, 2048, 0, %p12;
	shr.u64 	%rd138, %rd9, 48;
	and.b64  	%rd139, %rd138, 1;
	and.b64  	%rd140, %rd25, 6;
	shr.u64 	%rd141, %rd9, 26;
	and.b64  	%rd142, %rd141, 1;
	add.s64 	%rd143, %rd139, %rd142;
	shl.b64 	%rd144, %rd143, 1;
	setp.eq.s64 	%p13, %rd144, %rd140;
	selp.b64 	%rd145, 0, 4096, %p13;
	shr.u64 	%rd146, %rd9, 14;
	and.b64  	%rd147, %rd146, 2;
	and.b64  	%rd148, %rd86, 2;
	add.s64 	%rd149, %rd147, %rd148;
	shl.b64 	%rd150, %rd9, 10;
	shr.s64 	%rd151, %rd150, 62;
	and.b64  	%rd152, %rd151, -2;
	add.s64 	%rd153, %rd149, %rd152;
	add.s64 	%rd154, %rd153, %rd14;
	setp.gt.u64 	%p14, %rd154, 3;
	selp.b64 	%rd155, 8192, 0, %p14;
	and.b64  	%rd156, %rd25, 30;
	and.b64  	%rd157, %rd10, 1;
	add.s64 	%rd158, %rd37, %rd157;
	shr.u64 	%rd159, %rd9, 33;
	and.b64  	%rd160, %rd159, 1;
	add.s64 	%rd161, %rd158, %rd160;
	add.s64 	%rd162, %rd161, %rd57;
	shl.b64 	%rd163, %rd162, 1;
	setp.eq.s64 	%p15, %rd163, %rd156;
	selp.b64 	%rd164, 0, 16384, %p15;
	add.s64 	%rd165, %rd6, %rd7;
	ld.global.u64 	%rd166, [%rd165];
	or.b64  	%rd167, %rd19, %rd166;
	or.b64  	%rd168, %rd167, %rd16;
	or.b64  	%rd169, %rd168, %rd69;
	or.b64  	%rd170, %rd169, %rd97;
	or.b64  	%rd171, %rd170, %rd94;
	or.b64  	%rd172, %rd171, %rd145;
	or.b64  	%rd173, %rd172, %rd66;
	or.b64  	%rd174, %rd173, %rd125;
	or.b64  	%rd175, %rd174, %rd35;
	or.b64  	%rd176, %rd175, %rd137;
	or.b64  	%rd177, %rd176, %rd155;
	or.b64  	%rd178, %rd177, %rd164;
	or.b64  	%rd179, %rd178, %rd55;
	or.b64  	%rd180, %rd179, %rd85;
	or.b64  	%rd181, %rd180, %rd118;
	st.global.u64 	[%rd165], %rd181;
$L__BB27_2:
	ret;

}
	// .globl	_Z18passo_tlf_8_parte2PyS_y
.visible .entry _Z18passo_tlf_8_parte2PyS_y(
	.param .u64 .ptr .align 1 _Z18passo_tlf_8_parte2PyS_y_param_0,
	.param .u64 .ptr .align 1 _Z18passo_tlf_8_parte2PyS_y_param_1,
	.param .u64 _Z18passo_tlf_8_parte2PyS_y_param_2
)
{
	.reg .pred 	%p<18>;
	.reg .b32 	%r<5>;
	.reg .b64 	%rd<194>;

	ld.param.u64 	%rd4, [_Z18passo_tlf_8_parte2PyS_y_param_2];
	mov.u32 	%r1, %tid.x;
	mov.u32 	%r2, %ctaid.x;
	mov.u32 	%r3, %ntid.x;
	mad.lo.s32 	%r4, %r2, %r3, %r1;
	cvt.u64.u32 	%rd1, %r4;
	setp.le.u64 	%p1, %rd4, %rd1;
	@%p1 bra 	$L__BB28_2;
	ld.param.u64 	%rd193, [_Z18passo_tlf_8_parte2PyS_y_param_1];
	ld.param.u64 	%rd192, [_Z18passo_tlf_8_parte2PyS_y_param_0];
	cvta.to.global.u64 	%rd5, %rd192;
	cvta.to.global.u64 	%rd6, %rd193;
	shl.b64 	%rd7, %rd1, 3;
	add.s64 	%rd8, %rd5, %rd7;
	ld.global.u64 	%rd9, [%rd8];
	shr.u64 	%rd10, %rd9, 32;
	and.b64  	%rd11, %rd10, 2;
	shl.b64 	%rd12, %rd9, 62;
	shr.s64 	%rd13, %rd12, 62;
	and.b64  	%rd14, %rd13, -2;
	neg.s64 	%rd15, %rd14;
	setp.eq.s64 	%p2, %rd11, %rd15;
	selp.b64 	%rd16, 0, 32768, %p2;
	shr.u64 	%rd17, %rd9, 35;
	and.b64  	%rd18, %rd17, 2;
	shr.u64 	%rd19, %rd9, 15;
	and.b64  	%rd20, %rd19, 2;
	add.s64 	%rd21, %rd18, %rd20;
	shr.s64 	%rd22, %rd12, 63;
	and.b64  	%rd23, %rd22, -10;
	add.s64 	%rd24, %rd21, %rd23;
	shl.b64 	%rd25, %rd9, 40;
	shr.s64 	%rd26, %rd25, 63;
	and.b64  	%rd27, %rd26, -10;
	add.s64 	%rd28, %rd24, %rd27;
	shl.b64 	%rd29, %rd9, 22;
	shr.s64 	%rd30, %rd29, 63;
	and.b64  	%rd31, %rd30, 6;
	add.s64 	%rd32, %rd28, %rd31;
	setp.gt.u64 	%p3, %rd32, 3;
	selp.b64 	%rd33, 65536, 0, %p3;
	shr.u64 	%rd34, %rd9, 41;
	and.b64  	%rd35, %rd34, 2;
	setp.eq.s64 	%p4, %rd35, %rd15;
	selp.b64 	%rd36, 0, 131072, %p4;
	shr.u64 	%rd37, %rd9, 26;
	and.b64  	%rd38, %rd37, 1;
	and.b64  	%rd39, %rd22, 6;
	shr.u64 	%rd40, %rd9, 52;
	and.b64  	%rd41, %rd40, 1;
	add.s64 	%rd42, %rd38, %rd41;
	shl.b64 	%rd43, %rd42, 1;
	setp.eq.s64 	%p5, %rd43, %rd39;
	selp.b64 	%rd44, 0, 262144, %p5;
	shl.b64 	%rd45, %rd9, 16;
	shr.s64 	%rd46, %rd45, 63;
	and.b64  	%rd47, %rd46, 6;
	add.s64 	%rd48, %rd47, %rd23;
	shr.u64 	%rd49, %rd9, 4;
	and.b64  	%rd50, %rd49, 1;
	shr.u64 	%rd51, %rd9, 21;
	and.b64  	%rd52, %rd51, 1;
	add.s64 	%rd53, %rd50, %rd52;
	shl.b64 	%rd54, %rd53, 1;
	add.s64 	%rd55, %rd54, %rd48;
	setp.gt.u64 	%p6, %rd55, 3;
	selp.b64 	%rd56, 524288, 0, %p6;
	shr.u64 	%rd57, %rd9, 33;
	and.b64  	%rd58, %rd57, 1;
	shl.b64 	%rd59, %rd9, 61;
	shr.s64 	%rd60, %rd59, 62;
	and.b64  	%rd61, %rd60, -2;
	add.s64 	%rd62, %rd11, %rd61;
	setp.eq.s64 	%p7, %rd62, %rd15;
	selp.b64 	%rd63, 0, 1048576, %p7;
	shl.b64 	%rd64, %rd9, 41;
	shr.s64 	%rd65, %rd64, 63;
	and.b64  	%rd66, %rd65, 14;
	shl.b64 	%rd67, %rd9, 29;
	shr.s64 	%rd68, %rd67, 63;
	and.b64  	%rd69, %rd68, -14;
	add.s64 	%rd70, %rd66, %rd69;
	and.b64  	%rd71, %rd22, -14;
	add.s64 	%rd72, %rd71, %rd70;
	shl.b64 	%rd73, %rd9, 20;
	shr.s64 	%rd74, %rd73, 63;
	and.b64  	%rd75, %rd74, -14;
	add.s64 	%rd76, %rd75, %rd72;
	shr.u64 	%rd77, %rd9, 23;
	and.b64  	%rd78, %rd77, 1;
	shr.u64 	%rd79, %rd9, 55;
	and.b64  	%rd80, %rd79, 1;
	add.s64 	%rd81, %rd78, %rd80;
	shl.b64 	%rd82, %rd81, 1;
	add.s64 	%rd83, %rd82, %rd76;
	setp.gt.u64 	%p8, %rd83, 15;
	selp.b64 	%rd84, 2097152, 0, %p8;
	shr.u64 	%rd85, %rd9, 47;
	and.b64  	%rd86, %rd85, 1;
	and.b64  	%rd87, %rd22, 14;
	and.b64  	%rd88, %rd10, 1;
	add.s64 	%rd89, %rd86, %rd88;
	shr.u64 	%rd90, %rd9, 46;
	and.b64  	%rd91, %rd90, 1;
	add.s64 	%rd92, %rd89, %rd91;
	shl.b64 	%rd93, %rd92, 1;
	setp.eq.s64 	%p9, %rd93, %rd87;
	selp.b64 	%rd94, 0, 4194304, %p9;
	shl.b64 	%rd95, %rd9, 17;
	shr.s64 	%rd96, %rd95, 62;
	and.b64  	%rd97, %rd96, -2;
	add.s64 	%rd98, %rd97, %rd87;
	and.b64  	%rd99, %rd46, 14;
	add.s64 	%rd100, %rd98, %rd99;
	add.s64 	%rd101, %rd88, %rd58;
	shl.b64 	%rd102, %rd101, 1;
	setp.eq.s64 	%p10, %rd102, %rd100;
	selp.b64 	%rd103, 0, 8388608, %p10;
	shr.u64 	%rd104, %rd9, 22;
	and.b64  	%rd105, %rd104, 2;
	shr.u64 	%rd106, %rd9, 24;
	and.b64  	%rd107, %rd106, 2;
	add.s64 	%rd108, %rd105, %rd107;
	shl.b64 	%rd109, %rd9, 39;
	shr.s64 	%rd110, %rd109, 62;
	and.b64  	%rd111, %rd110, -2;
	add.s64 	%rd112, %rd108, %rd111;
	add.s64 	%rd113, %rd112, %rd14;
	setp.gt.u64 	%p11, %rd113, 3;
	selp.b64 	%rd114, 16777216, 0, %p11;
	and.b64  	%rd115, %rd26, 6;
	add.s64 	%rd116, %rd91, %rd58;
	shl.b64 	%rd117, %rd116, 1;
	and.b64  	%rd118, %rd22, -6;
	add.s64 	%rd119, %rd118, %rd115;
	add.s64 	%rd120, %rd119, %rd117;
	setp.gt.u64 	%p12, %rd120, 7;
	selp.b64 	%rd121, 33554432, 0, %p12;
	shl.b64 	%rd122, %rd9, 36;
	shr.s64 	%rd123, %rd122, 63;
	and.b64  	%rd124, %rd123, 6;
	add.s64 	%rd125, %rd124, %rd105;
	add.s64 	%rd126, %rd125, %rd118;
	setp.gt.u64 	%p13, %rd126, 7;
	selp.b64 	%rd127, 67108864, 0, %p13;
	shr.u64 	%rd128, %rd9, 9;
	and.b64  	%rd129, %rd128, 2;
	and.b64  	%rd130, %rd90, 2;
	add.s64 	%rd131, %rd129, %rd130;
	add.s64 	%rd132, %rd131, %rd14;
	setp.gt.u64 	%p14, %rd132, 3;
	selp.b64 	%rd133, 134217728, 0, %p14;
	shr.u64 	%rd134, %rd9, 20;
	and.b64  	%rd135, %rd134, 2;
	and.b64  	%rd136, %rd22, -30;
	add.s64 	%rd137, %rd135, %rd136;
	shl.b64 	%rd138, %rd9, 19;
	shr.s64 	%rd139, %rd138, 63;
	and.b64  	%rd140, %rd139, -30;
	add.s64 	%rd141, %rd137, %rd140;
	shr.u64 	%rd142, %rd9, 40;
	and.b64  	%rd143, %rd142, 1;
	and.b64  	%rd144, %rd106, 1;
	add.s64 	%rd145, %rd143, %rd144;
	add.s64 	%rd146, %rd145, %rd38;
	shl.b64 	%rd147, %rd146, 1;
	or.b64  	%rd148, %rd147, %rd141;
	setp.eq.s64 	%p15, %rd148, 0;
	selp.b64 	%rd149, 0, 268435456, %p15;
	and.b64  	%rd150, %rd22, -22;
	and.b64  	%rd151, %rd85, 2;
	add.s64 	%rd152, %rd150, %rd151;
	shl.b64 	%rd153, %rd9, 11;
	shr.s64 	%rd154, %rd153, 63;
	and.b64  	%rd155, %rd154, -6;
	add.s64 	%rd156, %rd152, %rd155;
	shl.b64 	%rd157, %rd9, 37;
	shr.s64 	%rd158, %rd157, 62;
	and.b64  	%rd159, %rd158, -2;
	setp.eq.s64 	%p16, %rd156, %rd159;
	selp.b64 	%rd160, 0, 536870912, %p16;
	shr.u64 	%rd161, %rd9, 45;
	and.b64  	%rd162, %rd161, 2;
	shr.u64 	%rd163, %rd9, 37;
	and.b64  	%rd164, %rd163, 1;
	add.s64 	%rd165, %rd38, %rd164;
	add.s64 	%rd166, %rd165, %rd58;
	shl.b64 	%rd167, %rd166, 1;
	shl.b64 	%rd168, %rd9, 54;
	shr.s64 	%rd169, %rd168, 62;
	add.s64 	%rd170, %rd169, %rd162;
	add.s64 	%rd171, %rd170, %rd14;
	add.s64 	%rd172, %rd171, %rd167;
	setp.gt.u64 	%p17, %rd172, 7;
	selp.b64 	%rd173, 1073741824, 0, %p17;
	add.s64 	%rd174, %rd6, %rd7;
	ld.global.u64 	%rd175, [%rd174];
	or.b64  	%rd176, %rd16, %rd175;
	or.b64  	%rd177, %rd176, %rd36;
	or.b64  	%rd178, %rd177, %rd44;
	or.b64  	%rd179, %rd178, %rd63;
	or.b64  	%rd180, %rd179, %rd56;
	or.b64  	%rd181, %rd180, %rd94;
	or.b64  	%rd182, %rd181, %rd103;
	or.b64  	%rd183, %rd182, %rd127;
	or.b64  	%rd184, %rd183, %rd133;
	or.b64  	%rd185, %rd184, %rd160;
	or.b64  	%rd186, %rd185, %rd114;
	or.b64  	%rd187, %rd186, %rd121;
	or.b64  	%rd188, %rd187, %rd149;
	or.b64  	%rd189, %rd188, %rd33;
	or.b64  	%rd190, %rd189, %rd84;
	or.b64  	%rd191, %rd190, %rd173;
	st.global.u64 	[%rd174], %rd191;
$L__BB28_2:
	ret;

}
	// .globl	_Z18passo_tlf_8_parte3PyS_y
.visible .entry _Z18passo_tlf_8_parte3PyS_y(
	.param .u64 .ptr .align 1 _Z18passo_tlf_8_parte3PyS_y_param_0,
	.param .u64 .ptr .align 1 _Z18passo_tlf_8_parte3PyS_y_param_1,
	.param .u64 _Z18passo_tlf_8_parte3PyS_y_param_2
)
{
	.reg .pred 	%p<25>;
	.reg .b32 	%r<9>;
	.reg .b64 	%rd<181>;

	ld.param.u64 	%rd3, [_Z18passo_tlf_8_parte3PyS_y_param_2];
	mov.u32 	%r1, %tid.x;
	mov.u32 	%r2, %ctaid.x;
	mov.u32 	%r3, %ntid.x;
	mad.lo.s32 	%r4, %r2, %r3, %r1;
	cvt.u64.u32 	%rd4, %r4;
	setp.le.u64 	%p1, %rd3, %rd4;
	@%p1 bra 	$L__BB29_2;
	ld.param.u64 	%rd180, [_Z18passo_tlf_8_parte3PyS_y_param_1];
	ld.param.u64 	%rd179, [_Z18passo_tlf_8_parte3PyS_y_param_0];
	cvta.to.global.u64 	%rd5, %rd179;
	cvta.to.global.u64 	%rd6, %rd180;
	mov.u32 	%r5, %ctaid.x;
	mov.u32 	%r6, %ntid.x;
	mov.u32 	%r7, %tid.x;
	mad.lo.s32 	%r8, %r5, %r6, %r7;
	mul.wide.u32 	%rd7, %r8, 8;
	add.s64 	%rd8, %rd5, %rd7;
	ld.global.u64 	%rd9, [%rd8];
	shr.u64 	%rd10, %rd9, 40;
	and.b64  	%rd11, %rd10, 2;
	shl.b64 	%rd12, %rd9, 62;
	shr.s64 	%rd13, %rd12, 62;
	and.b64  	%rd14, %rd13, -2;
	neg.s64 	%rd15, %rd14;
	setp.eq.s64 	%p2, %rd11, %rd15;
	selp.b64 	%rd16, 0, 2147483648, %p2;
	shr.u64 	%rd17, %rd9, 36;
	and.b64  	%rd18, %rd17, 2;
	setp.eq.s64 	%p3, %rd18, %rd15;
	selp.b64 	%rd19, 0, 4294967296, %p3;
	shl.b64 	%rd20, %rd9, 26;
	shr.s64 	%rd21, %rd20, 63;
	and.b64  	%rd22, %rd21, 14;
	shr.s64 	%rd23, %rd12, 63;
	and.b64  	%rd24, %rd23, -50;
	add.s64 	%rd25, %rd22, %rd24;
	shl.b64 	%rd26, %rd9, 13;
	shr.s64 	%rd27, %rd26, 63;
	and.b64  	%rd28, %rd27, 14;
	add.s64 	%rd29, %rd28, %rd25;
	shr.u64 	%rd30, %rd9, 11;
	and.b64  	%rd31, %rd30, 1;
	shr.u64 	%rd32, %rd9, 51;
	and.b64  	%rd33, %rd32, 1;
	add.s64 	%rd34, %rd31, %rd33;
	shr.u64 	%rd35, %rd9, 20;
	and.b64  	%rd36, %rd35, 1;
	add.s64 	%rd37, %rd34, %rd36;
	shl.b64 	%rd38, %rd37, 1;
	add.s64 	%rd39, %rd38, %rd29;
	setp.gt.u64 	%p4, %rd39, 5;
	selp.b64 	%rd40, 8589934592, 0, %p4;
	shr.u64 	%rd41, %rd9, 21;
	and.b64  	%rd42, %rd41, 1;
	and.b64  	%rd43, %rd23, 6;
	shr.u64 	%rd44, %rd9, 34;
	and.b64  	%rd45, %rd44, 1;
	add.s64 	%rd46, %rd42, %rd45;
	shl.b64 	%rd47, %rd46, 1;
	setp.eq.s64 	%p5, %rd47, %rd43;
	selp.b64 	%rd48, 0, 17179869184, %p5;
	shr.u64 	%rd49, %rd9, 45;
	and.b64  	%rd50, %rd49, 2;
	setp.eq.s64 	%p6, %rd50, %rd15;
	selp.b64 	%rd51, 0, 34359738368, %p6;
	and.b64  	%rd52, %rd9, 4398046511106;
	setp.eq.s64 	%p7, %rd52, 0;
	selp.b64 	%rd53, 0, 68719476736, %p7;
	and.b64  	%rd54, %rd17, 1;
	shr.u64 	%rd55, %rd9, 41;
	and.b64  	%rd56, %rd55, 1;
	add.s64 	%rd57, %rd54, %rd56;
	shl.b64 	%rd58, %rd57, 1;
	setp.eq.s64 	%p8, %rd58, %rd43;
	selp.b64 	%rd59, 0, 137438953472, %p8;
	shr.u64 	%rd60, %rd9, 18;
	and.b64  	%rd61, %rd60, 1;
	add.s64 	%rd62, %rd54, %rd61;
	shl.b64 	%rd63, %rd62, 1;
	setp.eq.s64 	%p9, %rd63, %rd43;
	selp.b64 	%rd64, 0, 274877906944, %p9;
	add.s64 	%rd65, %rd50, %rd14;
	shl.b64 	%rd66, %rd9, 28;
	shr.s64 	%rd67, %rd66, 62;
	and.b64  	%rd68, %rd67, -2;
	neg.s64 	%rd69, %rd68;
	setp.eq.s64 	%p10, %rd65, %rd69;
	selp.b64 	%rd70, 0, 549755813888, %p10;
	shr.u64 	%rd71, %rd9, 32;
	and.b64  	%rd72, %rd71, 2;
	setp.eq.s64 	%p11, %rd72, %rd15;
	selp.b64 	%rd73, 0, 1099511627776, %p11;
	shr.u64 	%rd74, %rd9, 17;
	and.b64  	%rd75, %rd74, 2;
	shl.b64 	%rd76, %rd9, 47;
	shr.s64 	%rd77, %rd76, 63;
	and.b64  	%rd78, %rd77, -6;
	add.s64 	%rd79, %rd75, %rd78;
	and.b64  	%rd80, %rd23, -6;
	add.s64 	%rd81, %rd79, %rd80;
	shl.b64 	%rd82, %rd9, 25;
	shr.s64 	%rd83, %rd82, 62;
	and.b64  	%rd84, %rd83, -2;
	setp.eq.s64 	%p12, %rd81, %rd84;
	selp.b64 	%rd85, 0, 2199023255552, %p12;
	shr.u64 	%rd86, %rd9, 44;
	and.b64  	%rd87, %rd86, 2;
	shl.b64 	%rd88, %rd9, 56;
	shr.s64 	%rd89, %rd88, 62;
	and.b64  	%rd90, %rd89, -2;
	add.s64 	%rd91, %rd87, %rd90;
	setp.eq.s64 	%p13, %rd91, %rd15;
	selp.b64 	%rd92, 0, 4398046511104, %p13;
	shr.u64 	%rd93, %rd9, 16;
	and.b64  	%rd94, %rd93, 2;
	setp.eq.s64 	%p14, %rd94, %rd15;
	selp.b64 	%rd95, 0, 8796093022208, %p14;
	shr.u64 	%rd96, %rd9, 28;
	and.b64  	%rd97, %rd96, 1;
	shr.u64 	%rd98, %rd9, 27;
	and.b64  	%rd99, %rd98, 2;
	add.s64 	%rd100, %rd99, %rd14;
	shl.b64 	%rd101, %rd9, 40;
	shr.s64 	%rd102, %rd101, 62;
	and.b64  	%rd103, %rd102, -2;
	neg.s64 	%rd104, %rd103;
	setp.eq.s64 	%p15, %rd100, %rd104;
	selp.b64 	%rd105, 0, 17592186044416, %p15;
	shr.u64 	%rd106, %rd9, 35;
	and.b64  	%rd107, %rd106, 2;
	setp.eq.s64 	%p16, %rd107, %rd15;
	selp.b64 	%rd108, 0, 35184372088832, %p16;
	setp.eq.s64 	%p17, %rd99, %rd15;
	selp.b64 	%rd109, 0, 70368744177664, %p17;
	shr.u64 	%rd110, %rd9, 47;
	and.b64  	%rd111, %rd110, 1;
	add.s64 	%rd112, %rd111, %rd97;
	shl.b64 	%rd113, %rd112, 1;
	setp.eq.s64 	%p18, %rd113, %rd43;
	selp.b64 	%rd114, 0, 140737488355328, %p18;
	shl.b64 	%rd115, %rd9, 58;
	shr.s64 	%rd116, %rd115, 62;
	add.s64 	%rd117, %rd14, %rd116;
	setp.gt.u64 	%p19, %rd117, 1;
	selp.b64 	%rd118, 281474976710656, 0, %p19;
	selp.b64 	%rd119, 0, 562949953421312, %p11;
	and.b64  	%rd120, %rd23, -10;
	shr.u64 	%rd121, %rd9, 37;
	and.b64  	%rd122, %rd121, 1;
	shr.u64 	%rd123, %rd9, 49;
	and.b64  	%rd124, %rd123, 1;
	add.s64 	%rd125, %rd122, %rd124;
	shl.b64 	%rd126, %rd125, 1;
	add.s64 	%rd127, %rd126, %rd120;
	setp.gt.u64 	%p20, %rd127, 3;
	selp.b64 	%rd128, 1125899906842624, 0, %p20;
	shr.u64 	%rd129, %rd9, 48;
	and.b64  	%rd130, %rd129, 2;
	shl.b64 	%rd131, %rd9, 43;
	shr.s64 	%rd132, %rd131, 62;
	and.b64  	%rd133, %rd132, -2;
	add.s64 	%rd134, %rd130, %rd133;
	add.s64 	%rd135, %rd134, %rd14;
	and.b64  	%rd136, %rd9, 1;
	setp.eq.b64 	%p21, %rd136, 1;
	selp.b64 	%rd137, 2, 0, %p21;
	setp.eq.s64 	%p22, %rd135, %rd137;
	selp.b64 	%rd138, 0, 2251799813685248, %p22;
	and.b64  	%rd139, %rd96, 2;
	add.s64 	%rd140, %rd139, %rd14;
	shl.b64 	%rd141, %rd9, 51;
	shr.s64 	%rd142, %rd141, 62;
	and.b64  	%rd143, %rd142, -2;
	neg.s64 	%rd144, %rd143;
	setp.eq.s64 	%p23, %rd140, %rd144;
	selp.b64 	%rd145, 0, 4503599627370496, %p23;
	shr.u64 	%rd146, %rd9, 14;
	and.b64  	%rd147, %rd146, 2;
	and.b64  	%rd148, %rd55, 2;
	add.s64 	%rd149, %rd147, %rd148;
	add.s64 	%rd150, %rd149, %rd14;
	setp.gt.u64 	%p24, %rd150, 3;
	selp.b64 	%rd151, 9007199254740992, 0, %p24;
	and.b64  	%rd152, %rd9, 1134907106097364992;
	add.s64 	%rd153, %rd6, %rd7;
	ld.global.u64 	%rd154, [%rd153];
	or.b64  	%rd155, %rd154, %rd152;
	or.b64  	%rd156, %rd155, %rd53;
	or.b64  	%rd157, %rd156, %rd19;
	or.b64  	%rd158, %rd157, %rd16;
	or.b64  	%rd159, %rd158, %rd51;
	or.b64  	%rd160, %rd159, %rd73;
	or.b64  	%rd161, %rd160, %rd95;
	or.b64  	%rd162, %rd161, %rd108;
	or.b64  	%rd163, %rd162, %rd109;
	or.b64  	%rd164, %rd163, %rd119;
	or.b64  	%rd165, %rd164, %rd48;
	or.b64  	%rd166, %rd165, %rd59;
	or.b64  	%rd167, %rd166, %rd64;
	or.b64  	%rd168, %rd167, %rd70;
	or.b64  	%rd169, %rd168, %rd92;
	or.b64  	%rd170, %rd169, %rd105;
	or.b64  	%rd171, %rd170, %rd114;
	or.b64  	%rd172, %rd171, %rd118;
	or.b64  	%rd173, %rd172, %rd145;
	or.b64  	%rd174, %rd173, %rd85;
	or.b64  	%rd175, %rd174, %rd128;
	or.b64  	%rd176, %rd175, %rd138;
	or.b64  	%rd177, %rd176, %rd151;
	or.b64  	%rd178, %rd177, %rd40;
	st.global.u64 	[%rd153], %rd178;
$L__BB29_2:
	ret;

}
	// .globl	_Z19passo_bool_9_parte1PyS_y
.visible .entry _Z19passo_bool_9_parte1PyS_y(
	.param .u64 .ptr .align 1 _Z19passo_bool_9_parte1PyS_y_param_0,
	.param .u64 .ptr .align 1 _Z19passo_bool_9_parte1PyS_y_param_1,
	.param .u64 _Z19passo_bool_9_parte1PyS_y_param_2
)
{
	.reg .pred 	%p<2>;
	.reg .b32 	%r<9>;
	.reg .b64 	%rd<82>;

	ld.param.u64 	%rd3, [_Z19passo_bool_9_parte1PyS_y_param_2];
	mov.u32 	%r1, %tid.x;
	mov.u32 	%r2, %ctaid.x;
	mov.u32 	%r3, %ntid.x;
	mad.lo.s32 	%r4, %r2, %r3, %r1;
	cvt.u64.u32 	%rd4, %r4;
	setp.le.u64 	%p1, %rd3, %rd4;
	@%p1 bra 	$L__BB30_2;
	ld.param.u64 	%rd81, [_Z19passo_bool_9_parte1PyS_y_param_1];
	ld.param.u64 	%rd80, [_Z19passo_bool_9_parte1PyS_y_param_0];
	cvta.to.global.u64 	%rd5, %rd80;
	cvta.to.global.u64 	%rd6, %rd81;
	mov.u32 	%r5, %ctaid.x;
	mov.u32 	%r6, %ntid.x;
	mov.u32 	%r7, %tid.x;
	mad.lo.s32 	%r8, %r5, %r6, %r7;
	mul.wide.u32 	%rd7, %r8, 8;
	add.s64 	%rd8, %rd5, %rd7;
	ld.global.u64 	%rd9, [%rd8];
	shr.u64 	%rd10, %rd9, 44;
	shr.u64 	%rd11, %rd9, 18;
	shr.u64 	%rd12, %rd9, 23;
	shr.u64 	%rd13, %rd9, 16;
	and.b64  	%rd14, %rd12, 2;
	or.b64  	%rd15, %rd13, %rd10;
	or.b64  	%rd16, %rd15, %rd12;
	or.b64  	%rd17, %rd16, %rd11;
	shr.u64 	%rd18, %rd9, 7;
	and.b64  	%rd19, %rd18, 1;
	shr.u64 	%rd20, %rd9, 12;
	and.b64  	%rd21, %rd20, 4;
	shr.u64 	%rd22, %rd9, 42;
	shr.u64 	%rd23, %rd9, 22;
	shr.u64 	%rd24, %rd9, 9;
	and.b64  	%rd25, %rd24, 8;
	and.b64  	%rd26, %rd23, 1;
	shl.b64 	%rd27, %rd9, 4;
	and.b64  	%rd28, %rd27, 16;
	and.b64  	%rd29, %rd20, 32;
	shr.u64 	%rd30, %rd9, 43;
	shr.u64 	%rd31, %rd9, 6;
	and.b64  	%rd32, %rd31, 64;
	shr.u64 	%rd33, %rd9, 35;
	shr.u64 	%rd34, %rd9, 45;
	and.b64  	%rd35, %rd34, 128;
	shr.u64 	%rd36, %rd9, 38;
	and.b64  	%rd37, %rd36, 256;
	shr.u64 	%rd38, %rd9, 37;
	and.b64  	%rd39, %rd38, 512;
	shr.u64 	%rd40, %rd9, 3;
	and.b64  	%rd41, %rd40, 1024;
	shr.u64 	%rd42, %rd9, 28;
	and.b64  	%rd43, %rd42, 2048;
	and.b64  	%rd44, %rd11, 4096;
	shl.b64 	%rd45, %rd9, 1;
	and.b64  	%rd46, %rd45, 8192;
	shl.b64 	%rd47, %rd9, 2;
	and.b64  	%rd48, %rd47, 16384;
	shr.u64 	%rd49, %rd9, 21;
	and.b64  	%rd50, %rd49, 1;
	and.b64  	%rd51, %rd33, 32768;
	add.s64 	%rd52, %rd6, %rd7;
	ld.global.u64 	%rd53, [%rd52];
	or.b64  	%rd54, %rd51, %rd53;
	or.b64  	%rd55, %rd54, %rd50;
	or.b64  	%rd56, %rd55, %rd48;
	or.b64  	%rd57, %rd56, %rd46;
	or.b64  	%rd58, %rd57, %rd35;
	or.b64  	%rd59, %rd58, %rd32;
	or.b64  	%rd60, %rd59, %rd28;
	or.b64  	%rd61, %rd60, %rd26;
	or.b64  	%rd62, %rd61, %rd25;
	or.b64  	%rd63, %rd62, %rd21;
	or.b64  	%rd64, %rd63, %rd19;
	or.b64  	%rd65, %rd64, %rd14;
	or.b64  	%rd66, %rd65, %rd29;
	or.b64  	%rd67, %rd66, %rd37;
	or.b64  	%rd68, %rd67, %rd39;
	or.b64  	%rd69, %rd68, %rd41;
	or.b64  	%rd70, %rd69, %rd43;
	or.b64  	%rd71, %rd70, %rd44;
	or.b64  	%rd72, %rd22, %rd30;
	or.b64  	%rd73, %rd72, %rd17;
	or.b64  	%rd74, %rd73, %rd23;
	or.b64  	%rd75, %rd74, %rd18;
	or.b64  	%rd76, %rd75, %rd9;
	or.b64  	%rd77, %rd76, %rd33;
	and.b64  	%rd78, %rd77, 1;
	or.b64  	%rd79, %rd71, %rd78;
	st.global.u64 	[%rd52], %rd79;
$L__BB30_2:
	ret;

}
	// .globl	_Z19passo_bool_9_parte2PyS_y
.visible .entry _Z19passo_bool_9_parte2PyS_y(
	.param .u64 .ptr .align 1 _Z19passo_bool_9_parte2PyS_y_param_0,
	.param .u64 .ptr .align 1 _Z19passo_bool_9_parte2PyS_y_param_1,
	.param .u64 _Z19passo_bool_9_parte2PyS_y_param_2
)
{
	.reg .pred 	%p<2>;
	.reg .b32 	%r<5>;
	.reg .b64 	%rd<73>;

	ld.param.u64 	%rd4, [_Z19passo_bool_9_parte2PyS_y_param_2];
	mov.u32 	%r1, %tid.x;
	mov.u32 	%r2, %ctaid.x;
	mov.u32 	%r3, %ntid.x;
	mad.lo.s32 	%r4, %r2, %r3, %r1;
	cvt.u64.u32 	%rd1, %r4;
	setp.le.u64 	%p1, %rd4, %rd1;
	@%p1 bra 	$L__BB31_2;
	ld.param.u64 	%rd72, [_Z19passo_bool_9_parte2PyS_y_param_1];
	ld.param.u64 	%rd71, [_Z19passo_bool_9_parte2PyS_y_param_0];
	cvta.to.global.u64 	%rd5, %rd71;
	cvta.to.global.u64 	%rd6, %rd72;
	shl.b64 	%rd7, %rd1, 3;
	add.s64 	%rd8, %rd5, %rd7;
	ld.global.u64 	%rd9, [%rd8];
	shr.u64 	%rd10, %rd9, 22;
	shl.b64 	%rd11, %rd9, 4;
	and.b64  	%rd12, %rd11, 65536;
	shr.u64 	%rd13, %rd9, 40;
	and.b64  	%rd14, %rd13, 131072;
	shl.b64 	%rd15, %rd9, 6;
	and.b64  	%rd16, %rd15, 262144;
	shr.u64 	%rd17, %rd9, 21;
	and.b64  	%rd18, %rd17, 524288;
	shr.u64 	%rd19, %rd9, 33;
	and.b64  	%rd20, %rd19, 1048576;
	shl.b64 	%rd21, %rd9, 10;
	and.b64  	%rd22, %rd21, 2097152;
	shr.u64 	%rd23, %rd9, 34;
	and.b64  	%rd24, %rd23, 1;
	shr.u64 	%rd25, %rd9, 10;
	and.b64  	%rd26, %rd25, 4194304;
	shl.b64 	%rd27, %rd9, 11;
	and.b64  	%rd28, %rd27, 8388608;
	and.b64  	%rd29, %rd10, 1;
	shl.b64 	%rd30, %rd9, 12;
	and.b64  	%rd31, %rd30, 16777216;
	shl.b64 	%rd32, %rd9, 13;
	and.b64  	%rd33, %rd32, 33554432;
	shl.b64 	%rd34, %rd9, 14;
	and.b64  	%rd35, %rd34, 67108864;
	shl.b64 	%rd36, %rd9, 15;
	and.b64  	%rd37, %rd36, 134217728;
	shr.u64 	%rd38, %rd9, 12;
	shr.u64 	%rd39, %rd9, 15;
	and.b64  	%rd40, %rd39, 268435456;
	shr.u64 	%rd41, %rd9, 14;
	and.b64  	%rd42, %rd41, 536870912;
	shr.u64 	%rd43, %rd9, 31;
	and.b64  	%rd44, %rd43, 1;
	shr.u64 	%rd45, %rd9, 19;
	and.b64  	%rd46, %rd45, 1073741824;
	add.s64 	%rd47, %rd6, %rd7;
	ld.global.u64 	%rd48, [%rd47];
	or.b64  	%rd49, %rd46, %rd48;
	or.b64  	%rd50, %rd49, %rd44;
	or.b64  	%rd51, %rd50, %rd42;
	or.b64  	%rd52, %rd51, %rd40;
	or.b64  	%rd53, %rd52, %rd35;
	or.b64  	%rd54, %rd53, %rd31;
	or.b64  	%rd55, %rd54, %rd29;
	or.b64  	%rd56, %rd55, %rd28;
	or.b64  	%rd57, %rd56, %rd26;
	or.b64  	%rd58, %rd57, %rd24;
	or.b64  	%rd59, %rd58, %rd14;
	or.b64  	%rd60, %rd59, %rd12;
	or.b64  	%rd61, %rd60, %rd16;
	or.b64  	%rd62, %rd61, %rd18;
	or.b64  	%rd63, %rd62, %rd20;
	or.b64  	%rd64, %rd63, %rd22;
	or.b64  	%rd65, %rd64, %rd33;
	or.b64  	%rd66, %rd65, %rd37;
	or.b64  	%rd67, %rd9, %rd38;
	or.b64  	%rd68, %rd67, %rd10;
	and.b64  	%rd69, %rd68, 1;
	or.b64  	%rd70, %rd66, %rd69;
	st.global.u64 	[%rd47], %rd70;
$L__BB31_2:
	ret;

}
	// .globl	_Z19passo_bool_9_parte3PyS_y
.visible .entry _Z19passo_bool_9_parte3PyS_y(
	.param .u64 .ptr .align 1 _Z19passo_bool_9_parte3PyS_y_param_0,
	.param .u64 .ptr .align 1 _Z19passo_bool_9_parte3PyS_y_param_1,
	.param .u64 _Z19passo_bool_9_parte3PyS_y_param_2
)
{
	.reg .pred 	%p<2>;
	.reg .b32 	%r<9>;
	.reg .b64 	%rd<123>;

	ld.param.u64 	%rd3, [_Z19passo_bool_9_parte3PyS_y_param_2];
	mov.u32 	%r1, %tid.x;
	mov.u32 	%r2, %ctaid.x;
	mov.u32 	%r3, %ntid.x;
	mad.lo.s32 	%r4, %r2, %r3, %r1;
	cvt.u64.u32 	%rd4, %r4;
	setp.le.u64 	%p1, %rd3, %rd4;
	@%p1 bra 	$L__BB32_2;
	ld.param.u64 	%rd122, [_Z19passo_bool_9_parte3PyS_y_param_1];
	ld.param.u64 	%rd121, [_Z19passo_bool_9_parte3PyS_y_param_0];
	cvta.to.global.u64 	%rd5, %rd121;
	cvta.to.global.u64 	%rd6, %rd122;
	mov.u32 	%r5, %ctaid.x;
	mov.u32 	%r6, %ntid.x;
	mov.u32 	%r7, %tid.x;
	mad.lo.s32 	%r8, %r5, %r6, %r7;
	mul.wide.u32 	%rd7, %r8, 8;
	add.s64 	%rd8, %rd5, %rd7;
	ld.global.u64 	%rd9, [%rd8];
	shr.u64 	%rd10, %rd9, 17;
	and.b64  	%rd11, %rd10, 2147483648;
	shr.u64 	%rd12, %rd9, 16;
	and.b64  	%rd13, %rd12, 4294967296;
	shl.b64 	%rd14, %rd9, 1;
	and.b64  	%rd15, %rd14, 8589934592;
	shl.b64 	%rd16, %rd9, 3;
	and.b64  	%rd17, %rd16, 17179869184;
	shr.u64 	%rd18, %rd9, 42;
	and.b64  	%rd19, %rd18, 1;
	shl.b64 	%rd20, %rd9, 23;
	and.b64  	%rd21, %rd20, 34359738368;
	shr.u64 	%rd22, %rd9, 22;
	or.b64  	%rd23, %rd22, %rd9;
	shl.b64 	%rd24, %rd9, 24;
	and.b64  	%rd25, %rd24, 68719476736;
	shr.u64 	%rd26, %rd9, 3;
	shl.b64 	%rd27, %rd9, 25;
	and.b64  	%rd28, %rd27, 137438953472;
	shl.b64 	%rd29, %rd9, 6;
	and.b64  	%rd30, %rd29, 274877906944;
	shr.u64 	%rd31, %rd9, 8;
	and.b64  	%rd32, %rd31, 549755813888;
	shr.u64 	%rd33, %rd9, 1;
	and.b64  	%rd34, %rd33, 1099511627776;
	shl.b64 	%rd35, %rd9, 40;
	and.b64  	%rd36, %rd35, 2199023255552;
	shr.u64 	%rd37, %rd9, 38;
	and.b64  	%rd38, %rd37, 1;
	shl.b64 	%rd39, %rd9, 9;
	and.b64  	%rd40, %rd39, 4398046511104;
	shl.b64 	%rd41, %rd9, 31;
	and.b64  	%rd42, %rd41, 8796093022208;
	shr.u64 	%rd43, %rd9, 13;
	and.b64  	%rd44, %rd43, 17592186044416;
	and.b64  	%rd45, %rd31, 1;
	shl.b64 	%rd46, %rd9, 36;
	and.b64  	%rd47, %rd46, 35184372088832;
	shr.u64 	%rd48, %rd9, 57;
	and.b64  	%rd49, %rd48, 1;
	shl.b64 	%rd50, %rd9, 27;
	and.b64  	%rd51, %rd50, 70368744177664;
	shr.u64 	%rd52, %rd9, 12;
	and.b64  	%rd53, %rd52, 140737488355328;
	and.b64  	%rd54, %rd26, 281474976710656;
	shr.u64 	%rd55, %rd9, 45;
	and.b64  	%rd56, %rd55, 1;
	shr.u64 	%rd57, %rd9, 2;
	and.b64  	%rd58, %rd57, 562949953421312;
	shl.b64 	%rd59, %rd9, 45;
	and.b64  	%rd60, %rd59, 1125899906842624;
	and.b64  	%rd61, %rd26, 2251799813685248;
	and.b64  	%rd62, %rd35, 4503599627370496;
	shl.b64 	%rd63, %rd9, 38;
	and.b64  	%rd64, %rd63, 9007199254740992;
	shl.b64 	%rd65, %rd9, 34;
	and.b64  	%rd66, %rd65, 18014398509481984;
	and.b64  	%rd67, %rd16, 36028797018963968;
	and.b64  	%rd68, %rd22, 1;
	shl.b64 	%rd69, %rd9, 44;
	and.b64  	%rd70, %rd69, 72057594037927936;
	shr.u64 	%rd71, %rd9, 4;
	and.b64  	%rd72, %rd71, 144115188075855872;
	shl.b64 	%rd73, %rd9, 46;
	and.b64  	%rd74, %rd73, 288230376151711744;
	and.b64  	%rd75, %rd33, 576460752303423488;
	shl.b64 	%rd76, %rd9, 59;
	and.b64  	%rd77, %rd76, 1152921504606846976;
	and.b64  	%rd78, %rd9, 2305843009213693952;
	add.s64 	%rd79, %rd6, %rd7;
	ld.global.u64 	%rd80, [%rd79];
	or.b64  	%rd81, %rd80, %rd78;
	or.b64  	%rd82, %rd81, %rd70;
	or.b64  	%rd83, %rd82, %rd68;
	or.b64  	%rd84, %rd83, %rd64;
	or.b64  	%rd85, %rd84, %rd58;
	or.b64  	%rd86, %rd85, %rd56;
	or.b64  	%rd87, %rd86, %rd51;
	or.b64  	%rd88, %rd87, %rd49;
	or.b64  	%rd89, %rd88, %rd47;
	or.b64  	%rd90, %rd89, %rd45;
	or.b64  	%rd91, %rd90, %rd42;
	or.b64  	%rd92, %rd91, %rd40;
	or.b64  	%rd93, %rd92, %rd38;
	or.b64  	%rd94, %rd93, %rd28;
	or.b64  	%rd95, %rd94, %rd25;
	or.b64  	%rd96, %rd95, %rd21;
	or.b64  	%rd97, %rd96, %rd19;
	or.b64  	%rd98, %rd97, %rd13;
	or.b64  	%rd99, %rd98, %rd11;
	or.b64  	%rd100, %rd99, %rd15;
	or.b64  	%rd101, %rd100, %rd17;
	or.b64  	%rd102, %rd101, %rd30;
	or.b64  	%rd103, %rd102, %rd32;
	or.b64  	%rd104, %rd103, %rd34;
	or.b64  	%rd105, %rd104, %rd36;
	or.b64  	%rd106, %rd105, %rd44;
	or.b64  	%rd107, %rd106, %rd53;
	or.b64  	%rd108, %rd107, %rd54;
	or.b64  	%rd109, %rd108, %rd60;
	or.b64  	%rd110, %rd109, %rd61;
	or.b64  	%rd111, %rd110, %rd62;
	or.b64  	%rd112, %rd111, %rd66;
	or.b64  	%rd113, %rd112, %rd67;
	or.b64  	%rd114, %rd113, %rd72;
	or.b64  	%rd115, %rd114, %rd74;
	or.b64  	%rd116, %rd115, %rd75;
	or.b64  	%rd117, %rd116, %rd77;
	or.b64  	%rd118, %rd26, %rd23;
	and.b64  	%rd119, %rd118, 1;
	or.b64  	%rd120, %rd117, %rd119;
	st.global.u64 	[%rd79], %rd120;
$L__BB32_2:
	ret;

}
	// .globl	_Z18passo_tlf_9_parte1PyS_y
.visible .entry _Z18passo_tlf_9_parte1PyS_y(
	.param .u64 .ptr .align 1 _Z18passo_tlf_9_parte1PyS_y_param_0,
	.param .u64 .ptr .align 1 _Z18passo_tlf_9_parte1PyS_y_param_1,
	.param .u64 _Z18passo_tlf_9_parte1PyS_y_param_2
)
{
	.reg .pred 	%p<8>;
	.reg .b32 	%r<9>;
	.reg .b64 	%rd<89>;

	ld.param.u64 	%rd3, [_Z18passo_tlf_9_parte1PyS_y_param_2];
	mov.u32 	%r1, %tid.x;
	mov.u32 	%r2, %ctaid.x;
	mov.u32 	%r3, %ntid.x;
	mad.lo.s32 	%r4, %r2, %r3, %r1;
	cvt.u64.u32 	%rd4, %r4;
	setp.le.u64 	%p1, %rd3, %rd4;
	@%p1 bra 	$L__BB33_2;
	ld.param.u64 	%rd88, [_Z18passo_tlf_9_parte1PyS_y_param_1];
	ld.param.u64 	%rd87, [_Z18passo_tlf_9_parte1PyS_y_param_0];
	cvta.to.global.u64 	%rd5, %rd87;
	cvta.to.global.u64 	%rd6, %rd88;
	mov.u32 	%r5, %ctaid.x;
	mov.u32 	%r6, %ntid.x;
	mov.u32 	%r7, %tid.x;
	mad.lo.s32 	%r8, %r5, %r6, %r7;
	mul.wide.u32 	%rd7, %r8, 8;
	add.s64 	%rd8, %rd5, %rd7;
	ld.global.u64 	%rd9, [%rd8];
	shr.u64 	%rd10, %rd9, 44;
	and.b64  	%rd11, %rd10, 1;
	shr.u64 	%rd12, %rd9, 18;
	and.b64  	%rd13, %rd12, 1;
	shr.u64 	%rd14, %rd9, 23;
	and.b64  	%rd15, %rd14, 1;
	shr.u64 	%rd16, %rd9, 16;
	and.b64  	%rd17, %rd16, 1;
	add.s64 	%rd18, %rd13, %rd17;
	shr.u64 	%rd19, %rd9, 24;
	and.b64  	%rd20, %rd19, 1;
	add.s64 	%rd21, %rd18, %rd20;
	or.b64  	%rd22, %rd21, %rd15;
	setp.eq.s64 	%p2, %rd22, 0;
	selp.b64 	%rd23, 0, 2, %p2;
	shr.u64 	%rd24, %rd9, 7;
	shr.u64 	%rd25, %rd9, 14;
	or.b64  	%rd26, %rd24, %rd25;
	shl.b64 	%rd27, %rd26, 2;
	and.b64  	%rd28, %rd27, 4;
	shr.u64 	%rd29, %rd9, 42;
	and.b64  	%rd30, %rd29, 1;
	shr.u64 	%rd31, %rd9, 22;
	and.b64  	%rd32, %rd31, 1;
	shr.u64 	%rd33, %rd9, 12;
	and.b64  	%rd34, %rd33, 1;
	add.s64 	%rd35, %rd30, %rd34;
	or.b64  	%rd36, %rd35, %rd32;
	setp.eq.s64 	%p3, %rd36, 0;
	selp.b64 	%rd37, 0, 8, %p3;
	and.b64  	%rd38, %rd9, 4194305;
	setp.eq.s64 	%p4, %rd38, 0;
	selp.b64 	%rd39, 0, 16, %p4;
	and.b64  	%rd40, %rd33, 32;
	shr.u64 	%rd41, %rd9, 43;
	and.b64  	%rd42, %rd41, 1;
	and.b64  	%rd43, %rd24, 1;
	add.s64 	%rd44, %rd42, %rd34;
	or.b64  	%rd45, %rd44, %rd43;
	setp.eq.s64 	%p5, %rd45, 0;
	selp.b64 	%rd46, 0, 64, %p5;
	and.b64  	%rd47, %rd9, 1;
	shr.u64 	%rd48, %rd9, 35;
	and.b64  	%rd49, %rd48, 1;
	shr.u64 	%rd50, %rd9, 52;
	and.b64  	%rd51, %rd50, 1;
	add.s64 	%rd52, %rd51, %rd47;
	or.b64  	%rd53, %rd52, %rd49;
	setp.eq.s64 	%p6, %rd53, 0;
	selp.b64 	%rd54, 0, 128, %p6;
	shr.u64 	%rd55, %rd9, 38;
	and.b64  	%rd56, %rd55, 256;
	shr.u64 	%rd57, %rd9, 37;
	and.b64  	%rd58, %rd57, 512;
	shr.u64 	%rd59, %rd9, 3;
	and.b64  	%rd60, %rd59, 1024;
	shr.u64 	%rd61, %rd9, 28;
	and.b64  	%rd62, %rd61, 2048;
	and.b64  	%rd63, %rd12, 4096;
	or.b64  	%rd64, %rd31, %rd33;
	shl.b64 	%rd65, %rd64, 13;
	and.b64  	%rd66, %rd65, 8192;
	add.s64 	%rd67, %rd34, %rd47;
	or.b64  	%rd68, %rd67, %rd32;
	setp.eq.s64 	%p7, %rd68, 0;
	selp.b64 	%rd69, 0, 16384, %p7;
	add.s64 	%rd70, %rd6, %rd7;
	ld.global.u64 	%rd71, [%rd70];
	or.b64  	%rd72, %rd11, %rd71;
	or.b64  	%rd73, %rd72, %rd40;
	or.b64  	%rd74, %rd73, %rd56;
	or.b64  	%rd75, %rd74, %rd58;
	or.b64  	%rd76, %rd75, %rd60;
	or.b64  	%rd77, %rd76, %rd62;
	or.b64  	%rd78, %rd77, %rd63;
	or.b64  	%rd79, %rd78, %rd39;
	or.b64  	%rd80, %rd79, %rd28;
	or.b64  	%rd81, %rd80, %rd66;
	or.b64  	%rd82, %rd81, %rd37;
	or.b64  	%rd83, %rd82, %rd46;
	or.b64  	%rd84, %rd83, %rd54;
	or.b64  	%rd85, %rd84, %rd69;
	or.b64  	%rd86, %rd85, %rd23;
	st.global.u64 	[%rd70], %rd86;
$L__BB33_2:
	ret;

}
	// .globl	_Z18passo_tlf_9_parte2PyS_y
.visible .entry _Z18passo_tlf_9_parte2PyS_y(
	.param .u64 .ptr .align 1 _Z18passo_tlf_9_parte2PyS_y_param_0,
	.param .u64 .ptr .align 1 _Z18passo_tlf_9_parte2PyS_y_param_1,
	.param .u64 _Z18passo_tlf_9_parte2PyS_y_param_2
)
{
	.reg .pred 	%p<5>;
	.reg .b32 	%r<9>;
	.reg .b64 	%rd<78>;

	ld.param.u64 	%rd3, [_Z18passo_tlf_9_parte2PyS_y_param_2];
	mov.u32 	%r1, %tid.x;
	mov.u32 	%r2, %ctaid.x;
	mov.u32 	%r3, %ntid.x;
	mad.lo.s32 	%r4, %r2, %r3, %r1;
	cvt.u64.u32 	%rd4, %r4;
	setp.le.u64 	%p1, %rd3, %rd4;
	@%p1 bra 	$L__BB34_2;
	ld.param.u64 	%rd77, [_Z18passo_tlf_9_parte2PyS_y_param_1];
	ld.param.u64 	%rd76, [_Z18passo_tlf_9_parte2PyS_y_param_0];
	cvta.to.global.u64 	%rd5, %rd76;
	cvta.to.global.u64 	%rd6, %rd77;
	mov.u32 	%r5, %ctaid.x;
	mov.u32 	%r6, %ntid.x;
	mov.u32 	%r7, %tid.x;
	mad.lo.s32 	%r8, %r5, %r6, %r7;
	mul.wide.u32 	%rd7, %r8, 8;
	add.s64 	%rd8, %rd5, %rd7;
	ld.global.u64 	%rd9, [%rd8];
	shr.u64 	%rd10, %rd9, 21;
	shr.u64 	%rd11, %rd9, 50;
	or.b64  	%rd12, %rd10, %rd11;
	shl.b64 	%rd13, %rd12, 15;
	and.b64  	%rd14, %rd13, 32768;
	shr.u64 	%rd15, %rd9, 22;
	and.b64  	%rd16, %rd15, 1;
	and.b64  	%rd17, %rd9, 1;
	shr.u64 	%rd18, %rd9, 12;
	and.b64  	%rd19, %rd18, 1;
	add.s64 	%rd20, %rd16, %rd19;
	or.b64  	%rd21, %rd20, %rd17;
	setp.eq.s64 	%p2, %rd21, 0;
	selp.b64 	%rd22, 0, 65536, %p2;
	shr.u64 	%rd23, %rd9, 40;
	and.b64  	%rd24, %rd23, 131072;
	selp.b64 	%rd25, 0, 262144, %p2;
	and.b64  	%rd26, %rd10, 524288;
	shr.u64 	%rd27, %rd9, 33;
	and.b64  	%rd28, %rd27, 1048576;
	shl.b64 	%rd29, %rd9, 10;
	and.b64  	%rd30, %rd29, 2097152;
	shr.u64 	%rd31, %rd9, 34;
	shr.u64 	%rd32, %rd9, 32;
	or.b64  	%rd33, %rd31, %rd32;
	shl.b64 	%rd34, %rd33, 22;
	and.b64  	%rd35, %rd34, 4194304;
	selp.b64 	%rd36, 0, 8388608, %p2;
	or.b64  	%rd37, %rd15, %rd18;
	shl.b64 	%rd38, %rd37, 24;
	and.b64  	%rd39, %rd38, 16777216;
	add.s64 	%rd40, %rd19, %rd17;
	or.b64  	%rd41, %rd40, %rd16;
	setp.eq.s64 	%p3, %rd41, 0;
	selp.b64 	%rd42, 0, 33554432, %p3;
	selp.b64 	%rd43, 0, 67108864, %p3;
	selp.b64 	%rd44, 0, 134217728, %p2;
	shr.u64 	%rd45, %rd9, 43;
	and.b64  	%rd46, %rd45, 1;
	add.s64 	%rd47, %rd46, %rd17;
	or.b64  	%rd48, %rd47, %rd19;
	setp.eq.s64 	%p4, %rd48, 0;
	selp.b64 	%rd49, 0, 268435456, %p4;
	or.b64  	%rd50, %rd15, %rd45;
	shl.b64 	%rd51, %rd50, 29;
	and.b64  	%rd52, %rd51, 536870912;
	shr.u64 	%rd53, %rd9, 31;
	shr.u64 	%rd54, %rd9, 49;
	or.b64  	%rd55, %rd53, %rd54;
	shl.b64 	%rd56, %rd55, 30;
	and.b64  	%rd57, %rd56, 1073741824;
	add.s64 	%rd58, %rd6, %rd7;
	ld.global.u64 	%rd59, [%rd58];
	or.b64  	%rd60, %rd24, %rd59;
	or.b64  	%rd61, %rd60, %rd26;
	or.b64  	%rd62, %rd61, %rd28;
	or.b64  	%rd63, %rd62, %rd30;
	or.b64  	%rd64, %rd63, %rd14;
	or.b64  	%rd65, %rd64, %rd35;
	or.b64  	%rd66, %rd65, %rd39;
	or.b64  	%rd67, %rd66, %rd52;
	or.b64  	%rd68, %rd67, %rd57;
	or.b64  	%rd69, %rd68, %rd22;
	or.b64  	%rd70, %rd69, %rd25;
	or.b64  	%rd71, %rd70, %rd36;
	or.b64  	%rd72, %rd71, %rd42;
	or.b64  	%rd73, %rd72, %rd43;
	or.b64  	%rd74, %rd73, %rd44;
	or.b64  	%rd75, %rd74, %rd49;
	st.global.u64 	[%rd58], %rd75;
$L__BB34_2:
	ret;

}
	// .globl	_Z18passo_tlf_9_parte3PyS_y
.visible .entry _Z18passo_tlf_9_parte3PyS_y(
	.param .u64 .ptr .align 1 _Z18passo_tlf_9_parte3PyS_y_param_0,
	.param .u64 .ptr .align 1 _Z18passo_tlf_9_parte3PyS_y_param_1,
	.param .u64 _Z18passo_tlf_9_parte3PyS_y_param_2
)
{
	.reg .pred 	%p<4>;
	.reg .b32 	%r<9>;
	.reg .b64 	%rd<124>;

	ld.param.u64 	%rd3, [_Z18passo_tlf_9_parte3PyS_y_param_2];
	mov.u32 	%r1, %tid.x;
	mov.u32 	%r2, %ctaid.x;
	mov.u32 	%r3, %ntid.x;
	mad.lo.s32 	%r4, %r2, %r3, %r1;
	cvt.u64.u32 	%rd4, %r4;
	setp.le.u64 	%p1, %rd3, %rd4;
	@%p1 bra 	$L__BB35_2;
	ld.param.u64 	%rd123, [_Z18passo_tlf_9_parte3PyS_y_param_1];
	ld.param.u64 	%rd122, [_Z18passo_tlf_9_parte3PyS_y_param_0];
	cvta.to.global.u64 	%rd5, %rd122;
	cvta.to.global.u64 	%rd6, %rd123;
	mov.u32 	%r5, %ctaid.x;
	mov.u32 	%r6, %ntid.x;
	mov.u32 	%r7, %tid.x;
	mad.lo.s32 	%r8, %r5, %r6, %r7;
	mul.wide.u32 	%rd7, %r8, 8;
	add.s64 	%rd8, %rd5, %rd7;
	ld.global.u64 	%rd9, [%rd8];
	shr.u64 	%rd10, %rd9, 17;
	and.b64  	%rd11, %rd10, 2147483648;
	shr.u64 	%rd12, %rd9, 16;
	and.b64  	%rd13, %rd12, 4294967296;
	shl.b64 	%rd14, %rd9, 1;
	and.b64  	%rd15, %rd14, 8589934592;
	shl.b64 	%rd16, %rd9, 3;
	and.b64  	%rd17, %rd16, 17179869184;
	shr.u64 	%rd18, %rd9, 42;
	shr.u64 	%rd19, %rd9, 12;
	or.b64  	%rd20, %rd18, %rd19;
	shl.b64 	%rd21, %rd20, 35;
	and.b64  	%rd22, %rd21, 34359738368;
	and.b64  	%rd23, %rd9, 1;
	shr.u64 	%rd24, %rd9, 22;
	and.b64  	%rd25, %rd24, 1;
	and.b64  	%rd26, %rd19, 1;
	add.s64 	%rd27, %rd26, %rd23;
	or.b64  	%rd28, %rd27, %rd25;
	setp.eq.s64 	%p2, %rd28, 0;
	selp.b64 	%rd29, 0, 68719476736, %p2;
	shr.u64 	%rd30, %rd9, 3;
	and.b64  	%rd31, %rd30, 1;
	add.s64 	%rd32, %rd31, %rd26;
	or.b64  	%rd33, %rd32, %rd25;
	setp.eq.s64 	%p3, %rd33, 0;
	selp.b64 	%rd34, 0, 137438953472, %p3;
	shl.b64 	%rd35, %rd9, 6;
	and.b64  	%rd36, %rd35, 274877906944;
	shr.u64 	%rd37, %rd9, 8;
	and.b64  	%rd38, %rd37, 549755813888;
	shr.u64 	%rd39, %rd9, 1;
	and.b64  	%rd40, %rd39, 1099511627776;
	shl.b64 	%rd41, %rd9, 40;
	and.b64  	%rd42, %rd41, 2199023255552;
	shr.u64 	%rd43, %rd9, 38;
	shr.u64 	%rd44, %rd9, 33;
	or.b64  	%rd45, %rd43, %rd44;
	shl.b64 	%rd46, %rd45, 42;
	and.b64  	%rd47, %rd46, 4398046511104;
	selp.b64 	%rd48, 0, 8796093022208, %p2;
	shr.u64 	%rd49, %rd9, 13;
	and.b64  	%rd50, %rd49, 17592186044416;
	shr.u64 	%rd51, %rd9, 9;
	or.b64  	%rd52, %rd37, %rd51;
	shl.b64 	%rd53, %rd52, 45;
	and.b64  	%rd54, %rd53, 35184372088832;
	shr.u64 	%rd55, %rd9, 57;
	shr.u64 	%rd56, %rd9, 19;
	or.b64  	%rd57, %rd55, %rd56;
	shl.b64 	%rd58, %rd57, 46;
	and.b64  	%rd59, %rd58, 70368744177664;
	and.b64  	%rd60, %rd19, 140737488355328;
	and.b64  	%rd61, %rd30, 281474976710656;
	shr.u64 	%rd62, %rd9, 45;
	shr.u64 	%rd63, %rd9, 51;
	or.b64  	%rd64, %rd62, %rd63;
	shl.b64 	%rd65, %rd64, 49;
	and.b64  	%rd66, %rd65, 562949953421312;
	shl.b64 	%rd67, %rd9, 45;
	and.b64  	%rd68, %rd67, 1125899906842624;
	and.b64  	%rd69, %rd30, 2251799813685248;
	and.b64  	%rd70, %rd41, 4503599627370496;
	shr.u64 	%rd71, %rd9, 15;
	or.b64  	%rd72, %rd55, %rd71;
	shl.b64 	%rd73, %rd72, 53;
	and.b64  	%rd74, %rd73, 9007199254740992;
	shl.b64 	%rd75, %rd9, 34;
	and.b64  	%rd76, %rd75, 18014398509481984;
	and.b64  	%rd77, %rd16, 36028797018963968;
	or.b64  	%rd78, %rd24, %rd19;
	shl.b64 	%rd79, %rd78, 56;
	and.b64  	%rd80, %rd79, 72057594037927936;
	shr.u64 	%rd81, %rd9, 4;
	and.b64  	%rd82, %rd81, 144115188075855872;
	shl.b64 	%rd83, %rd78, 58;
	and.b64  	%rd84, %rd83, 288230376151711744;
	and.b64  	%rd85, %rd39, 576460752303423488;
	shl.b64 	%rd86, %rd9, 59;
	and.b64  	%rd87, %rd86, 1152921504606846976;
	and.b64  	%rd88, %rd9, 2305843009213693952;
	add.s64 	%rd89, %rd6, %rd7;
	ld.global.u64 	%rd90, [%rd89];
	or.b64  	%rd91, %rd90, %rd88;
	or.b64  	%rd92, %rd91, %rd13;
	or.b64  	%rd93, %rd92, %rd11;
	or.b64  	%rd94, %rd93, %rd15;
	or.b64  	%rd95, %rd94, %rd17;
	or.b64  	%rd96, %rd95, %rd36;
	or.b64  	%rd97, %rd96, %rd38;
	or.b64  	%rd98, %rd97, %rd40;
	or.b64  	%rd99, %rd98, %rd42;
	or.b64  	%rd100, %rd99, %rd50;
	or.b64  	%rd101, %rd100, %rd60;
	or.b64  	%rd102, %rd101, %rd61;
	or.b64  	%rd103, %rd102, %rd68;
	or.b64  	%rd104, %rd103, %rd69;
	or.b64  	%rd105, %rd104, %rd70;
	or.b64  	%rd106, %rd105, %rd76;
	or.b64  	%rd107, %rd106, %rd77;
	or.b64  	%rd108, %rd107, %rd82;
	or.b64  	%rd109, %rd108, %rd85;
	or.b64  	%rd110, %rd109, %rd87;
	or.b64  	%rd111, %rd110, %rd22;
	or.b64  	%rd112, %rd111, %rd47;
	or.b64  	%rd113, %rd112, %rd54;
	or.b64  	%rd114, %rd113, %rd59;
	or.b64  	%rd115, %rd114, %rd66;
	or.b64  	%rd116, %rd115, %rd74;
	or.b64  	%rd117, %rd116, %rd80;
	or.b64  	%rd118, %rd117, %rd84;
	or.b64  	%rd119, %rd118, %rd29;
	or.b64  	%rd120, %rd119, %rd34;
	or.b64  	%rd121, %rd120, %rd48;
	st.global.u64 	[%rd89], %rd121;
$L__BB35_2:
	ret;

}


// ===== COMPILED SASS (sm_100) =====

	.target	sm_100

	.elftype	@"ET_EXEC"


//--------------------- .note.nv.tkinfo           --------------------------
	.section	.note.nv.tkinfo,"",@"SHT_NOTE"
	.sectionflags	@"SHF_NOTE_NV_TKINFO"
	.tkinfo
        /*0018*/ 	.word	0x00000002
        /*0030*/ 	.string	""
        /*0030*/ 	.string	"ptxas"
        /*0030*/ 	.string	"Cuda compilation tools, release 13.0, V13.0.88"
        /*0030*/ 	.string	"Build cuda_13.0.r13.0/compiler.36424714_0"
        /*0030*/ 	.string	"-arch sm_100 -m 64 "



//--------------------- .note.nv.cuinfo           --------------------------
	.section	.note.nv.cuinfo,"",@"SHT_NOTE"
	.sectionflags	@"SHF_NOTE_NV_CUINFO"
        /*0018*/ 	.short	0x0002
        /*001a*/ 	.short	0x0064
        /*001c*/ 	.short	0x0082
	.zero		2


//--------------------- .nv.info                  --------------------------
	.section	.nv.info,"",@"SHT_CUDA_INFO"
	.align	4


	//----- nvinfo : EIATTR_REGCOUNT
	.align		4
        /*0000*/ 	.byte	0x04, 0x2f
        /*0002*/ 	.short	(.L_1 - .L_0)
	.align		4
.L_0:
        /*0004*/ 	.word	index@(_Z12passo_bool_1PyS_y)
        /*0008*/ 	.word	0x00000010


	//----- nvinfo : EIATTR_FRAME_SIZE
	.align		4
.L_1:
        /*000c*/ 	.byte	0x04, 0x11
        /*000e*/ 	.short	(.L_3 - .L_2)
	.align		4
.L_2:
        /*0010*/ 	.word	index@(_Z12passo_bool_1PyS_y)
        /*0014*/ 	.word	0x00000000


	//----- nvinfo : EIATTR_REGCOUNT
	.align		4
.L_3:
        /*0018*/ 	.byte	0x04, 0x2f
        /*001a*/ 	.short	(.L_5 - .L_4)
	.align		4
.L_4:
        /*001c*/ 	.word	index@(_Z18passo_tlf_1_parte1PyS_y)
        /*0020*/ 	.word	0x00000013


	//----- nvinfo : EIATTR_FRAME_SIZE
	.align		4
.L_5:
        /*0024*/ 	.byte	0x04, 0x11
        /*0026*/ 	.short	(.L_7 - .L_6)
	.align		4
.L_6:
        /*0028*/ 	.word	index@(_Z18passo_tlf_1_parte1PyS_y)
        /*002c*/ 	.word	0x00000000


	//----- nvinfo : EIATTR_REGCOUNT
	.align		4
.L_7:
        /*0030*/ 	.byte	0x04, 0x2f
        /*0032*/ 	.short	(.L_9 - .L_8)
	.align		4
.L_8:
        /*0034*/ 	.word	index@(_Z18passo_tlf_1_parte2PyS_y)
        /*0038*/ 	.word	0x00000010


	//----- nvinfo : EIATTR_FRAME_SIZE
	.align		4
.L_9:
        /*003c*/ 	.byte	0x04, 0x11
        /*003e*/ 	.short	(.L_11 - .L_10)
	.align		4
.L_10:
        /*0040*/ 	.word	index@(_Z18passo_tlf_1_parte2PyS_y)
        /*0044*/ 	.word	0x00000000


	//----- nvinfo : EIATTR_REGCOUNT
	.align		4
.L_11:
        /*0048*/ 	.byte	0x04, 0x2f
        /*004a*/ 	.short	(.L_13 - .L_12)
	.align		4
.L_12:
        /*004c*/ 	.word	index@(_Z19passo_bool_2_parte1PyS_y)
        /*0050*/ 	.word	0x0000001e


	//----- nvinfo : EIATTR_FRAME_SIZE
	.align		4
.L_13:
        /*0054*/ 	.byte	0x04, 0x11
        /*0056*/ 	.short	(.L_15 - .L_14)
	.align		4
.L_14:
        /*0058*/ 	.word	index@(_Z19passo_bool_2_parte1PyS_y)
        /*005c*/ 	.word	0x00000000


	//----- nvinfo : EIATTR_REGCOUNT
	.align		4
.L_15:
        /*0060*/ 	.byte	0x04, 0x2f
        /*0062*/ 	.short	(.L_17 - .L_16)
	.align		4
.L_16:
        /*0064*/ 	.word	index@(_Z19passo_bool_2_parte2PyS_y)
        /*0068*/ 	.word	0x00000010


	//----- nvinfo : EIATTR_FRAME_SIZE
	.align		4
.L_17:
        /*006c*/ 	.byte	0x04, 0x11
        /*006e*/ 	.short	(.L_19 - .L_18)
	.align		4
.L_18:
        /*0070*/ 	.word	index@(_Z19passo_bool_2_parte2PyS_y)
        /*0074*/ 	.word	0x00000000


	//----- nvinfo : EIATTR_REGCOUNT
	.align		4
.L_19:
        /*0078*/ 	.byte	0x04, 0x2f
        /*007a*/ 	.short	(.L_21 - .L_20)
	.align		4
.L_20:
        /*007c*/ 	.word	index@(_Z18passo_tlf_2_parte1PyS_y)
        /*0080*/ 	.word	0x00000024


	//----- nvinfo : EIATTR_FRAME_SIZE
	.align		4
.L_21:
        /*0084*/ 	.byte	0x04, 0x11
        /*0086*/ 	.short	(.L_23 - .L_22)
	.align		4
.L_22:
        /*0088*/ 	.word	index@(_Z18passo_tlf_2_parte1PyS_y)
        /*008c*/ 	.word	0x00000000


	//----- nvinfo : EIATTR_REGCOUNT
	.align		4
.L_23:
        /*0090*/ 	.byte	0x04, 0x2f
        /*0092*/ 	.short	(.L_25 - .L_24)
	.align		4
.L_24:
        /*0094*/ 	.word	index@(_Z18passo_tlf_2_parte2PyS_y)
        /*0098*/ 	.word	0x00000019


	//----- nvinfo : EIATTR_FRAME_SIZE
	.align		4
.L_25:
        /*009c*/ 	.byte	0x04, 0x11
        /*009e*/ 	.short	(.L_27 - .L_26)
	.align		4
.L_26:
        /*00a0*/ 	.word	index@(_Z18passo_tlf_2_parte2PyS_y)
        /*00a4*/ 	.word	0x00000000


	//----- nvinfo : EIATTR_REGCOUNT
	.align		4
.L_27:
        /*00a8*/ 	.byte	0x04, 0x2f
        /*00aa*/ 	.short	(.L_29 - .L_28)
	.align		4
.L_28:
        /*00ac*/ 	.word	index@(_Z19passo_bool_3_parte1PyS_y)
        /*00b0*/ 	.word	0x0000001c


	//----- nvinfo : EIATTR_FRAME_SIZE
	.align		4
.L_29:
        /*00b4*/ 	.byte	0x04, 0x11
        /*00b6*/ 	.short	(.L_31 - .L_30)
	.align		4
.L_30:
        /*00b8*/ 	.word	index@(_Z19passo_bool_3_parte1PyS_y)
        /*00bc*/ 	.word	0x00000000


	//----- nvinfo : EIATTR_REGCOUNT
	.align		4
.L_31:
        /*00c0*/ 	.byte	0x04, 0x2f
        /*00c2*/ 	.short	(.L_33 - .L_32)
	.align		4
.L_32:
        /*00c4*/ 	.word	index@(_Z19passo_bool_3_parte2PyS_y)
        /*00c8*/ 	.word	0x0000001b


	//----- nvinfo : EIATTR_FRAME_SIZE
	.align		4
.L_33:
        /*00cc*/ 	.byte	0x04, 0x11
        /*00ce*/ 	.short	(.L_35 - .L_34)
	.align		4
.L_34:
        /*00d0*/ 	.word	index@(_Z19passo_bool_3_parte2PyS_y)
        /*00d4*/ 	.word	0x00000000


	//----- nvinfo : EIATTR_REGCOUNT
	.align		4
.L_35:
        /*00d8*/ 	.byte	0x04, 0x2f
        /*00da*/ 	.short	(.L_37 - .L_36)
	.align		4
.L_36:
        /*00dc*/ 	.word	index@(_Z18passo_tlf_3_parte1PyS_y)
        /*00e0*/ 	.word	0x0000001c


	//----- nvinfo : EIATTR_FRAME_SIZE
	.align		4
.L_37:
        /*00e4*/ 	.byte	0x04, 0x11
        /*00e6*/ 	.short	(.L_39 - .L_38)
	.align		4
.L_38:
        /*00e8*/ 	.word	index@(_Z18passo_tlf_3_parte1PyS_y)
        /*00ec*/ 	.word	0x00000000


	//----- nvinfo : EIATTR_REGCOUNT
	.align		4
.L_39:
        /*00f0*/ 	.byte	0x04, 0x2f
        /*00f2*/ 	.short	(.L_41 - .L_40)
	.align		4
.L_40:
        /*00f4*/ 	.word	index@(_Z18passo_tlf_3_parte2PyS_y)
        /*00f8*/ 	.word	0x00000010


	//----- nvinfo : EIATTR_FRAME_SIZE
	.align		4
.L_41:
        /*00fc*/ 	.byte	0x04, 0x11
        /*00fe*/ 	.short	(.L_43 - .L_42)
	.align		4
.L_42:
        /*0100*/ 	.word	index@(_Z18passo_tlf_3_parte2PyS_y)
        /*0104*/ 	.word	0x00000000


	//----- nvinfo : EIATTR_REGCOUNT
	.align		4
.L_43:
        /*0108*/ 	.byte	0x04, 0x2f
        /*010a*/ 	.short	(.L_45 - .L_44)
	.align		4
.L_44:
        /*010c*/ 	.word	index@(_Z19passo_bool_5_parte1PyS_y)
        /*0110*/ 	.word	0x0000001a


	//----- nvinfo : EIATTR_FRAME_SIZE
	.align		4
.L_45:
        /*0114*/ 	.byte	0x04, 0x11
        /*0116*/ 	.short	(.L_47 - .L_46)
	.align		4
.L_46:
        /*0118*/ 	.word	index@(_Z19passo_bool_5_parte1PyS_y)
        /*011c*/ 	.word	0x00000000


	//----- nvinfo : EIATTR_REGCOUNT
	.align		4
.L_47:
        /*0120*/ 	.byte	0x04, 0x2f
        /*0122*/ 	.short	(.L_49 - .L_48)
	.align		4
.L_48:
        /*0124*/ 	.word	index@(_Z19passo_bool_5_parte2PyS_y)
        /*0128*/ 	.word	0x0000001d


	//----- nvinfo : EIATTR_FRAME_SIZE
	.align		4
.L_49:
        /*012c*/ 	.byte	0x04, 0x11
        /*012e*/ 	.short	(.L_51 - .L_50)
	.align		4
.L_50:
        /*0130*/ 	.word	index@(_Z19passo_bool_5_parte2PyS_y)
        /*0134*/ 	.word	0x00000000


	//----- nvinfo : EIATTR_REGCOUNT
	.align		4
.L_51:
        /*0138*/ 	.byte	0x04, 0x2f
        /*013a*/ 	.short	(.L_53 - .L_52)
	.align		4
.L_52:
        /*013c*/ 	.word	index@(_Z18passo_tlf_5_parte1PyS_y)
        /*0140*/ 	.word	0x0000001e


	//----- nvinfo : EIATTR_FRAME_SIZE
	.align		4
.L_53:
        /*0144*/ 	.byte	0x04, 0x11
        /*0146*/ 	.short	(.L_55 - .L_54)
	.align		4
.L_54:
        /*0148*/ 	.word	index@(_Z18passo_tlf_5_parte1PyS_y)
        /*014c*/ 	.word	0x00000000


	//----- nvinfo : EIATTR_REGCOUNT
	.align		4
.L_55:
        /*0150*/ 	.byte	0x04, 0x2f
        /*0152*/ 	.short	(.L_57 - .L_56)
	.align		4
.L_56:
        /*0154*/ 	.word	index@(_Z18passo_tlf_5_parte2PyS_y)
        /*0158*/ 	.word	0x0000001e


	//----- nvinfo : EIATTR_FRAME_SIZE
	.align		4
.L_57:
        /*015c*/ 	.byte	0x04, 0x11
        /*015e*/ 	.short	(.L_59 - .L_58)
	.align		4
.L_58:
        /*0160*/ 	.word	index@(_Z18passo_tlf_5_parte2PyS_y)
        /*0164*/ 	.word	0x00000000


	//----- nvinfo : EIATTR_REGCOUNT
	.align		4
.L_59:
        /*0168*/ 	.byte	0x04, 0x2f
        /*016a*/ 	.short	(.L_61 - .L_60)
	.align		4
.L_60:
        /*016c*/ 	.word	index@(_Z19passo_bool_6_parte1PyS_y)
        /*0170*/ 	.word	0x00000016


	//----- nvinfo : EIATTR_FRAME_SIZE
	.align		4
.L_61:
        /*0174*/ 	.byte	0x04, 0x11
        /*0176*/ 	.short	(.L_63 - .L_62)
	.align		4
.L_62:
        /*0178*/ 	.word	index@(_Z19passo_bool_6_parte1PyS_y)
        /*017c*/ 	.word	0x00000000


	//----- nvinfo : EIATTR_REGCOUNT
	.align		4
.L_63:
        /*0180*/ 	.byte	0x04, 0x2f
        /*0182*/ 	.short	(.L_65 - .L_64)
	.align		4
.L_64:
        /*0184*/ 	.word	index@(_Z19passo_bool_6_parte2PyS_y)
        /*0188*/ 	.word	0x0000001c


	//----- nvinfo : EIATTR_FRAME_SIZE
	.align		4
.L_65:
        /*018c*/ 	.byte	0x04, 0x11
        /*018e*/ 	.short	(.L_67 - .L_66)
	.align		4
.L_66:
        /*0190*/ 	.word	index@(_Z19passo_bool_6_parte2PyS_y)
        /*0194*/ 	.word	0x00000000


	//----- nvinfo : EIATTR_REGCOUNT
	.align		4
.L_67:
        /*0198*/ 	.byte	0x04, 0x2f
        /*019a*/ 	.short	(.L_69 - .L_68)
	.align		4
.L_68:
        /*019c*/ 	.word	index@(_Z19passo_bool_6_parte3PyS_y)
        /*01a0*/ 	.word	0x0000001d


	//----- nvinfo : EIATTR_FRAME_SIZE
	.align		4
.L_69:
        /*01a4*/ 	.byte	0x04, 0x11
        /*01a6*/ 	.short	(.L_71 - .L_70)
	.align		4
.L_70:
        /*01a8*/ 	.word	index@(_Z19passo_bool_6_parte3PyS_y)
        /*01ac*/ 	.word	0x00000000


	//----- nvinfo : EIATTR_REGCOUNT
	.align		4
.L_71:
        /*01b0*/ 	.byte	0x04, 0x2f
        /*01b2*/ 	.short	(.L_73 - .L_72)
	.align		4
.L_72:
        /*01b4*/ 	.word	index@(_Z18passo_tlf_6_parte1PyS_y)
        /*01b8*/ 	.word	0x0000001e


	//----- nvinfo : EIATTR_FRAME_SIZE
	.align		4
.L_73:
        /*01bc*/ 	.byte	0x04, 0x11
        /*01be*/ 	.short	(.L_75 - .L_74)
	.align		4
.L_74:
        /*01c0*/ 	.word	index@(_Z18passo_tlf_6_parte1PyS_y)
        /*01c4*/ 	.word	0x00000000


	//----- nvinfo : EIATTR_REGCOUNT
	.align		4
.L_75:
        /*01c8*/ 	.byte	0x04, 0x2f
        /*01ca*/ 	.short	(.L_77 - .L_76)
	.align		4
.L_76:
        /*01cc*/ 	.word	index@(_Z18passo_tlf_6_parte2PyS_y)
        /*01d0*/ 	.word	0x0000001e


	//----- nvinfo : EIATTR_FRAME_SIZE
	.align		4
.L_77:
        /*01d4*/ 	.byte	0x04, 0x11
        /*01d6*/ 	.short	(.L_79 - .L_78)
	.align		4
.L_78:
        /*01d8*/ 	.word	index@(_Z18passo_tlf_6_parte2PyS_y)
        /*01dc*/ 	.word	0x00000000


	//----- nvinfo : EIATTR_REGCOUNT
	.align		4
.L_79:
        /*01e0*/ 	.byte	0x04, 0x2f
        /*01e2*/ 	.short	(.L_81 - .L_80)
	.align		4
.L_80:
        /*01e4*/ 	.word	index@(_Z18passo_tlf_6_parte3PyS_y)
        /*01e8*/ 	.word	0x0000001c


	//----- nvinfo : EIATTR_FRAME_SIZE
	.align		4
.L_81:
        /*01ec*/ 	.byte	0x04, 0x11
        /*01ee*/ 	.short	(.L_83 - .L_82)
	.align		4
.L_82:
        /*01f0*/ 	.word	index@(_Z18passo_tlf_6_parte3PyS_y)
        /*01f4*/ 	.word	0x00000000


	//----- nvinfo : EIATTR_REGCOUNT
	.align		4
.L_83:
        /*01f8*/ 	.byte	0x04, 0x2f
        /*01fa*/ 	.short	(.L_85 - .L_84)
	.align		4
.L_84:
        /*01fc*/ 	.word	index@(_Z19passo_bool_7_parte1PyS_y)
        /*0200*/ 	.word	0x0000001f


	//----- nvinfo : EIATTR_FRAME_SIZE
	.align		4
.L_85:
        /*0204*/ 	.byte	0x04, 0x11
        /*0206*/ 	.short	(.L_87 - .L_86)
	.align		4
.L_86:
        /*0208*/ 	.word	index@(_Z19passo_bool_7_parte1PyS_y)
        /*020c*/ 	.word	0x00000000


	//----- nvinfo : EIATTR_REGCOUNT
	.align		4
.L_87:
        /*0210*/ 	.byte	0x04, 0x2f
        /*0212*/ 	.short	(.L_89 - .L_88)
	.align		4
.L_88:
        /*0214*/ 	.word	index@(_Z19passo_bool_7_parte2PyS_y)
        /*0218*/ 	.word	0x0000001a


	//----- nvinfo : EIATTR_FRAME_SIZE
	.align		4
.L_89:
        /*021c*/ 	.byte	0x04, 0x11
        /*021e*/ 	.short	(.L_91 - .L_90)
	.align		4
.L_90:
        /*0220*/ 	.word	index@(_Z19passo_bool_7_parte2PyS_y)
        /*0224*/ 	.word	0x00000000


	//----- nvinfo : EIATTR_REGCOUNT
	.align		4
.L_91:
        /*0228*/ 	.byte	0x04, 0x2f
        /*022a*/ 	.short	(.L_93 - .L_92)
	.align		4
.L_92:
        /*022c*/ 	.word	index@(_Z18passo_tlf_7_parte1PyS_y)
        /*0230*/ 	.word	0x0000001d


	//----- nvinfo : EIATTR_FRAME_SIZE
	.align		4
.L_93:
        /*0234*/ 	.byte	0x04, 0x11
        /*0236*/ 	.short	(.L_95 - .L_94)
	.align		4
.L_94:
        /*0238*/ 	.word	index@(_Z18passo_tlf_7_parte1PyS_y)
        /*023c*/ 	.word	0x00000000


	//----- nvinfo : EIATTR_REGCOUNT
	.align		4
.L_95:
        /*0240*/ 	.byte	0x04, 0x2f
        /*0242*/ 	.short	(.L_97 - .L_96)
	.align		4
.L_96:
        /*0244*/ 	.word	index@(_Z18passo_tlf_7_parte2PyS_y)
        /*0248*/ 	.word	0x0000001c


	//----- nvinfo : EIATTR_FRAME_SIZE
	.align		4
.L_97:
        /*024c*/ 	.byte	0x04, 0x11
        /*024e*/ 	.short	(.L_99 - .L_98)
	.align		4
.L_98:
        /*0250*/ 	.word	index@(_Z18passo_tlf_7_parte2PyS_y)
        /*0254*/ 	.word	0x00000000


	//----- nvinfo : EIATTR_REGCOUNT
	.align		4
.L_99:
        /*0258*/ 	.byte	0x04, 0x2f
        /*025a*/ 	.short	(.L_101 - .L_100)
	.align		4
.L_100:
        /*025c*/ 	.word	index@(_Z19passo_bool_8_parte1PyS_y)
        /*0260*/ 	.word	0x0000002c


	//----- nvinfo : EIATTR_FRAME_SIZE
	.align		4
.L_101:
        /*0264*/ 	.byte	0x04, 0x11
        /*0266*/ 	.short	(.L_103 - .L_102)
	.align		4
.L_102:
        /*0268*/ 	.word	index@(_Z19passo_bool_8_parte1PyS_y)
        /*026c*/ 	.word	0x00000000


	//----- nvinfo : EIATTR_REGCOUNT
	.align		4
.L_103:
        /*0270*/ 	.byte	0x04, 0x2f
        /*0272*/ 	.short	(.L_105 - .L_104)
	.align		4
.L_104:
        /*0274*/ 	.word	index@(_Z19passo_bool_8_parte2PyS_y)
        /*0278*/ 	.word	0x0000001f


	//----- nvinfo : EIATTR_FRAME_SIZE
	.align		4
.L_105:
        /*027c*/ 	.byte	0x04, 0x11
        /*027e*/ 	.short	(.L_107 - .L_106)
	.align		4
.L_106:
        /*0280*/ 	.word	index@(_Z19passo_bool_8_parte2PyS_y)
        /*0284*/ 	.word	0x00000000


	//----- nvinfo : EIATTR_REGCOUNT
	.align		4
.L_107:
        /*0288*/ 	.byte	0x04, 0x2f
        /*028a*/ 	.short	(.L_109 - .L_108)
	.align		4
.L_108:
        /*028c*/ 	.word	index@(_Z18passo_tlf_8_parte1PyS_y)
        /*0290*/ 	.word	0x00000022


	//----- nvinfo : EIATTR_FRAME_SIZE
	.align		4
.L_109:
        /*0294*/ 	.byte	0x04, 0x11
        /*0296*/ 	.short	(.L_111 - .L_110)
	.align		4
.L_110:
        /*0298*/ 	.word	index@(_Z18passo_tlf_8_parte1PyS_y)
        /*029c*/ 	.word	0x00000000


	//----- nvinfo : EIATTR_REGCOUNT
	.align		4
.L_111:
        /*02a0*/ 	.byte	0x04, 0x2f
        /*02a2*/ 	.short	(.L_113 - .L_112)
	.align		4
.L_112:
        /*02a4*/ 	.word	index@(_Z18passo_tlf_8_parte2PyS_y)
        /*02a8*/ 	.word	0x0000002b


	//----- nvinfo : EIATTR_FRAME_SIZE
	.align		4
.L_113:
        /*02ac*/ 	.byte	0x04, 0x11
        /*02ae*/ 	.short	(.L_115 - .L_114)
	.align		4
.L_114:
        /*02b0*/ 	.word	index@(_Z18passo_tlf_8_parte2PyS_y)
        /*02b4*/ 	.word	0x00000000


	//----- nvinfo : EIATTR_REGCOUNT
	.align		4
.L_115:
        /*02b8*/ 	.byte	0x04, 0x2f
        /*02ba*/ 	.short	(.L_117 - .L_116)
	.align		4
.L_116:
        /*02bc*/ 	.word	index@(_Z18passo_tlf_8_parte3PyS_y)
        /*02c0*/ 	.word	0x0000002b


	//----- nvinfo : EIATTR_FRAME_SIZE
	.align		4
.L_117:
        /*02c4*/ 	.byte	0x04, 0x11
        /*02c6*/ 	.short	(.L_119 - .L_118)
	.align		4
.L_118:
        /*02c8*/ 	.word	index@(_Z18passo_tlf_8_parte3PyS_y)
        /*02cc*/ 	.word	0x00000000


	//----- nvinfo : EIATTR_REGCOUNT
	.align		4
.L_119:
        /*02d0*/ 	.byte	0x04, 0x2f
        /*02d2*/ 	.short	(.L_121 - .L_120)
	.align		4
.L_120:
        /*02d4*/ 	.word	index@(_Z19passo_bool_9_parte1PyS_y)
        /*02d8*/ 	.word	0x00000014


	//----- nvinfo : EIATTR_FRAME_SIZE
	.align		4
.L_121:
        /*02dc*/ 	.byte	0x04, 0x11
        /*02de*/ 	.short	(.L_123 - .L_122)
	.align		4
.L_122:
        /*02e0*/ 	.word	index@(_Z19passo_bool_9_parte1PyS_y)
        /*02e4*/ 	.word	0x00000000


	//----- nvinfo : EIATTR_REGCOUNT
	.align		4
.L_123:
        /*02e8*/ 	.byte	0x04, 0x2f
        /*02ea*/ 	.short	(.L_125 - .L_124)
	.align		4
.L_124:
        /*02ec*/ 	.word	index@(_Z19passo_bool_9_parte2PyS_y)
        /*02f0*/ 	.word	0x00000012


	//----- nvinfo : EIATTR_FRAME_SIZE
	.align		4
.L_125:
        /*02f4*/ 	.byte	0x04, 0x11
        /*02f6*/ 	.short	(.L_127 - .L_126)
	.align		4
.L_126:
        /*02f8*/ 	.word	index@(_Z19passo_bool_9_parte2PyS_y)
        /*02fc*/ 	.word	0x00000000


	//----- nvinfo : EIATTR_REGCOUNT
	.align		4
.L_127:
        /*0300*/ 	.byte	0x04, 0x2f
        /*0302*/ 	.short	(.L_129 - .L_128)
	.align		4
.L_128:
        /*0304*/ 	.word	index@(_Z19passo_bool_9_parte3PyS_y)
        /*0308*/ 	.word	0x00000012


	//----- nvinfo : EIATTR_FRAME_SIZE
	.align		4
.L_129:
        /*030c*/ 	.byte	0x04, 0x11
        /*030e*/ 	.short	(.L_131 - .L_130)
	.align		4
.L_130:
        /*0310*/ 	.word	index@(_Z19passo_bool_9_parte3PyS_y)
        /*0314*/ 	.word	0x00000000


	//----- nvinfo : EIATTR_REGCOUNT
	.align		4
.L_131:
        /*0318*/ 	.byte	0x04, 0x2f
        /*031a*/ 	.short	(.L_133 - .L_132)
	.align		4
.L_132:
        /*031c*/ 	.word	index@(_Z18passo_tlf_9_parte1PyS_y)
        /*0320*/ 	.word	0x00000019


	//----- nvinfo : EIATTR_FRAME_SIZE
	.align		4
.L_133:
        /*0324*/ 	.byte	0x04, 0x11
        /*0326*/ 	.short	(.L_135 - .L_134)
	.align		4
.L_134:
        /*0328*/ 	.word	index@(_Z18passo_tlf_9_parte1PyS_y)
        /*032c*/ 	.word	0x00000000


	//----- nvinfo : EIATTR_REGCOUNT
	.align		4
.L_135:
        /*0330*/ 	.byte	0x04, 0x2f
        /*0332*/ 	.short	(.L_137 - .L_136)
	.align		4
.L_136:
        /*0334*/ 	.word	index@(_Z18passo_tlf_9_parte2PyS_y)
        /*0338*/ 	.word	0x00000012


	//----- nvinfo : EIATTR_FRAME_SIZE
	.align		4
.L_137:
        /*033c*/ 	.byte	0x04, 0x11
        /*033e*/ 	.short	(.L_139 - .L_138)
	.align		4
.L_138:
        /*0340*/ 	.word	index@(_Z18passo_tlf_9_parte2PyS_y)
        /*0344*/ 	.word	0x00000000


	//----- nvinfo : EIATTR_REGCOUNT
	.align		4
.L_139:
        /*0348*/ 	.byte	0x04, 0x2f
        /*034a*/ 	.short	(.L_141 - .L_140)
	.align		4
.L_140:
        /*034c*/ 	.word	index@(_Z18passo_tlf_9_parte3PyS_y)
        /*0350*/ 	.word	0x00000011


	//----- nvinfo : EIATTR_FRAME_SIZE
	.align		4
.L_141:
        /*0354*/ 	.byte	0x04, 0x11
        /*0356*/ 	.short	(.L_143 - .L_142)
	.align		4
.L_142:
        /*0358*/ 	.word	index@(_Z18passo_tlf_9_parte3PyS_y)
        /*035c*/ 	.word	0x00000000


	//----- nvinfo : EIATTR_MIN_STACK_SIZE
	.align		4
.L_143:
        /*0360*/ 	.byte	0x04, 0x12
        /*0362*/ 	.short	(.L_145 - .L_144)
	.align		4
.L_144:
        /*0364*/ 	.word	index@(_Z18passo_tlf_9_parte3PyS_y)
        /*0368*/ 	.word	0x00000000


	//----- nvinfo : EIATTR_MIN_STACK_SIZE
	.align		4
.L_145:
        /*036c*/ 	.byte	0x04, 0x12
        /*036e*/ 	.short	(.L_147 - .L_146)
	.align		4
.L_146:
        /*0370*/ 	.word	index@(_Z18passo_tlf_9_parte2PyS_y)
        /*0374*/ 	.word	0x00000000


	//----- nvinfo : EIATTR_MIN_STACK_SIZE
	.align		4
.L_147:
        /*0378*/ 	.byte	0x04, 0x12
        /*037a*/ 	.short	(.L_149 - .L_148)
	.align		4
.L_148:
        /*037c*/ 	.word	index@(_Z18passo_tlf_9_parte1PyS_y)
        /*0380*/ 	.word	0x00000000


	//----- nvinfo : EIATTR_MIN_STACK_SIZE
	.align		4
.L_149:
        /*0384*/ 	.byte	0x04, 0x12
        /*0386*/ 	.short	(.L_151 - .L_150)
	.align		4
.L_150:
        /*0388*/ 	.word	index@(_Z19passo_bool_9_parte3PyS_y)
        /*038c*/ 	.word	0x00000000


	//----- nvinfo : EIATTR_MIN_STACK_SIZE
	.align		4
.L_151:
        /*0390*/ 	.byte	0x04, 0x12
        /*0392*/ 	.short	(.L_153 - .L_152)
	.align		4
.L_152:
        /*0394*/ 	.word	index@(_Z19passo_bool_9_parte2PyS_y)
        /*0398*/ 	.word	0x00000000


	//----- nvinfo : EIATTR_MIN_STACK_SIZE
	.align		4
.L_153:
        /*039c*/ 	.byte	0x04, 0x12
        /*039e*/ 	.short	(.L_155 - .L_154)
	.align		4
.L_154:
        /*03a0*/ 	.word	index@(_Z19passo_bool_9_parte1PyS_y)
        /*03a4*/ 	.word	0x00000000


	//----- nvinfo : EIATTR_MIN_STACK_SIZE
	.align		4
.L_155:
        /*03a8*/ 	.byte	0x04, 0x12
        /*03aa*/ 	.short	(.L_157 - .L_156)
	.align		4
.L_156:
        /*03ac*/ 	.word	index@(_Z18passo_tlf_8_parte3PyS_y)
        /*03b0*/ 	.word	0x00000000


	//----- nvinfo : EIATTR_MIN_STACK_SIZE
	.align		4
.L_157:
        /*03b4*/ 	.byte	0x04, 0x12
        /*03b6*/ 	.short	(.L_159 - .L_158)
	.align		4
.L_158:
        /*03b8*/ 	.word	index@(_Z18passo_tlf_8_parte2PyS_y)
        /*03bc*/ 	.word	0x00000000


	//----- nvinfo : EIATTR_MIN_STACK_SIZE
	.align		4
.L_159:
        /*03c0*/ 	.byte	0x04, 0x12
        /*03c2*/ 	.short	(.L_161 - .L_160)
	.align		4
.L_160:
        /*03c4*/ 	.word	index@(_Z18passo_tlf_8_parte1PyS_y)
        /*03c8*/ 	.word	0x00000000


	//----- nvinfo : EIATTR_MIN_STACK_SIZE
	.align		4
.L_161:
        /*03cc*/ 	.byte	0x04, 0x12
        /*03ce*/ 	.short	(.L_163 - .L_162)
	.align		4
.L_162:
        /*03d0*/ 	.word	index@(_Z19passo_bool_8_parte2PyS_y)
        /*03d4*/ 	.word	0x00000000


	//----- nvinfo : EIATTR_MIN_STACK_SIZE
	.align		4
.L_163:
        /*03d8*/ 	.byte	0x04, 0x12
        /*03da*/ 	.short	(.L_165 - .L_164)
	.align		4
.L_164:
        /*03dc*/ 	.word	index@(_Z19passo_bool_8_parte1PyS_y)
        /*03e0*/ 	.word	0x00000000


	//----- nvinfo : EIATTR_MIN_STACK_SIZE
	.align		4
.L_165:
        /*03e4*/ 	.byte	0x04, 0x12
        /*03e6*/ 	.short	(.L_167 - .L_166)
	.align		4
.L_166:
        /*03e8*/ 	.word	index@(_Z18passo_tlf_7_parte2PyS_y)
        /*03ec*/ 	.word	0x00000000


	//----- nvinfo : EIATTR_MIN_STACK_SIZE
	.align		4
.L_167:
        /*03f0*/ 	.byte	0x04, 0x12
        /*03f2*/ 	.short	(.L_169 - .L_168)
	.align		4
.L_168:
        /*03f4*/ 	.word	index@(_Z18passo_tlf_7_parte1PyS_y)
        /*03f8*/ 	.word	0x00000000


	//----- nvinfo : EIATTR_MIN_STACK_SIZE
	.align		4
.L_169:
        /*03fc*/ 	.byte	0x04, 0x12
        /*03fe*/ 	.short	(.L_171 - .L_170)
	.align		4
.L_170:
        /*0400*/ 	.word	index@(_Z19passo_bool_7_parte2PyS_y)
        /*0404*/ 	.word	0x00000000


	//----- nvinfo : EIATTR_MIN_STACK_SIZE
	.align		4
.L_171:
        /*0408*/ 	.byte	0x04, 0x12
        /*040a*/ 	.short	(.L_173 - .L_172)
	.align		4
.L_172:
        /*040c*/ 	.word	index@(_Z19passo_bool_7_parte1PyS_y)
        /*0410*/ 	.word	0x00000000


	//----- nvinfo : EIATTR_MIN_STACK_SIZE
	.align		4
.L_173:
        /*0414*/ 	.byte	0x04, 0x12
        /*0416*/ 	.short	(.L_175 - .L_174)
	.align		4
.L_174:
        /*0418*/ 	.word	index@(_Z18passo_tlf_6_parte3PyS_y)
        /*041c*/ 	.word	0x00000000


	//----- nvinfo : EIATTR_MIN_STACK_SIZE
	.align		4
.L_175:
        /*0420*/ 	.byte	0x04, 0x12
        /*0422*/ 	.short	(.L_177 - .L_176)
	.align		4
.L_176:
        /*0424*/ 	.word	index@(_Z18passo_tlf_6_parte2PyS_y)
        /*0428*/ 	.word	0x00000000


	//----- nvinfo : EIATTR_MIN_STACK_SIZE
	.align		4
.L_177:
        /*042c*/ 	.byte	0x04, 0x12
        /*042e*/ 	.short	(.L_179 - .L_178)
	.align		4
.L_178:
        /*0430*/ 	.word	index@(_Z18passo_tlf_6_parte1PyS_y)
        /*0434*/ 	.word	0x00000000


	//----- nvinfo : EIATTR_MIN_STACK_SIZE
	.align		4
.L_179:
        /*0438*/ 	.byte	0x04, 0x12
        /*043a*/ 	.short	(.L_181 - .L_180)
	.align		4
.L_180:
        /*043c*/ 	.word	index@(_Z19passo_bool_6_parte3PyS_y)
        /*0440*/ 	.word	0x00000000


	//----- nvinfo : EIATTR_MIN_STACK_SIZE
	.align		4
.L_181:
        /*0444*/ 	.byte	0x04, 0x12
        /*0446*/ 	.short	(.L_183 - .L_182)
	.align		4
.L_182:
        /*0448*/ 	.word	index@(_Z19passo_bool_6_parte2PyS_y)
        /*044c*/ 	.word	0x00000000


	//----- nvinfo : EIATTR_MIN_STACK_SIZE
	.align		4
.L_183:
        /*0450*/ 	.byte	0x04, 0x12
        /*0452*/ 	.short	(.L_185 - .L_184)
	.align		4
.L_184:
        /*0454*/ 	.word	index@(_Z19passo_bool_6_parte1PyS_y)
        /*0458*/ 	.word	0x00000000


	//----- nvinfo : EIATTR_MIN_STACK_SIZE
	.align		4
.L_185:
        /*045c*/ 	.byte	0x04, 0x12
        /*045e*/ 	.short	(.L_187 - .L_186)
	.align		4
.L_186:
        /*0460*/ 	.word	index@(_Z18passo_tlf_5_parte2PyS_y)
        /*0464*/ 	.word	0x00000000


	//----- nvinfo : EIATTR_MIN_STACK_SIZE
	.align		4
.L_187:
        /*0468*/ 	.byte	0x04, 0x12
        /*046a*/ 	.short	(.L_189 - .L_188)
	.align		4
.L_188:
        /*046c*/ 	.word	index@(_Z18passo_tlf_5_parte1PyS_y)
        /*0470*/ 	.word	0x00000000


	//----- nvinfo : EIATTR_MIN_STACK_SIZE
	.align		4
.L_189:
        /*0474*/ 	.byte	0x04, 0x12
        /*0476*/ 	.short	(.L_191 - .L_190)
	.align		4
.L_190:
        /*0478*/ 	.word	index@(_Z19passo_bool_5_parte2PyS_y)
        /*047c*/ 	.word	0x00000000


	//----- nvinfo : EIATTR_MIN_STACK_SIZE
	.align		4
.L_191:
        /*0480*/ 	.byte	0x04, 0x12
        /*0482*/ 	.short	(.L_193 - .L_192)
	.align		4
.L_192:
        /*0484*/ 	.word	index@(_Z19passo_bool_5_parte1PyS_y)
        /*0488*/ 	.word	0x00000000


	//----- nvinfo : EIATTR_MIN_STACK_SIZE
	.align		4
.L_193:
        /*048c*/ 	.byte	0x04, 0x12
        /*048e*/ 	.short	(.L_195 - .L_194)
	.align		4
.L_194:
        /*0490*/ 	.word	index@(_Z18passo_tlf_3_parte2PyS_y)
        /*0494*/ 	.word	0x00000000


	//----- nvinfo : EIATTR_MIN_STACK_SIZE
	.align		4
.L_195:
        /*0498*/ 	.byte	0x04, 0x12
        /*049a*/ 	.short	(.L_197 - .L_196)
	.align		4
.L_196:
        /*049c*/ 	.word	index@(_Z18passo_tlf_3_parte1PyS_y)
        /*04a0*/ 	.word	0x00000000


	//----- nvinfo : EIATTR_MIN_STACK_SIZE
	.align		4
.L_197:
        /*04a4*/ 	.byte	0x04, 0x12
        /*04a6*/ 	.short	(.L_199 - .L_198)
	.align		4
.L_198:
        /*04a8*/ 	.word	index@(_Z19passo_bool_3_parte2PyS_y)
        /*04ac*/ 	.word	0x00000000


	//----- nvinfo : EIATTR_MIN_STACK_SIZE
	.align		4
.L_199:
        /*04b0*/ 	.byte	0x04, 0x12
        /*04b2*/ 	.short	(.L_201 - .L_200)
	.align		4
.L_200:
        /*04b4*/ 	.word	index@(_Z19passo_bool_3_parte1PyS_y)
        /*04b8*/ 	.word	0x00000000


	//----- nvinfo : EIATTR_MIN_STACK_SIZE
	.align		4
.L_201:
        /*04bc*/ 	.byte	0x04, 0x12
        /*04be*/ 	.short	(.L_203 - .L_202)
	.align		4
.L_202:
        /*04c0*/ 	.word	index@(_Z18passo_tlf_2_parte2PyS_y)
        /*04c4*/ 	.word	0x00000000


	//----- nvinfo : EIATTR_MIN_STACK_SIZE
	.align		4
.L_203:
        /*04c8*/ 	.byte	0x04, 0x12
        /*04ca*/ 	.short	(.L_205 - .L_204)
	.align		4
.L_204:
        /*04cc*/ 	.word	index@(_Z18passo_tlf_2_parte1PyS_y)
        /*04d0*/ 	.word	0x00000000


	//----- nvinfo : EIATTR_MIN_STACK_SIZE
	.align		4
.L_205:
        /*04d4*/ 	.byte	0x04, 0x12
        /*04d6*/ 	.short	(.L_207 - .L_206)
	.align		4
.L_206:
        /*04d8*/ 	.word	index@(_Z19passo_bool_2_parte2PyS_y)
        /*04dc*/ 	.word	0x00000000


	//----- nvinfo : EIATTR_MIN_STACK_SIZE
	.align		4
.L_207:
        /*04e0*/ 	.byte	0x04, 0x12
        /*04e2*/ 	.short	(.L_209 - .L_208)
	.align		4
.L_208:
        /*04e4*/ 	.word	index@(_Z19passo_bool_2_parte1PyS_y)
        /*04e8*/ 	.word	0x00000000


	//----- nvinfo : EIATTR_MIN_STACK_SIZE
	.align		4
.L_209:
        /*04ec*/ 	.byte	0x04, 0x12
        /*04ee*/ 	.short	(.L_211 - .L_210)
	.align		4
.L_210:
        /*04f0*/ 	.word	index@(_Z18passo_tlf_1_parte2PyS_y)
        /*04f4*/ 	.word	0x00000000


	//----- nvinfo : EIATTR_MIN_STACK_SIZE
	.align		4
.L_211:
        /*04f8*/ 	.byte	0x04, 0x12
        /*04fa*/ 	.short	(.L_213 - .L_212)
	.align		4
.L_212:
        /*04fc*/ 	.word	index@(_Z18passo_tlf_1_parte1PyS_y)
        /*0500*/ 	.word	0x00000000


	//----- nvinfo : EIATTR_MIN_STACK_SIZE
	.align		4
.L_213:
        /*0504*/ 	.byte	0x04, 0x12
        /*0506*/ 	.short	(.L_215 - .L_214)
	.align		4
.L_214:
        /*0508*/ 	.word	index@(_Z12passo_bool_1PyS_y)
        /*050c*/ 	.word	0x00000000
.L_215:


//--------------------- .nv.compat                --------------------------
	.section	.nv.compat,"",@"SHT_CUDA_COMPAT_INFO"
	.align	4
        /*0000*/ 	.byte	0x02, 0x09, 0x00, 0x00, 0x02, 0x02, 0x01, 0x00, 0x02, 0x05, 0x05, 0x00, 0x03, 0x07, 0x01, 0x01
        /*0010*/ 	.byte	0x02, 0x03, 0x00, 0x00, 0x02, 0x06, 0x01, 0x00, 0x04, 0x0b, 0x08, 0x00, 0x09, 0x00, 0x00, 0x00
        /*0020*/ 	.byte	0x00, 0x00, 0x00, 0x00


//--------------------- .nv.info._Z18passo_tlf_9_parte3PyS_y --------------------------
	.section	.nv.info._Z18passo_tlf_9_parte3PyS_y,"",@"SHT_CUDA_INFO"
	.sectionflags	@""
	.align	4


	//----- nvinfo : EIATTR_CUDA_API_VERSION
	.align		4
        /*0000*/ 	.byte	0x04, 0x37
        /*0002*/ 	.short	(.L_217 - .L_216)
.L_216:
        /*0004*/ 	.word	0x00000082


	//----- nvinfo : EIATTR_KPARAM_INFO
	.align		4
.L_217:
        /*0008*/ 	.byte	0x04, 0x17
        /*000a*/ 	.short	(.L_219 - .L_218)
.L_218:
        /*000c*/ 	.word	0x00000000
        /*0010*/ 	.short	0x0002
        /*0012*/ 	.short	0x0010
        /*0014*/ 	.byte	0x00, 0xf0, 0x21, 0x00


	//----- nvinfo : EIATTR_KPARAM_INFO
	.align		4
.L_219:
        /*0018*/ 	.byte	0x04, 0x17
        /*001a*/ 	.short	(.L_221 - .L_220)
.L_220:
        /*001c*/ 	.word	0x00000000
        /*0020*/ 	.short	0x0001
        /*0022*/ 	.short	0x0008
        /*0024*/ 	.byte	0x00, 0xf5, 0x21, 0x00


	//----- nvinfo : EIATTR_KPARAM_INFO
	.align		4
.L_221:
        /*0028*/ 	.byte	0x04, 0x17
        /*002a*/ 	.short	(.L_223 - .L_222)
.L_222:
        /*002c*/ 	.word	0x00000000
        /*0030*/ 	.short	0x0000
        /*0032*/ 	.short	0x0000
        /*0034*/ 	.byte	0x00, 0xf5, 0x21, 0x00


	//----- nvinfo : EIATTR_SPARSE_MMA_MASK
	.align		4
.L_223:
        /*0038*/ 	.byte	0x03, 0x50
        /*003a*/ 	.short	0x0000


	//----- nvinfo : EIATTR_MAXREG_COUNT
	.align		4
        /*003c*/ 	.byte	0x03, 0x1b
        /*003e*/ 	.short	0x00ff


	//----- nvinfo : EIATTR_MERCURY_ISA_VERSION
	.align		4
        /*0040*/ 	.byte	0x03, 0x5f
        /*0042*/ 	.short	0x0101


	//----- nvinfo : EIATTR_VRC_CTA_INIT_COUNT
	.align		4
        /*0044*/ 	.byte	0x02, 0x4a
	.zero		1
	.zero		1


	//----- nvinfo : EIATTR_EXIT_INSTR_OFFSETS
	.align		4
        /*0048*/ 	.byte	0x04, 0x1c
        /*004a*/ 	.short	(.L_225 - .L_224)


	//   ....[0]....
.L_224:
        /*004c*/ 	.word	0x00000080


	//   ....[1]....
        /*0050*/ 	.word	0x000006a0


	//----- nvinfo : EIATTR_CBANK_PARAM_SIZE
	.align		4
.L_225:
        /*0054*/ 	.byte	0x03, 0x19
        /*0056*/ 	.short	0x0018


	//----- nvinfo : EIATTR_PARAM_CBANK
	.align		4
        /*0058*/ 	.byte	0x04, 0x0a
        /*005a*/ 	.short	(.L_227 - .L_226)
	.align		4
.L_226:
        /*005c*/ 	.word	index@(.nv.constant0._Z18passo_tlf_9_parte3PyS_y)
        /*0060*/ 	.short	0x0380
        /*0062*/ 	.short	0x0018


	//----- nvinfo : EIATTR_SW_WAR
	.align		4
.L_227:
        /*0064*/ 	.byte	0x04, 0x36
        /*0066*/ 	.short	(.L_229 - .L_228)
.L_228:
        /*0068*/ 	.word	0x00000008
.L_229:


//--------------------- .nv.info._Z18passo_tlf_9_parte2PyS_y --------------------------
	.section	.nv.info._Z18passo_tlf_9_parte2PyS_y,"",@"SHT_CUDA_INFO"
	.sectionflags	@""
	.align	4


	//----- nvinfo : EIATTR_CUDA_API_VERSION
	.align		4
        /*0000*/ 	.byte	0x04, 0x37
        /*0002*/ 	.short	(.L_231 - .L_230)
.L_230:
        /*0004*/ 	.word	0x00000082


	//----- nvinfo : EIATTR_KPARAM_INFO
	.align		4
.L_231:
        /*0008*/ 	.byte	0x04, 0x17
        /*000a*/ 	.short	(.L_233 - .L_232)
.L_232:
        /*000c*/ 	.word	0x00000000
        /*0010*/ 	.short	0x0002
        /*0012*/ 	.short	0x0010
        /*0014*/ 	.byte	0x00, 0xf0, 0x21, 0x00


	//----- nvinfo : EIATTR_KPARAM_INFO
	.align		4
.L_233:
        /*0018*/ 	.byte	0x04, 0x17
        /*001a*/ 	.short	(.L_235 - .L_234)
.L_234:
        /*001c*/ 	.word	0x00000000
        /*0020*/ 	.short	0x0001
        /*0022*/ 	.short	0x0008
        /*0024*/ 	.byte	0x00, 0xf5, 0x21, 0x00


	//----- nvinfo : EIATTR_KPARAM_INFO
	.align		4
.L_235:
        /*0028*/ 	.byte	0x04, 0x17
        /*002a*/ 	.short	(.L_237 - .L_236)
.L_236:
        /*002c*/ 	.word	0x00000000
        /*0030*/ 	.short	0x0000
        /*0032*/ 	.short	0x0000
        /*0034*/ 	.byte	0x00, 0xf5, 0x21, 0x00


	//----- nvinfo : EIATTR_SPARSE_MMA_MASK
	.align		4
.L_237:
        /*0038*/ 	.byte	0x03, 0x50
        /*003a*/ 	.short	0x0000


	//----- nvinfo : EIATTR_MAXREG_COUNT
	.align		4
        /*003c*/ 	.byte	0x03, 0x1b
        /*003e*/ 	.short	0x00ff


	//----- nvinfo : EIATTR_MERCURY_ISA_VERSION
	.align		4
        /*0040*/ 	.byte	0x03, 0x5f
        /*0042*/ 	.short	0x0101


	//----- nvinfo : EIATTR_VRC_CTA_INIT_COUNT
	.align		4
        /*0044*/ 	.byte	0x02, 0x4a
	.zero		1
	.zero		1


	//----- nvinfo : EIATTR_EXIT_INSTR_OFFSETS
	.align		4
        /*0048*/ 	.byte	0x04, 0x1c
        /*004a*/ 	.short	(.L_239 - .L_238)


	//   ....[0]....
.L_238:
        /*004c*/ 	.word	0x00000080


	//   ....[1]....
        /*0050*/ 	.word	0x000004c0


	//----- nvinfo : EIATTR_CBANK_PARAM_SIZE
	.align		4
.L_239:
        /*0054*/ 	.byte	0x03, 0x19
        /*0056*/ 	.short	0x0018


	//----- nvinfo : EIATTR_PARAM_CBANK
	.align		4
        /*0058*/ 	.byte	0x04, 0x0a
        /*005a*/ 	.short	(.L_241 - .L_240)
	.align		4
.L_240:
        /*005c*/ 	.word	index@(.nv.constant0._Z18passo_tlf_9_parte2PyS_y)
        /*0060*/ 	.short	0x0380
        /*0062*/ 	.short	0x0018


	//----- nvinfo : EIATTR_SW_WAR
	.align		4
.L_241:
        /*0064*/ 	.byte	0x04, 0x36
        /*0066*/ 	.short	(.L_243 - .L_242)
.L_242:
        /*0068*/ 	.word	0x00000008
.L_243:


//--------------------- .nv.info._Z18passo_tlf_9_parte1PyS_y --------------------------
	.section	.nv.info._Z18passo_tlf_9_parte1PyS_y,"",@"SHT_CUDA_INFO"
	.sectionflags	@""
	.align	4


	//----- nvinfo : EIATTR_CUDA_API_VERSION
	.align		4
        /*0000*/ 	.byte	0x04, 0x37
        /*0002*/ 	.short	(.L_245 - .L_244)
.L_244:
        /*0004*/ 	.word	0x00000082


	//----- nvinfo : EIATTR_KPARAM_INFO
	.align		4
.L_245:
        /*0008*/ 	.byte	0x04, 0x17
        /*000a*/ 	.short	(.L_247 - .L_246)
.L_246:
        /*000c*/ 	.word	0x00000000
        /*0010*/ 	.short	0x0002
        /*0012*/ 	.short	0x0010
        /*0014*/ 	.byte	0x00, 0xf0, 0x21, 0x00


	//----- nvinfo : EIATTR_KPARAM_INFO
	.align		4
.L_247:
        /*0018*/ 	.byte	0x04, 0x17
        /*001a*/ 	.short	(.L_249 - .L_248)
.L_248:
        /*001c*/ 	.word	0x00000000
        /*0020*/ 	.short	0x0001
        /*0022*/ 	.short	0x0008
        /*0024*/ 	.byte	0x00, 0xf5, 0x21, 0x00


	//----- nvinfo : EIATTR_KPARAM_INFO
	.align		4
.L_249:
        /*0028*/ 	.byte	0x04, 0x17
        /*002a*/ 	.short	(.L_251 - .L_250)
.L_250:
        /*002c*/ 	.word	0x00000000
        /*0030*/ 	.short	0x0000
        /*0032*/ 	.short	0x0000
        /*0034*/ 	.byte	0x00, 0xf5, 0x21, 0x00


	//----- nvinfo : EIATTR_SPARSE_MMA_MASK
	.align		4
.L_251:
        /*0038*/ 	.byte	0x03, 0x50
        /*003a*/ 	.short	0x0000


	//----- nvinfo : EIATTR_MAXREG_COUNT
	.align		4
        /*003c*/ 	.byte	0x03, 0x1b
        /*003e*/ 	.short	0x00ff


	//----- nvinfo : EIATTR_MERCURY_ISA_VERSION
	.align		4
        /*0040*/ 	.byte	0x03, 0x5f
        /*0042*/ 	.short	0x0101


	//----- nvinfo : EIATTR_VRC_CTA_INIT_COUNT
	.align		4
        /*0044*/ 	.byte	0x02, 0x4a
	.zero		1
	.zero		1


	//----- nvinfo : EIATTR_EXIT_INSTR_OFFSETS
	.align		4
        /*0048*/ 	.byte	0x04, 0x1c
        /*004a*/ 	.short	(.L_253 - .L_252)


	//   ....[0]....
.L_252:
        /*004c*/ 	.word	0x00000080


	//   ....[1]....
        /*0050*/ 	.word	0x00000580


	//----- nvinfo : EIATTR_CBANK_PARAM_SIZE
	.align		4
.L_253:
        /*0054*/ 	.byte	0x03, 0x19
        /*0056*/ 	.short	0x0018


	//----- nvinfo : EIATTR_PARAM_CBANK
	.align		4
        /*0058*/ 	.byte	0x04, 0x0a
        /*005a*/ 	.short	(.L_255 - .L_254)
	.align		4
.L_254:
        /*005c*/ 	.word	index@(.nv.constant0._Z18passo_tlf_9_parte1PyS_y)
        /*0060*/ 	.short	0x0380
        /*0062*/ 	.short	0x0018


	//----- nvinfo : EIATTR_SW_WAR
	.align		4
.L_255:
        /*0064*/ 	.byte	0x04, 0x36
        /*0066*/ 	.short	(.L_257 - .L_256)
.L_256:
        /*0068*/ 	.word	0x00000008
.L_257:


//--------------------- .nv.info._Z19passo_bool_9_parte3PyS_y --------------------------
	.section	.nv.info._Z19passo_bool_9_parte3PyS_y,"",@"SHT_CUDA_INFO"
	.sectionflags	@""
	.align	4


	//----- nvinfo : EIATTR_CUDA_API_VERSION
	.align		4
        /*0000*/ 	.byte	0x04, 0x37
        /*0002*/ 	.short	(.L_259 - .L_258)
.L_258:
        /*0004*/ 	.word	0x00000082


	//----- nvinfo : EIATTR_KPARAM_INFO
	.align		4
.L_259:
        /*0008*/ 	.byte	0x04, 0x17
        /*000a*/ 	.short	(.L_261 - .L_260)
.L_260:
        /*000c*/ 	.word	0x00000000
        /*0010*/ 	.short	0x0002
        /*0012*/ 	.short	0x0010
        /*0014*/ 	.byte	0x00, 0xf0, 0x21, 0x00


	//----- nvinfo : EIATTR_KPARAM_INFO
	.align		4
.L_261:
        /*0018*/ 	.byte	0x04, 0x17
        /*001a*/ 	.short	(.L_263 - .L_262)
.L_262:
        /*001c*/ 	.word	0x00000000
        /*0020*/ 	.short	0x0001
        /*0022*/ 	.short	0x0008
        /*0024*/ 	.byte	0x00, 0xf5, 0x21, 0x00


	//----- nvinfo : EIATTR_KPARAM_INFO
	.align		4
.L_263:
        /*0028*/ 	.byte	0x04, 0x17
        /*002a*/ 	.short	(.L_265 - .L_264)
.L_264:
        /*002c*/ 	.word	0x00000000
        /*0030*/ 	.short	0x0000
        /*0032*/ 	.short	0x0000
        /*0034*/ 	.byte	0x00, 0xf5, 0x21, 0x00


	//----- nvinfo : EIATTR_SPARSE_MMA_MASK
	.align		4
.L_265:
        /*0038*/ 	.byte	0x03, 0x50
        /*003a*/ 	.short	0x0000


	//----- nvinfo : EIATTR_MAXREG_COUNT
	.align		4
        /*003c*/ 	.byte	0x03, 0x1b
        /*003e*/ 	.short	0x00ff


	//----- nvinfo : EIATTR_MERCURY_ISA_VERSION
	.align		4
        /*0040*/ 	.byte	0x03, 0x5f
        /*0042*/ 	.short	0x0101


	//----- nvinfo : EIATTR_VRC_CTA_INIT_COUNT
	.align		4
        /*0044*/ 	.byte	0x02, 0x4a
	.zero		1
	.zero		1


	//----- nvinfo : EIATTR_EXIT_INSTR_OFFSETS
	.align		4
        /*0048*/ 	.byte	0x04, 0x1c
        /*004a*/ 	.short	(.L_267 - .L_266)


	//   ....[0]....
.L_266:
        /*004c*/ 	.word	0x00000080


	//   ....[1]....
        /*0050*/ 	.word	0x000005b0


	//----- nvinfo : EIATTR_CBANK_PARAM_SIZE
	.align		4
.L_267:
        /*0054*/ 	.byte	0x03, 0x19
        /*0056*/ 	.short	0x0018


	//----- nvinfo : EIATTR_PARAM_CBANK
	.align		4
        /*0058*/ 	.byte	0x04, 0x0a
        /*005a*/ 	.short	(.L_269 - .L_268)
	.align		4
.L_268:
        /*005c*/ 	.word	index@(.nv.constant0._Z19passo_bool_9_parte3PyS_y)
        /*0060*/ 	.short	0x0380
        /*0062*/ 	.short	0x0018


	//----- nvinfo : EIATTR_SW_WAR
	.align		4
.L_269:
        /*0064*/ 	.byte	0x04, 0x36
        /*0066*/ 	.short	(.L_271 - .L_270)
.L_270:
        /*0068*/ 	.word	0x00000008
.L_271:


//--------------------- .nv.info._Z19passo_bool_9_parte2PyS_y --------------------------
	.section	.nv.info._Z19passo_bool_9_parte2PyS_y,"",@"SHT_CUDA_INFO"
	.sectionflags	@""
	.align	4


	//----- nvinfo : EIATTR_CUDA_API_VERSION
	.align		4
        /*0000*/ 	.byte	0x04, 0x37
        /*0002*/ 	.short	(.L_273 - .L_272)
.L_272:
        /*0004*/ 	.word	0x00000082


	//----- nvinfo : EIATTR_KPARAM_INFO
	.align		4
.L_273:
        /*0008*/ 	.byte	0x04, 0x17
        /*000a*/ 	.short	(.L_275 - .L_274)
.L_274:
        /*000c*/ 	.word	0x00000000
        /*0010*/ 	.short	0x0002
        /*0012*/ 	.short	0x0010
        /*0014*/ 	.byte	0x00, 0xf0, 0x21, 0x00


	//----- nvinfo : EIATTR_KPARAM_INFO
	.align		4
.L_275:
        /*0018*/ 	.byte	0x04, 0x17
        /*001a*/ 	.short	(.L_277 - .L_276)
.L_276:
        /*001c*/ 	.word	0x00000000
        /*0020*/ 	.short	0x0001
        /*0022*/ 	.short	0x0008
        /*0024*/ 	.byte	0x00, 0xf5, 0x21, 0x00


	//----- nvinfo : EIATTR_KPARAM_INFO
	.align		4
.L_277:
        /*0028*/ 	.byte	0x04, 0x17
        /*002a*/ 	.short	(.L_279 - .L_278)
.L_278:
        /*002c*/ 	.word	0x00000000
        /*0030*/ 	.short	0x0000
        /*0032*/ 	.short	0x0000
        /*0034*/ 	.byte	0x00, 0xf5, 0x21, 0x00


	//----- nvinfo : EIATTR_SPARSE_MMA_MASK
	.align		4
.L_279:
        /*0038*/ 	.byte	0x03, 0x50
        /*003a*/ 	.short	0x0000


	//----- nvinfo : EIATTR_MAXREG_COUNT
	.align		4
        /*003c*/ 	.byte	0x03, 0x1b
        /*003e*/ 	.short	0x00ff


	//----- nvinfo : EIATTR_MERCURY_ISA_VERSION
	.align		4
        /*0040*/ 	.byte	0x03, 0x5f
        /*0042*/ 	.short	0x0101


	//----- nvinfo : EIATTR_VRC_CTA_INIT_COUNT
	.align		4
        /*0044*/ 	.byte	0x02, 0x4a
	.zero		1
	.zero		1


	//----- nvinfo : EIATTR_EXIT_INSTR_OFFSETS
	.align		4
        /*0048*/ 	.byte	0x04, 0x1c
        /*004a*/ 	.short	(.L_281 - .L_280)


	//   ....[0]....
.L_280:
        /*004c*/ 	.word	0x00000080


	//   ....[1]....
        /*0050*/ 	.word	0x000003b0


	//----- nvinfo : EIATTR_CBANK_PARAM_SIZE
	.align		4
.L_281:
        /*0054*/ 	.byte	0x03, 0x19
        /*0056*/ 	.short	0x0018


	//----- nvinfo : EIATTR_PARAM_CBANK
	.align		4
        /*0058*/ 	.byte	0x04, 0x0a
        /*005a*/ 	.short	(.L_283 - .L_282)
	.align		4
.L_282:
        /*005c*/ 	.word	index@(.nv.constant0._Z19passo_bool_9_parte2PyS_y)
        /*0060*/ 	.short	0x0380
        /*0062*/ 	.short	0x0018


	//----- nvinfo : EIATTR_SW_WAR
	.align		4
.L_283:
        /*0064*/ 	.byte	0x04, 0x36
        /*0066*/ 	.short	(.L_285 - .L_284)
.L_284:
        /*0068*/ 	.word	0x00000008
.L_285:


//--------------------- .nv.info._Z19passo_bool_9_parte1PyS_y --------------------------
	.section	.nv.info._Z19passo_bool_9_parte1PyS_y,"",@"SHT_CUDA_INFO"
	.sectionflags	@""
	.align	4


	//----- nvinfo : EIATTR_CUDA_API_VERSION
	.align		4
        /*0000*/ 	.byte	0x04, 0x37
        /*0002*/ 	.short	(.L_287 - .L_286)
.L_286:
        /*0004*/ 	.word	0x00000082


	//----- nvinfo : EIATTR_KPARAM_INFO
	.align		4
.L_287:
        /*0008*/ 	.byte	0x04, 0x17
        /*000a*/ 	.short	(.L_289 - .L_288)
.L_288:
        /*000c*/ 	.word	0x00000000
        /*0010*/ 	.short	0x0002
        /*0012*/ 	.short	0x0010
        /*0014*/ 	.byte	0x00, 0xf0, 0x21, 0x00


	//----- nvinfo : EIATTR_KPARAM_INFO
	.align		4
.L_289:
        /*0018*/ 	.byte	0x04, 0x17
        /*001a*/ 	.short	(.L_291 - .L_290)
.L_290:
        /*001c*/ 	.word	0x00000000
        /*0020*/ 	.short	0x0001
        /*0022*/ 	.short	0x0008
        /*0024*/ 	.byte	0x00, 0xf5, 0x21, 0x00


	//----- nvinfo : EIATTR_KPARAM_INFO
	.align		4
.L_291:
        /*0028*/ 	.byte	0x04, 0x17
        /*002a*/ 	.short	(.L_293 - .L_292)
.L_292:
        /*002c*/ 	.word	0x00000000
        /*0030*/ 	.short	0x0000
        /*0032*/ 	.short	0x0000
        /*0034*/ 	.byte	0x00, 0xf5, 0x21, 0x00


	//----- nvinfo : EIATTR_SPARSE_MMA_MASK
	.align		4
.L_293:
        /*0038*/ 	.byte	0x03, 0x50
        /*003a*/ 	.short	0x0000


	//----- nvinfo : EIATTR_MAXREG_COUNT
	.align		4
        /*003c*/ 	.byte	0x03, 0x1b
        /*003e*/ 	.short	0x00ff


	//----- nvinfo : EIATTR_MERCURY_ISA_VERSION
	.align		4
        /*0040*/ 	.byte	0x03, 0x5f
        /*0042*/ 	.short	0x0101


	//----- nvinfo : EIATTR_VRC_CTA_INIT_COUNT
	.align		4
        /*0044*/ 	.byte	0x02, 0x4a
	.zero		1
	.zero		1


	//----- nvinfo : EIATTR_EXIT_INSTR_OFFSETS
	.align		4
        /*0048*/ 	.byte	0x04, 0x1c
        /*004a*/ 	.short	(.L_295 - .L_294)


	//   ....[0]....
.L_294:
        /*004c*/ 	.word	0x00000080


	//   ....[1]....
        /*0050*/ 	.word	0x00000400


	//----- nvinfo : EIATTR_CBANK_PARAM_SIZE
	.align		4
.L_295:
        /*0054*/ 	.byte	0x03, 0x19
        /*0056*/ 	.short	0x0018


	//----- nvinfo : EIATTR_PARAM_CBANK
	.align		4
        /*0058*/ 	.byte	0x04, 0x0a
        /*005a*/ 	.short	(.L_297 - .L_296)
	.align		4
.L_296:
        /*005c*/ 	.word	index@(.nv.constant0._Z19passo_bool_9_parte1PyS_y)
        /*0060*/ 	.short	0x0380
        /*0062*/ 	.short	0x0018


	//----- nvinfo : EIATTR_SW_WAR
	.align		4
.L_297:
        /*0064*/ 	.byte	0x04, 0x36
        /*0066*/ 	.short	(.L_299 - .L_298)
.L_298:
        /*0068*/ 	.word	0x00000008
.L_299:


//--------------------- .nv.info._Z18passo_tlf_8_parte3PyS_y --------------------------
	.section	.nv.info._Z18passo_tlf_8_parte3PyS_y,"",@"SHT_CUDA_INFO"
	.sectionflags	@""
	.align	4


	//----- nvinfo : EIATTR_CUDA_API_VERSION
	.align		4
        /*0000*/ 	.byte	0x04, 0x37
        /*0002*/ 	.short	(.L_301 - .L_300)
.L_300:
        /*0004*/ 	.word	0x00000082


	//----- nvinfo : EIATTR_KPARAM_INFO
	.align		4
.L_301:
        /*0008*/ 	.byte	0x04, 0x17
        /*000a*/ 	.short	(.L_303 - .L_302)
.L_302:
        /*000c*/ 	.word	0x00000000
        /*0010*/ 	.short	0x0002
        /*0012*/ 	.short	0x0010
        /*0014*/ 	.byte	0x00, 0xf0, 0x21, 0x00


	//----- nvinfo : EIATTR_KPARAM_INFO
	.align		4
.L_303:
        /*0018*/ 	.byte	0x04, 0x17
        /*001a*/ 	.short	(.L_305 - .L_304)
.L_304:
        /*001c*/ 	.word	0x00000000
        /*0020*/ 	.short	0x0001
        /*0022*/ 	.short	0x0008
        /*0024*/ 	.byte	0x00, 0xf5, 0x21, 0x00


	//----- nvinfo : EIATTR_KPARAM_INFO
	.align		4
.L_305:
        /*0028*/ 	.byte	0x04, 0x17
        /*002a*/ 	.short	(.L_307 - .L_306)
.L_306:
        /*002c*/ 	.word	0x00000000
        /*0030*/ 	.short	0x0000
        /*0032*/ 	.short	0x0000
        /*0034*/ 	.byte	0x00, 0xf5, 0x21, 0x00


	//----- nvinfo : EIATTR_SPARSE_MMA_MASK
	.align		4
.L_307:
        /*0038*/ 	.byte	0x03, 0x50
        /*003a*/ 	.short	0x0000


	//----- nvinfo : EIATTR_MAXREG_COUNT
	.align		4
        /*003c*/ 	.byte	0x03, 0x1b
        /*003e*/ 	.short	0x00ff


	//----- nvinfo : EIATTR_MERCURY_ISA_VERSION
	.align		4
        /*0040*/ 	.byte	0x03, 0x5f
        /*0042*/ 	.short	0x0101


	//----- nvinfo : EIATTR_VRC_CTA_INIT_COUNT
	.align		4
        /*0044*/ 	.byte	0x02, 0x4a
	.zero		1
	.zero		1


	//----- nvinfo : EIATTR_EXIT_INSTR_OFFSETS
	.align		4
        /*0048*/ 	.byte	0x04, 0x1c
        /*004a*/ 	.short	(.L_309 - .L_308)


	//   ....[0]....
.L_308:
        /*004c*/ 	.word	0x00000080


	//   ....[1]....
        /*0050*/ 	.word	0x00000f30


	//----- nvinfo : EIATTR_CBANK_PARAM_SIZE
	.align		4
.L_309:
        /*0054*/ 	.byte	0x03, 0x19
        /*0056*/ 	.short	0x0018


	//----- nvinfo : EIATTR_PARAM_CBANK
	.align		4
        /*0058*/ 	.byte	0x04, 0x0a
        /*005a*/ 	.short	(.L_311 - .L_310)
	.align		4
.L_310:
        /*005c*/ 	.word	index@(.nv.constant0._Z18passo_tlf_8_parte3PyS_y)
        /*0060*/ 	.short	0x0380
        /*0062*/ 	.short	0x0018


	//----- nvinfo : EIATTR_SW_WAR
	.align		4
.L_311:
        /*0064*/ 	.byte	0x04, 0x36
        /*0066*/ 	.short	(.L_313 - .L_312)
.L_312:
        /*0068*/ 	.word	0x00000008
.L_313:


//--------------------- .nv.info._Z18passo_tlf_8_parte2PyS_y --------------------------
	.section	.nv.info._Z18passo_tlf_8_parte2PyS_y,"",@"SHT_CUDA_INFO"
	.sectionflags	@""
	.align	4


	//----- nvinfo : EIATTR_CUDA_API_VERSION
	.align		4
        /*0000*/ 	.byte	0x04, 0x37
        /*0002*/ 	.short	(.L_315 - .L_314)
.L_314:
        /*0004*/ 	.word	0x00000082


	//----- nvinfo : EIATTR_KPARAM_INFO
	.align		4
.L_315:
        /*0008*/ 	.byte	0x04, 0x17
        /*000a*/ 	.short	(.L_317 - .L_316)
.L_316:
        /*000c*/ 	.word	0x00000000
        /*0010*/ 	.short	0x0002
        /*0012*/ 	.short	0x0010
        /*0014*/ 	.byte	0x00, 0xf0, 0x21, 0x00


	//----- nvinfo : EIATTR_KPARAM_INFO
	.align		4
.L_317:
        /*0018*/ 	.byte	0x04, 0x17
        /*001a*/ 	.short	(.L_319 - .L_318)
.L_318:
        /*001c*/ 	.word	0x00000000
        /*0020*/ 	.short	0x0001
        /*0022*/ 	.short	0x0008
        /*0024*/ 	.byte	0x00, 0xf5, 0x21, 0x00


	//----- nvinfo : EIATTR_KPARAM_INFO
	.align		4
.L_319:
        /*0028*/ 	.byte	0x04, 0x17
        /*002a*/ 	.short	(.L_321 - .L_320)
.L_320:
        /*002c*/ 	.word	0x00000000
        /*0030*/ 	.short	0x0000
        /*0032*/ 	.short	0x0000
        /*0034*/ 	.byte	0x00, 0xf5, 0x21, 0x00


	//----- nvinfo : EIATTR_SPARSE_MMA_MASK
	.align		4
.L_321:
        /*0038*/ 	.byte	0x03, 0x50
        /*003a*/ 	.short	0x0000


	//----- nvinfo : EIATTR_MAXREG_COUNT
	.align		4
        /*003c*/ 	.byte	0x03, 0x1b
        /*003e*/ 	.short	0x00ff


	//----- nvinfo : EIATTR_MERCURY_ISA_VERSION
	.align		4
        /*0040*/ 	.byte	0x03, 0x5f
        /*0042*/ 	.short	0x0101


	//----- nvinfo : EIATTR_VRC_CTA_INIT_COUNT
	.align		4
        /*0044*/ 	.byte	0x02, 0x4a
	.zero		1
	.zero		1


	//----- nvinfo : EIATTR_EXIT_INSTR_OFFSETS
	.align		4
        /*0048*/ 	.byte	0x04, 0x1c
        /*004a*/ 	.short	(.L_323 - .L_322)


	//   ....[0]....
.L_322:
        /*004c*/ 	.word	0x00000080


	//   ....[1]....
        /*0050*/ 	.word	0x00001170


	//----- nvinfo : EIATTR_CBANK_PARAM_SIZE
	.align		4
.L_323:
        /*0054*/ 	.byte	0x03, 0x19
        /*0056*/ 	.short	0x0018


	//----- nvinfo : EIATTR_PARAM_CBANK
	.align		4
        /*0058*/ 	.byte	0x04, 0x0a
        /*005a*/ 	.short	(.L_325 - .L_324)
	.align		4
.L_324:
        /*005c*/ 	.word	index@(.nv.constant0._Z18passo_tlf_8_parte2PyS_y)
        /*0060*/ 	.short	0x0380
        /*0062*/ 	.short	0x0018


	//----- nvinfo : EIATTR_SW_WAR
	.align		4
.L_325:
        /*0064*/ 	.byte	0x04, 0x36
        /*0066*/ 	.short	(.L_327 - .L_326)
.L_326:
        /*0068*/ 	.word	0x00000008
.L_327:


//--------------------- .nv.info._Z18passo_tlf_8_parte1PyS_y --------------------------
	.section	.nv.info._Z18passo_tlf_8_parte1PyS_y,"",@"SHT_CUDA_INFO"
	.sectionflags	@""
	.align	4


	//----- nvinfo : EIATTR_CUDA_API_VERSION
	.align		4
        /*0000*/ 	.byte	0x04, 0x37
        /*0002*/ 	.short	(.L_329 - .L_328)
.L_328:
        /*0004*/ 	.word	0x00000082


	//----- nvinfo : EIATTR_KPARAM_INFO
	.align		4
.L_329:
        /*0008*/ 	.byte	0x04, 0x17
        /*000a*/ 	.short	(.L_331 - .L_330)
.L_330:
        /*000c*/ 	.word	0x00000000
        /*0010*/ 	.short	0x0002
        /*0012*/ 	.short	0x0010
        /*0014*/ 	.byte	0x00, 0xf0, 0x21, 0x00


	//----- nvinfo : EIATTR_KPARAM_INFO
	.align		4
.L_331:
        /*0018*/ 	.byte	0x04, 0x17
        /*001a*/ 	.short	(.L_333 - .L_332)
.L_332:
        /*001c*/ 	.word	0x00000000
        /*0020*/ 	.short	0x0001
        /*0022*/ 	.short	0x0008
        /*0024*/ 	.byte	0x00, 0xf5, 0x21, 0x00


	//----- nvinfo : EIATTR_KPARAM_INFO
	.align		4
.L_333:
        /*0028*/ 	.byte	0x04, 0x17
        /*002a*/ 	.short	(.L_335 - .L_334)
.L_334:
        /*002c*/ 	.word	0x00000000
        /*0030*/ 	.short	0x0000
        /*0032*/ 	.short	0x0000
        /*0034*/ 	.byte	0x00, 0xf5, 0x21, 0x00


	//----- nvinfo : EIATTR_SPARSE_MMA_MASK
	.align		4
.L_335:
        /*0038*/ 	.byte	0x03, 0x50
        /*003a*/ 	.short	0x0000


	//----- nvinfo : EIATTR_MAXREG_COUNT
	.align		4
        /*003c*/ 	.byte	0x03, 0x1b
        /*003e*/ 	.short	0x00ff


	//----- nvinfo : EIATTR_MERCURY_ISA_VERSION
	.align		4
        /*0040*/ 	.byte	0x03, 0x5f
        /*0042*/ 	.short	0x0101


	//----- nvinfo : EIATTR_VRC_CTA_INIT_COUNT
	.align		4
        /*0044*/ 	.byte	0x02, 0x4a
	.zero		1
	.zero		1


	//----- nvinfo : EIATTR_EXIT_INSTR_OFFSETS
	.align		4
        /*0048*/ 	.byte	0x04, 0x1c
        /*004a*/ 	.short	(.L_337 - .L_336)


	//   ....[0]....
.L_336:
        /*004c*/ 	.word	0x00000080


	//   ....[1]....
        /*0050*/ 	.word	0x00000ea0


	//----- nvinfo : EIATTR_CBANK_PARAM_SIZE
	.align		4
.L_337:
        /*0054*/ 	.byte	0x03, 0x19
        /*0056*/ 	.short	0x0018


	//----- nvinfo : EIATTR_PARAM_CBANK
	.align		4
        /*0058*/ 	.byte	0x04, 0x0a
        /*005a*/ 	.short	(.L_339 - .L_338)
	.align		4
.L_338:
        /*005c*/ 	.word	index@(.nv.constant0._Z18passo_tlf_8_parte1PyS_y)
        /*0060*/ 	.short	0x0380
        /*0062*/ 	.short	0x0018


	//----- nvinfo : EIATTR_SW_WAR
	.align		4
.L_339:
        /*0064*/ 	.byte	0x04, 0x36
        /*0066*/ 	.short	(.L_341 - .L_340)
.L_340:
        /*0068*/ 	.word	0x00000008
.L_341:


//--------------------- .nv.info._Z19passo_bool_8_parte2PyS_y --------------------------
	.section	.nv.info._Z19passo_bool_8_parte2PyS_y,"",@"SHT_CUDA_INFO"
	.sectionflags	@""
	.align	4


	//----- nvinfo : EIATTR_CUDA_API_VERSION
	.align		4
        /*0000*/ 	.byte	0x04, 0x37
        /*0002*/ 	.short	(.L_343 - .L_342)
.L_342:
        /*0004*/ 	.word	0x00000082


	//----- nvinfo : EIATTR_KPARAM_INFO
	.align		4
.L_343:
        /*0008*/ 	.byte	0x04, 0x17
        /*000a*/ 	.short	(.L_345 - .L_344)
.L_344:
        /*000c*/ 	.word	0x00000000
        /*0010*/ 	.short	0x0002
        /*0012*/ 	.short	0x0010
        /*0014*/ 	.byte	0x00, 0xf0, 0x21, 0x00


	//----- nvinfo : EIATTR_KPARAM_INFO
	.align		4
.L_345:
        /*0018*/ 	.byte	0x04, 0x17
        /*001a*/ 	.short	(.L_347 - .L_346)
.L_346:
        /*001c*/ 	.word	0x00000000
        /*0020*/ 	.short	0x0001
        /*0022*/ 	.short	0x0008
        /*0024*/ 	.byte	0x00, 0xf5, 0x21, 0x00


	//----- nvinfo : EIATTR_KPARAM_INFO
	.align		4
.L_347:
        /*0028*/ 	.byte	0x04, 0x17
        /*002a*/ 	.short	(.L_349 - .L_348)
.L_348:
        /*002c*/ 	.word	0x00000000
        /*0030*/ 	.short	0x0000
        /*0032*/ 	.short	0x0000
        /*0034*/ 	.byte	0x00, 0xf5, 0x21, 0x00


	//----- nvinfo : EIATTR_SPARSE_MMA_MASK
	.align		4
.L_349:
        /*0038*/ 	.byte	0x03, 0x50
        /*003a*/ 	.short	0x0000


	//----- nvinfo : EIATTR_MAXREG_COUNT
	.align		4
        /*003c*/ 	.byte	0x03, 0x1b
        /*003e*/ 	.short	0x00ff


	//----- nvinfo : EIATTR_MERCURY_ISA_VERSION
	.align		4
        /*0040*/ 	.byte	0x03, 0x5f
        /*0042*/ 	.short	0x0101


	//----- nvinfo : EIATTR_VRC_CTA_INIT_COUNT
	.align		4
        /*0044*/ 	.byte	0x02, 0x4a
	.zero		1
	.zero		1


	//----- nvinfo : EIATTR_EXIT_INSTR_OFFSETS
	.align		4
        /*0048*/ 	.byte	0x04, 0x1c
        /*004a*/ 	.short	(.L_351 - .L_350)


	//   ....[0]....
.L_350:
        /*004c*/ 	.word	0x00000080


	//   ....[1]....
        /*0050*/ 	.word	0x00000850


	//----- nvinfo : EIATTR_CBANK_PARAM_SIZE
	.align		4
.L_351:
        /*0054*/ 	.byte	0x03, 0x19
        /*0056*/ 	.short	0x0018


	//----- nvinfo : EIATTR_PARAM_CBANK
	.align		4
        /*0058*/ 	.byte	0x04, 0x0a
        /*005a*/ 	.short	(.L_353 - .L_352)
	.align		4
.L_352:
        /*005c*/ 	.word	index@(.nv.constant0._Z19passo_bool_8_parte2PyS_y)
        /*0060*/ 	.short	0x0380
        /*0062*/ 	.short	0x0018


	//----- nvinfo : EIATTR_SW_WAR
	.align		4
.L_353:
        /*0064*/ 	.byte	0x04, 0x36
        /*0066*/ 	.short	(.L_355 - .L_354)
.L_354:
        /*0068*/ 	.word	0x00000008
.L_355:


//--------------------- .nv.info._Z19passo_bool_8_parte1PyS_y --------------------------
	.section	.nv.info._Z19passo_bool_8_parte1PyS_y,"",@"SHT_CUDA_INFO"
	.sectionflags	@""
	.align	4


	//----- nvinfo : EIATTR_CUDA_API_VERSION
	.align		4
        /*0000*/ 	.byte	0x04, 0x37
        /*0002*/ 	.short	(.L_357 - .L_356)
.L_356:
        /*0004*/ 	.word	0x00000082


	//----- nvinfo : EIATTR_KPARAM_INFO
	.align		4
.L_357:
        /*0008*/ 	.byte	0x04, 0x17
        /*000a*/ 	.short	(.L_359 - .L_358)
.L_358:
        /*000c*/ 	.word	0x00000000
        /*0010*/ 	.short	0x0002
        /*0012*/ 	.short	0x0010
        /*0014*/ 	.byte	0x00, 0xf0, 0x21, 0x00


	//----- nvinfo : EIATTR_KPARAM_INFO
	.align		4
.L_359:
        /*0018*/ 	.byte	0x04, 0x17
        /*001a*/ 	.short	(.L_361 - .L_360)
.L_360:
        /*001c*/ 	.word	0x00000000
        /*0020*/ 	.short	0x0001
        /*0022*/ 	.short	0x0008
        /*0024*/ 	.byte	0x00, 0xf5, 0x21, 0x00


	//----- nvinfo : EIATTR_KPARAM_INFO
	.align		4
.L_361:
        /*0028*/ 	.byte	0x04, 0x17
        /*002a*/ 	.short	(.L_363 - .L_362)
.L_362:
        /*002c*/ 	.word	0x00000000
        /*0030*/ 	.short	0x0000
        /*0032*/ 	.short	0x0000
        /*0034*/ 	.byte	0x00, 0xf5, 0x21, 0x00


	//----- nvinfo : EIATTR_SPARSE_MMA_MASK
	.align		4
.L_363:
        /*0038*/ 	.byte	0x03, 0x50
        /*003a*/ 	.short	0x0000


	//----- nvinfo : EIATTR_MAXREG_COUNT
	.align		4
        /*003c*/ 	.byte	0x03, 0x1b
        /*003e*/ 	.short	0x00ff


	//----- nvinfo : EIATTR_MERCURY_ISA_VERSION
	.align		4
        /*0040*/ 	.byte	0x03, 0x5f
        /*0042*/ 	.short	0x0101


	//----- nvinfo : EIATTR_VRC_CTA_INIT_COUNT
	.align		4
        /*0044*/ 	.byte	0x02, 0x4a
	.zero		1
	.zero		1


	//----- nvinfo : EIATTR_EXIT_INSTR_OFFSETS
	.align		4
        /*0048*/ 	.byte	0x04, 0x1c
        /*004a*/ 	.short	(.L_365 - .L_364)


	//   ....[0]....
.L_364:
        /*004c*/ 	.word	0x00000080


	//   ....[1]....
        /*0050*/ 	.word	0x00000ed0


	//----- nvinfo : EIATTR_CBANK_PARAM_SIZE
	.align		4
.L_365:
        /*0054*/ 	.byte	0x03, 0x19
        /*0056*/ 	.short	0x0018


	//----- nvinfo : EIATTR_PARAM_CBANK
	.align		4
        /*0058*/ 	.byte	0x04, 0x0a
        /*005a*/ 	.short	(.L_367 - .L_366)
	.align		4
.L_366:
        /*005c*/ 	.word	index@(.nv.constant0._Z19passo_bool_8_parte1PyS_y)
        /*0060*/ 	.short	0x0380
        /*0062*/ 	.short	0x0018


	//----- nvinfo : EIATTR_SW_WAR
	.align		4
.L_367:
        /*0064*/ 	.byte	0x04, 0x36
        /*0066*/ 	.short	(.L_369 - .L_368)
.L_368:
        /*0068*/ 	.word	0x00000008
.L_369:


//--------------------- .nv.info._Z18passo_tlf_7_parte2PyS_y --------------------------
	.section	.nv.info._Z18passo_tlf_7_parte2PyS_y,"",@"SHT_CUDA_INFO"
	.sectionflags	@""
	.align	4


	//----- nvinfo : EIATTR_CUDA_API_VERSION
	.align		4
        /*0000*/ 	.byte	0x04, 0x37
        /*0002*/ 	.short	(.L_371 - .L_370)
.L_370:
        /*0004*/ 	.word	0x00000082


	//----- nvinfo : EIATTR_KPARAM_INFO
	.align		4
.L_371:
        /*0008*/ 	.byte	0x04, 0x17
        /*000a*/ 	.short	(.L_373 - .L_372)
.L_372:
        /*000c*/ 	.word	0x00000000
        /*0010*/ 	.short	0x0002
        /*0012*/ 	.short	0x0010
        /*0014*/ 	.byte	0x00, 0xf0, 0x21, 0x00


	//----- nvinfo : EIATTR_KPARAM_INFO
	.align		4
.L_373:
        /*0018*/ 	.byte	0x04, 0x17
        /*001a*/ 	.short	(.L_375 - .L_374)
.L_374:
        /*001c*/ 	.word	0x00000000
        /*0020*/ 	.short	0x0001
        /*0022*/ 	.short	0x0008
        /*0024*/ 	.byte	0x00, 0xf5, 0x21, 0x00


	//----- nvinfo : EIATTR_KPARAM_INFO
	.align		4
.L_375:
        /*0028*/ 	.byte	0x04, 0x17
        /*002a*/ 	.short	(.L_377 - .L_376)
.L_376:
        /*002c*/ 	.word	0x00000000
        /*0030*/ 	.short	0x0000
        /*0032*/ 	.short	0x0000
        /*0034*/ 	.byte	0x00, 0xf5, 0x21, 0x00


	//----- nvinfo : EIATTR_SPARSE_MMA_MASK
	.align		4
.L_377:
        /*0038*/ 	.byte	0x03, 0x50
        /*003a*/ 	.short	0x0000


	//----- nvinfo : EIATTR_MAXREG_COUNT
	.align		4
        /*003c*/ 	.byte	0x03, 0x1b
        /*003e*/ 	.short	0x00ff


	//----- nvinfo : EIATTR_MERCURY_ISA_VERSION
	.align		4
        /*0040*/ 	.byte	0x03, 0x5f
        /*0042*/ 	.short	0x0101


	//----- nvinfo : EIATTR_VRC_CTA_INIT_COUNT
	.align		4
        /*0044*/ 	.byte	0x02, 0x4a
	.zero		1
	.zero		1


	//----- nvinfo : EIATTR_EXIT_INSTR_OFFSETS
	.align		4
        /*0048*/ 	.byte	0x04, 0x1c
        /*004a*/ 	.short	(.L_379 - .L_378)


	//   ....[0]....
.L_378:
        /*004c*/ 	.word	0x00000080


	//   ....[1]....
        /*0050*/ 	.word	0x00000bc0


	//----- nvinfo : EIATTR_CBANK_PARAM_SIZE
	.align		4
.L_379:
        /*0054*/ 	.byte	0x03, 0x19
        /*0056*/ 	.short	0x0018


	//----- nvinfo : EIATTR_PARAM_CBANK
	.align		4
        /*0058*/ 	.byte	0x04, 0x0a
        /*005a*/ 	.short	(.L_381 - .L_380)
	.align		4
.L_380:
        /*005c*/ 	.word	index@(.nv.constant0._Z18passo_tlf_7_parte2PyS_y)
        /*0060*/ 	.short	0x0380
        /*0062*/ 	.short	0x0018


	//----- nvinfo : EIATTR_SW_WAR
	.align		4
.L_381:
        /*0064*/ 	.byte	0x04, 0x36
        /*0066*/ 	.short	(.L_383 - .L_382)
.L_382:
        /*0068*/ 	.word	0x00000008
.L_383:


//--------------------- .nv.info._Z18passo_tlf_7_parte1PyS_y --------------------------
	.section	.nv.info._Z18passo_tlf_7_parte1PyS_y,"",@"SHT_CUDA_INFO"
	.sectionflags	@""
	.align	4


	//----- nvinfo : EIATTR_CUDA_API_VERSION
	.align		4
        /*0000*/ 	.byte	0x04, 0x37
        /*0002*/ 	.short	(.L_385 - .L_384)
.L_384:
        /*0004*/ 	.word	0x00000082


	//----- nvinfo : EIATTR_KPARAM_INFO
	.align		4
.L_385:
        /*0008*/ 	.byte	0x04, 0x17
        /*000a*/ 	.short	(.L_387 - .L_386)
.L_386:
        /*000c*/ 	.word	0x00000000
        /*0010*/ 	.short	0x0002
        /*0012*/ 	.short	0x0010
        /*0014*/ 	.byte	0x00, 0xf0, 0x21, 0x00


	//----- nvinfo : EIATTR_KPARAM_INFO
	.align		4
.L_387:
        /*0018*/ 	.byte	0x04, 0x17
        /*001a*/ 	.short	(.L_389 - .L_388)
.L_388:
        /*001c*/ 	.word	0x00000000
        /*0020*/ 	.short	0x0001
        /*0022*/ 	.short	0x0008
        /*0024*/ 	.byte	0x00, 0xf5, 0x21, 0x00


	//----- nvinfo : EIATTR_KPARAM_INFO
	.align		4
.L_389:
        /*0028*/ 	.byte	0x04, 0x17
        /*002a*/ 	.short	(.L_391 - .L_390)
.L_390:
        /*002c*/ 	.word	0x00000000
        /*0030*/ 	.short	0x0000
        /*0032*/ 	.short	0x0000
        /*0034*/ 	.byte	0x00, 0xf5, 0x21, 0x00


	//----- nvinfo : EIATTR_SPARSE_MMA_MASK
	.align		4
.L_391:
        /*0038*/ 	.byte	0x03, 0x50
        /*003a*/ 	.short	0x0000


	//----- nvinfo : EIATTR_MAXREG_COUNT
	.align		4
        /*003c*/ 	.byte	0x03, 0x1b
        /*003e*/ 	.short	0x00ff


	//----- nvinfo : EIATTR_MERCURY_ISA_VERSION
	.align		4
        /*0040*/ 	.byte	0x03, 0x5f
        /*0042*/ 	.short	0x0101


	//----- nvinfo : EIATTR_VRC_CTA_INIT_COUNT
	.align		4
        /*0044*/ 	.byte	0x02, 0x4a
	.zero		1
	.zero		1


	//----- nvinfo : EIATTR_EXIT_INSTR_OFFSETS
	.align		4
        /*0048*/ 	.byte	0x04, 0x1c
        /*004a*/ 	.short	(.L_393 - .L_392)


	//   ....[0]....
.L_392:
        /*004c*/ 	.word	0x00000080


	//   ....[1]....
        /*0050*/ 	.word	0x00000c70


	//----- nvinfo : EIATTR_CBANK_PARAM_SIZE
	.align		4
.L_393:
        /*0054*/ 	.byte	0x03, 0x19
        /*0056*/ 	.short	0x0018


	//----- nvinfo : EIATTR_PARAM_CBANK
	.align		4
        /*0058*/ 	.byte	0x04, 0x0a
        /*005a*/ 	.short	(.L_395 - .L_394)
	.align		4
.L_394:
        /*005c*/ 	.word	index@(.nv.constant0._Z18passo_tlf_7_parte1PyS_y)
        /*0060*/ 	.short	0x0380
        /*0062*/ 	.short	0x0018


	//----- nvinfo : EIATTR_SW_WAR
	.align		4
.L_395:
        /*0064*/ 	.byte	0x04, 0x36
        /*0066*/ 	.short	(.L_397 - .L_396)
.L_396:
        /*0068*/ 	.word	0x00000008
.L_397:


//--------------------- .nv.info._Z19passo_bool_7_parte2PyS_y --------------------------
	.section	.nv.info._Z19passo_bool_7_parte2PyS_y,"",@"SHT_CUDA_INFO"
	.sectionflags	@""
	.align	4


	//----- nvinfo : EIATTR_CUDA_API_VERSION
	.align		4
        /*0000*/ 	.byte	0x04, 0x37
        /*0002*/ 	.short	(.L_399 - .L_398)
.L_398:
        /*0004*/ 	.word	0x00000082


	//----- nvinfo : EIATTR_KPARAM_INFO
	.align		4
.L_399:
        /*0008*/ 	.byte	0x04, 0x17
        /*000a*/ 	.short	(.L_401 - .L_400)
.L_400:
        /*000c*/ 	.word	0x00000000
        /*0010*/ 	.short	0x0002
        /*0012*/ 	.short	0x0010
        /*0014*/ 	.byte	0x00, 0xf0, 0x21, 0x00


	//----- nvinfo : EIATTR_KPARAM_INFO
	.align		4
.L_401:
        /*0018*/ 	.byte	0x04, 0x17
        /*001a*/ 	.short	(.L_403 - .L_402)
.L_402:
        /*001c*/ 	.word	0x00000000
        /*0020*/ 	.short	0x0001
        /*0022*/ 	.short	0x0008
        /*0024*/ 	.byte	0x00, 0xf5, 0x21, 0x00


	//----- nvinfo : EIATTR_KPARAM_INFO
	.align		4
.L_403:
        /*0028*/ 	.byte	0x04, 0x17
        /*002a*/ 	.short	(.L_405 - .L_404)
.L_404:
        /*002c*/ 	.word	0x00000000
        /*0030*/ 	.short	0x0000
        /*0032*/ 	.short	0x0000
        /*0034*/ 	.byte	0x00, 0xf5, 0x21, 0x00


	//----- nvinfo : EIATTR_SPARSE_MMA_MASK
	.align		4
.L_405:
        /*0038*/ 	.byte	0x03, 0x50
        /*003a*/ 	.short	0x0000


	//----- nvinfo : EIATTR_MAXREG_COUNT
	.align		4
        /*003c*/ 	.byte	0x03, 0x1b
        /*003e*/ 	.short	0x00ff


	//----- nvinfo : EIATTR_MERCURY_ISA_VERSION
	.align		4
        /*0040*/ 	.byte	0x03, 0x5f
        /*0042*/ 	.short	0x0101


	//----- nvinfo : EIATTR_VRC_CTA_INIT_COUNT
	.align		4
        /*0044*/ 	.byte	0x02, 0x4a
	.zero		1
	.zero		1


	//----- nvinfo : EIATTR_EXIT_INSTR_OFFSETS
	.align		4
        /*0048*/ 	.byte	0x04, 0x1c
        /*004a*/ 	.short	(.L_407 - .L_406)


	//   ....[0]....
.L_406:
        /*004c*/ 	.word	0x00000080


	//   ....[1]....
        /*0050*/ 	.word	0x00000800


	//----- nvinfo : EIATTR_CBANK_PARAM_SIZE
	.align		4
.L_407:
        /*0054*/ 	.byte	0x03, 0x19
        /*0056*/ 	.short	0x0018


	//----- nvinfo : EIATTR_PARAM_CBANK
	.align		4
        /*0058*/ 	.byte	0x04, 0x0a
        /*005a*/ 	.short	(.L_409 - .L_408)
	.align		4
.L_408:
        /*005c*/ 	.word	index@(.nv.constant0._Z19passo_bool_7_parte2PyS_y)
        /*0060*/ 	.short	0x0380
        /*0062*/ 	.short	0x0018


	//----- nvinfo : EIATTR_SW_WAR
	.align		4
.L_409:
        /*0064*/ 	.byte	0x04, 0x36
        /*0066*/ 	.short	(.L_411 - .L_410)
.L_410:
        /*0068*/ 	.word	0x00000008
.L_411:


//--------------------- .nv.info._Z19passo_bool_7_parte1PyS_y --------------------------
	.section	.nv.info._Z19passo_bool_7_parte1PyS_y,"",@"SHT_CUDA_INFO"
	.sectionflags	@""
	.align	4


	//----- nvinfo : EIATTR_CUDA_API_VERSION
	.align		4
        /*0000*/ 	.byte	0x04, 0x37
        /*0002*/ 	.short	(.L_413 - .L_412)
.L_412:
        /*0004*/ 	.word	0x00000082


	//----- nvinfo : EIATTR_KPARAM_INFO
	.align		4
.L_413:
        /*0008*/ 	.byte	0x04, 0x17
        /*000a*/ 	.short	(.L_415 - .L_414)
.L_414:
        /*000c*/ 	.word	0x00000000
        /*0010*/ 	.short	0x0002
        /*0012*/ 	.short	0x0010
        /*0014*/ 	.byte	0x00, 0xf0, 0x21, 0x00


	//----- nvinfo : EIATTR_KPARAM_INFO
	.align		4
.L_415:
        /*0018*/ 	.byte	0x04, 0x17
        /*001a*/ 	.short	(.L_417 - .L_416)
.L_416:
        /*001c*/ 	.word	0x00000000
        /*0020*/ 	.short	0x0001
        /*0022*/ 	.short	0x0008
        /*0024*/ 	.byte	0x00, 0xf5, 0x21, 0x00


	//----- nvinfo : EIATTR_KPARAM_INFO
	.align		4
.L_417:
        /*0028*/ 	.byte	0x04, 0x17
        /*002a*/ 	.short	(.L_419 - .L_418)
.L_418:
        /*002c*/ 	.word	0x00000000
        /*0030*/ 	.short	0x0000
        /*0032*/ 	.short	0x0000
        /*0034*/ 	.byte	0x00, 0xf5, 0x21, 0x00


	//----- nvinfo : EIATTR_SPARSE_MMA_MASK
	.align		4
.L_419:
        /*0038*/ 	.byte	0x03, 0x50
        /*003a*/ 	.short	0x0000


	//----- nvinfo : EIATTR_MAXREG_COUNT
	.align		4
        /*003c*/ 	.byte	0x03, 0x1b
        /*003e*/ 	.short	0x00ff


	//----- nvinfo : EIATTR_MERCURY_ISA_VERSION
	.align		4
        /*0040*/ 	.byte	0x03, 0x5f
        /*0042*/ 	.short	0x0101


	//----- nvinfo : EIATTR_VRC_CTA_INIT_COUNT
	.align		4
        /*0044*/ 	.byte	0x02, 0x4a
	.zero		1
	.zero		1


	//----- nvinfo : EIATTR_EXIT_INSTR_OFFSETS
	.align		4
        /*0048*/ 	.byte	0x04, 0x1c
        /*004a*/ 	.short	(.L_421 - .L_420)


	//   ....[0]....
.L_420:
        /*004c*/ 	.word	0x00000080


	//   ....[1]....
        /*0050*/ 	.word	0x000007e0


	//----- nvinfo : EIATTR_CBANK_PARAM_SIZE
	.align		4
.L_421:
        /*0054*/ 	.byte	0x03, 0x19
        /*0056*/ 	.short	0x0018


	//----- nvinfo : EIATTR_PARAM_CBANK
	.align		4
        /*0058*/ 	.byte	0x04, 0x0a
        /*005a*/ 	.short	(.L_423 - .L_422)
	.align		4
.L_422:
        /*005c*/ 	.word	index@(.nv.constant0._Z19passo_bool_7_parte1PyS_y)
        /*0060*/ 	.short	0x0380
        /*0062*/ 	.short	0x0018


	//----- nvinfo : EIATTR_SW_WAR
	.align		4
.L_423:
        /*0064*/ 	.byte	0x04, 0x36
        /*0066*/ 	.short	(.L_425 - .L_424)
.L_424:
        /*0068*/ 	.word	0x00000008
.L_425:


//--------------------- .nv.info._Z18passo_tlf_6_parte3PyS_y --------------------------
	.section	.nv.info._Z18passo_tlf_6_parte3PyS_y,"",@"SHT_CUDA_INFO"
	.sectionflags	@""
	.align	4


	//----- nvinfo : EIATTR_CUDA_API_VERSION
	.align		4
        /*0000*/ 	.byte	0x04, 0x37
        /*0002*/ 	.short	(.L_427 - .L_426)
.L_426:
        /*0004*/ 	.word	0x00000082


	//----- nvinfo : EIATTR_KPARAM_INFO
	.align		4
.L_427:
        /*0008*/ 	.byte	0x04, 0x17
        /*000a*/ 	.short	(.L_429 - .L_428)
.L_428:
        /*000c*/ 	.word	0x00000000
        /*0010*/ 	.short	0x0002
        /*0012*/ 	.short	0x0010
        /*0014*/ 	.byte	0x00, 0xf0, 0x21, 0x00


	//----- nvinfo : EIATTR_KPARAM_INFO
	.align		4
.L_429:
        /*0018*/ 	.byte	0x04, 0x17
        /*001a*/ 	.short	(.L_431 - .L_430)
.L_430:
        /*001c*/ 	.word	0x00000000
        /*0020*/ 	.short	0x0001
        /*0022*/ 	.short	0x0008
        /*0024*/ 	.byte	0x00, 0xf5, 0x21, 0x00


	//----- nvinfo : EIATTR_KPARAM_INFO
	.align		4
.L_431:
        /*0028*/ 	.byte	0x04, 0x17
        /*002a*/ 	.short	(.L_433 - .L_432)
.L_432:
        /*002c*/ 	.word	0x00000000
        /*0030*/ 	.short	0x0000
        /*0032*/ 	.short	0x0000
        /*0034*/ 	.byte	0x00, 0xf5, 0x21, 0x00


	//----- nvinfo : EIATTR_SPARSE_MMA_MASK
	.align		4
.L_433:
        /*0038*/ 	.byte	0x03, 0x50
        /*003a*/ 	.short	0x0000


	//----- nvinfo : EIATTR_MAXREG_COUNT
	.align		4
        /*003c*/ 	.byte	0x03, 0x1b
        /*003e*/ 	.short	0x00ff


	//----- nvinfo : EIATTR_MERCURY_ISA_VERSION
	.align		4
        /*0040*/ 	.byte	0x03, 0x5f
        /*0042*/ 	.short	0x0101


	//----- nvinfo : EIATTR_VRC_CTA_INIT_COUNT
	.align		4
        /*0044*/ 	.byte	0x02, 0x4a
	.zero		1
	.zero		1


	//----- nvinfo : EIATTR_EXIT_INSTR_OFFSETS
	.align		4
        /*0048*/ 	.byte	0x04, 0x1c
        /*004a*/ 	.short	(.L_435 - .L_434)


	//   ....[0]....
.L_434:
        /*004c*/ 	.word	0x00000080


	//   ....[1]....
        /*0050*/ 	.word	0x000008a0


	//----- nvinfo : EIATTR_CBANK_PARAM_SIZE
	.align		4
.L_435:
        /*0054*/ 	.byte	0x03, 0x19
        /*0056*/ 	.short	0x0018


	//----- nvinfo : EIATTR_PARAM_CBANK
	.align		4
        /*0058*/ 	.byte	0x04, 0x0a
        /*005a*/ 	.short	(.L_437 - .L_436)
	.align		4
.L_436:
        /*005c*/ 	.word	index@(.nv.constant0._Z18passo_tlf_6_parte3PyS_y)
        /*0060*/ 	.short	0x0380
        /*0062*/ 	.short	0x0018


	//----- nvinfo : EIATTR_SW_WAR
	.align		4
.L_437:
        /*0064*/ 	.byte	0x04, 0x36
        /*0066*/ 	.short	(.L_439 - .L_438)
.L_438:
        /*0068*/ 	.word	0x00000008
.L_439:


//--------------------- .nv.info._Z18passo_tlf_6_parte2PyS_y --------------------------
	.section	.nv.info._Z18passo_tlf_6_parte2PyS_y,"",@"SHT_CUDA_INFO"
	.sectionflags	@""
	.align	4


	//----- nvinfo : EIATTR_CUDA_API_VERSION
	.align		4
        /*0000*/ 	.byte	0x04, 0x37
        /*0002*/ 	.short	(.L_441 - .L_440)
.L_440:
        /*0004*/ 	.word	0x00000082


	//----- nvinfo : EIATTR_KPARAM_INFO
	.align		4
.L_441:
        /*0008*/ 	.byte	0x04, 0x17
        /*000a*/ 	.short	(.L_443 - .L_442)
.L_442:
        /*000c*/ 	.word	0x00000000
        /*0010*/ 	.short	0x0002
        /*0012*/ 	.short	0x0010
        /*0014*/ 	.byte	0x00, 0xf0, 0x21, 0x00


	//----- nvinfo : EIATTR_KPARAM_INFO
	.align		4
.L_443:
        /*0018*/ 	.byte	0x04, 0x17
        /*001a*/ 	.short	(.L_445 - .L_444)
.L_444:
        /*001c*/ 	.word	0x00000000
        /*0020*/ 	.short	0x0001
        /*0022*/ 	.short	0x0008
        /*0024*/ 	.byte	0x00, 0xf5, 0x21, 0x00


	//----- nvinfo : EIATTR_KPARAM_INFO
	.align		4
.L_445:
        /*0028*/ 	.byte	0x04, 0x17
        /*002a*/ 	.short	(.L_447 - .L_446)
.L_446:
        /*002c*/ 	.word	0x00000000
        /*0030*/ 	.short	0x0000
        /*0032*/ 	.short	0x0000
        /*0034*/ 	.byte	0x00, 0xf5, 0x21, 0x00


	//----- nvinfo : EIATTR_SPARSE_MMA_MASK
	.align		4
.L_447:
        /*0038*/ 	.byte	0x03, 0x50
        /*003a*/ 	.short	0x0000


	//----- nvinfo : EIATTR_MAXREG_COUNT
	.align		4
        /*003c*/ 	.byte	0x03, 0x1b
        /*003e*/ 	.short	0x00ff


	//----- nvinfo : EIATTR_MERCURY_ISA_VERSION
	.align		4
        /*0040*/ 	.byte	0x03, 0x5f
        /*0042*/ 	.short	0x0101


	//----- nvinfo : EIATTR_VRC_CTA_INIT_COUNT
	.align		4
        /*0044*/ 	.byte	0x02, 0x4a
	.zero		1
	.zero		1


	//----- nvinfo : EIATTR_EXIT_INSTR_OFFSETS
	.align		4
        /*0048*/ 	.byte	0x04, 0x1c
        /*004a*/ 	.short	(.L_449 - .L_448)


	//   ....[0]....
.L_448:
        /*004c*/ 	.word	0x00000080


	//   ....[1]....
        /*0050*/ 	.word	0x00000d40


	//----- nvinfo : EIATTR_CBANK_PARAM_SIZE
	.align		4
.L_449:
        /*0054*/ 	.byte	0x03, 0x19
        /*0056*/ 	.short	0x0018


	//----- nvinfo : EIATTR_PARAM_CBANK
	.align		4
        /*0058*/ 	.byte	0x04, 0x0a
        /*005a*/ 	.short	(.L_451 - .L_450)
	.align		4
.L_450:
        /*005c*/ 	.word	index@(.nv.constant0._Z18passo_tlf_6_parte2PyS_y)
        /*0060*/ 	.short	0x0380
        /*0062*/ 	.short	0x0018


	//----- nvinfo : EIATTR_SW_WAR
	.align		4
.L_451:
        /*0064*/ 	.byte	0x04, 0x36
        /*0066*/ 	.short	(.L_453 - .L_452)
.L_452:
        /*0068*/ 	.word	0x00000008
.L_453:


//--------------------- .nv.info._Z18passo_tlf_6_parte1PyS_y --------------------------
	.section	.nv.info._Z18passo_tlf_6_parte1PyS_y,"",@"SHT_CUDA_INFO"
	.sectionflags	@""
	.align	4


	//----- nvinfo : EIATTR_CUDA_API_VERSION
	.align		4
        /*0000*/ 	.byte	0x04, 0x37
        /*0002*/ 	.short	(.L_455 - .L_454)
.L_454:
        /*0004*/ 	.word	0x00000082


	//----- nvinfo : EIATTR_KPARAM_INFO
	.align		4
.L_455:
        /*0008*/ 	.byte	0x04, 0x17
        /*000a*/ 	.short	(.L_457 - .L_456)
.L_456:
        /*000c*/ 	.word	0x00000000
        /*0010*/ 	.short	0x0002
        /*0012*/ 	.short	0x0010
        /*0014*/ 	.byte	0x00, 0xf0, 0x21, 0x00


	//----- nvinfo : EIATTR_KPARAM_INFO
	.align		4
.L_457:
        /*0018*/ 	.byte	0x04, 0x17
        /*001a*/ 	.short	(.L_459 - .L_458)
.L_458:
        /*001c*/ 	.word	0x00000000
        /*0020*/ 	.short	0x0001
        /*0022*/ 	.short	0x0008
        /*0024*/ 	.byte	0x00, 0xf5, 0x21, 0x00


	//----- nvinfo : EIATTR_KPARAM_INFO
	.align		4
.L_459:
        /*0028*/ 	.byte	0x04, 0x17
        /*002a*/ 	.short	(.L_461 - .L_460)
.L_460:
        /*002c*/ 	.word	0x00000000
        /*0030*/ 	.short	0x0000
        /*0032*/ 	.short	0x0000
        /*0034*/ 	.byte	0x00, 0xf5, 0x21, 0x00


	//----- nvinfo : EIATTR_SPARSE_MMA_MASK
	.align		4
.L_461:
        /*0038*/ 	.byte	0x03, 0x50
        /*003a*/ 	.short	0x0000


	//----- nvinfo : EIATTR_MAXREG_COUNT
	.align		4
        /*003c*/ 	.byte	0x03, 0x1b
        /*003e*/ 	.short	0x00ff


	//----- nvinfo : EIATTR_MERCURY_ISA_VERSION
	.align		4
        /*0040*/ 	.byte	0x03, 0x5f
        /*0042*/ 	.short	0x0101


	//----- nvinfo : EIATTR_VRC_CTA_INIT_COUNT
	.align		4
        /*0044*/ 	.byte	0x02, 0x4a
	.zero		1
	.zero		1


	//----- nvinfo : EIATTR_EXIT_INSTR_OFFSETS
	.align		4
        /*0048*/ 	.byte	0x04, 0x1c
        /*004a*/ 	.short	(.L_463 - .L_462)


	//   ....[0]....
.L_462:
        /*004c*/ 	.word	0x00000080


	//   ....[1]....
        /*0050*/ 	.word	0x000009d0


	//----- nvinfo : EIATTR_CBANK_PARAM_SIZE
	.align		4
.L_463:
        /*0054*/ 	.byte	0x03, 0x19
        /*0056*/ 	.short	0x0018


	//----- nvinfo : EIATTR_PARAM_CBANK
	.align		4
        /*0058*/ 	.byte	0x04, 0x0a
        /*005a*/ 	.short	(.L_465 - .L_464)
	.align		4
.L_464:
        /*005c*/ 	.word	index@(.nv.constant0._Z18passo_tlf_6_parte1PyS_y)
        /*0060*/ 	.short	0x0380
        /*0062*/ 	.short	0x0018


	//----- nvinfo : EIATTR_SW_WAR
	.align		4
.L_465:
        /*0064*/ 	.byte	0x04, 0x36
        /*0066*/ 	.short	(.L_467 - .L_466)
.L_466:
        /*0068*/ 	.word	0x00000008
.L_467:


//--------------------- .nv.info._Z19passo_bool_6_parte3PyS_y --------------------------
	.section	.nv.info._Z19passo_bool_6_parte3PyS_y,"",@"SHT_CUDA_INFO"
	.sectionflags	@""
	.align	4


	//----- nvinfo : EIATTR_CUDA_API_VERSION
	.align		4
        /*0000*/ 	.byte	0x04, 0x37
        /*0002*/ 	.short	(.L_469 - .L_468)
.L_468:
        /*0004*/ 	.word	0x00000082


	//----- nvinfo : EIATTR_KPARAM_INFO
	.align		4
.L_469:
        /*0008*/ 	.byte	0x04, 0x17
        /*000a*/ 	.short	(.L_471 - .L_470)
.L_470:
        /*000c*/ 	.word	0x00000000
        /*0010*/ 	.short	0x0002
        /*0012*/ 	.short	0x0010
        /*0014*/ 	.byte	0x00, 0xf0, 0x21, 0x00


	//----- nvinfo : EIATTR_KPARAM_INFO
	.align		4
.L_471:
        /*0018*/ 	.byte	0x04, 0x17
        /*001a*/ 	.short	(.L_473 - .L_472)
.L_472:
        /*001c*/ 	.word	0x00000000
        /*0020*/ 	.short	0x0001
        /*0022*/ 	.short	0x0008
        /*0024*/ 	.byte	0x00, 0xf5, 0x21, 0x00


	//----- nvinfo : EIATTR_KPARAM_INFO
	.align		4
.L_473:
        /*0028*/ 	.byte	0x04, 0x17
        /*002a*/ 	.short	(.L_475 - .L_474)
.L_474:
        /*002c*/ 	.word	0x00000000
        /*0030*/ 	.short	0x0000
        /*0032*/ 	.short	0x0000
        /*0034*/ 	.byte	0x00, 0xf5, 0x21, 0x00


	//----- nvinfo : EIATTR_SPARSE_MMA_MASK
	.align		4
.L_475:
        /*0038*/ 	.byte	0x03, 0x50
        /*003a*/ 	.short	0x0000


	//----- nvinfo : EIATTR_MAXREG_COUNT
	.align		4
        /*003c*/ 	.byte	0x03, 0x1b
        /*003e*/ 	.short	0x00ff


	//----- nvinfo : EIATTR_MERCURY_ISA_VERSION
	.align		4
        /*0040*/ 	.byte	0x03, 0x5f
        /*0042*/ 	.short	0x0101


	//----- nvinfo : EIATTR_VRC_CTA_INIT_COUNT
	.align		4
        /*0044*/ 	.byte	0x02, 0x4a
	.zero		1
	.zero		1


	//----- nvinfo : EIATTR_EXIT_INSTR_OFFSETS
	.align		4
        /*0048*/ 	.byte	0x04, 0x1c
        /*004a*/ 	.short	(.L_477 - .L_476)


	//   ....[0]....
.L_476:
        /*004c*/ 	.word	0x00000080


	//   ....[1]....
        /*0050*/ 	.word	0x000007a0


	//----- nvinfo : EIATTR_CBANK_PARAM_SIZE
	.align		4
.L_477:
        /*0054*/ 	.byte	0x03, 0x19
        /*0056*/ 	.short	0x0018


	//----- nvinfo : EIATTR_PARAM_CBANK
	.align		4
        /*0058*/ 	.byte	0x04, 0x0a
        /*005a*/ 	.short	(.L_479 - .L_478)
	.align		4
.L_478:
        /*005c*/ 	.word	index@(.nv.constant0._Z19passo_bool_6_parte3PyS_y)
        /*0060*/ 	.short	0x0380
        /*0062*/ 	.short	0x0018


	//----- nvinfo : EIATTR_SW_WAR
	.align		4
.L_479:
        /*0064*/ 	.byte	0x04, 0x36
        /*0066*/ 	.short	(.L_481 - .L_480)
.L_480:
        /*0068*/ 	.word	0x00000008
.L_481:


//--------------------- .nv.info._Z19passo_bool_6_parte2PyS_y --------------------------
	.section	.nv.info._Z19passo_bool_6_parte2PyS_y,"",@"SHT_CUDA_INFO"
	.sectionflags	@""
	.align	4


	//----- nvinfo : EIATTR_CUDA_API_VERSION
	.align		4
        /*0000*/ 	.byte	0x04, 0x37
        /*0002*/ 	.short	(.L_483 - .L_482)
.L_482:
        /*0004*/ 	.word	0x00000082


	//----- nvinfo : EIATTR_KPARAM_INFO
	.align		4
.L_483:
        /*0008*/ 	.byte	0x04, 0x17
        /*000a*/ 	.short	(.L_485 - .L_484)
.L_484:
        /*000c*/ 	.word	0x00000000
        /*0010*/ 	.short	0x0002
        /*0012*/ 	.short	0x0010
        /*0014*/ 	.byte	0x00, 0xf0, 0x21, 0x00


	//----- nvinfo : EIATTR_KPARAM_INFO
	.align		4
.L_485:
        /*0018*/ 	.byte	0x04, 0x17
        /*001a*/ 	.short	(.L_487 - .L_486)
.L_486:
        /*001c*/ 	.word	0x00000000
        /*0020*/ 	.short	0x0001
        /*0022*/ 	.short	0x0008
        /*0024*/ 	.byte	0x00, 0xf5, 0x21, 0x00


	//----- nvinfo : EIATTR_KPARAM_INFO
	.align		4
.L_487:
        /*0028*/ 	.byte	0x04, 0x17
        /*002a*/ 	.short	(.L_489 - .L_488)
.L_488:
        /*002c*/ 	.word	0x00000000
        /*0030*/ 	.short	0x0000
        /*0032*/ 	.short	0x0000
        /*0034*/ 	.byte	0x00, 0xf5, 0x21, 0x00


	//----- nvinfo : EIATTR_SPARSE_MMA_MASK
	.align		4
.L_489:
        /*0038*/ 	.byte	0x03, 0x50
        /*003a*/ 	.short	0x0000


	//----- nvinfo : EIATTR_MAXREG_COUNT
	.align		4
        /*003c*/ 	.byte	0x03, 0x1b
        /*003e*/ 	.short	0x00ff


	//----- nvinfo : EIATTR_MERCURY_ISA_VERSION
	.align		4
        /*0040*/ 	.byte	0x03, 0x5f
        /*0042*/ 	.short	0x0101


	//----- nvinfo : EIATTR_VRC_CTA_INIT_COUNT
	.align		4
        /*0044*/ 	.byte	0x02, 0x4a
	.zero		1
	.zero		1


	//----- nvinfo : EIATTR_EXIT_INSTR_OFFSETS
	.align		4
        /*0048*/ 	.byte	0x04, 0x1c
        /*004a*/ 	.short	(.L_491 - .L_490)


	//   ....[0]....
.L_490:
        /*004c*/ 	.word	0x00000080


	//   ....[1]....
        /*0050*/ 	.word	0x00000690


	//----- nvinfo : EIATTR_CBANK_PARAM_SIZE
	.align		4
.L_491:
        /*0054*/ 	.byte	0x03, 0x19
        /*0056*/ 	.short	0x0018


	//----- nvinfo : EIATTR_PARAM_CBANK
	.align		4
        /*0058*/ 	.byte	0x04, 0x0a
        /*005a*/ 	.short	(.L_493 - .L_492)
	.align		4
.L_492:
        /*005c*/ 	.word	index@(.nv.constant0._Z19passo_bool_6_parte2PyS_y)
        /*0060*/ 	.short	0x0380
        /*0062*/ 	.short	0x0018


	//----- nvinfo : EIATTR_SW_WAR
	.align		4
.L_493:
        /*0064*/ 	.byte	0x04, 0x36
        /*0066*/ 	.short	(.L_495 - .L_494)
.L_494:
        /*0068*/ 	.word	0x00000008
.L_495:


//--------------------- .nv.info._Z19passo_bool_6_parte1PyS_y --------------------------
	.section	.nv.info._Z19passo_bool_6_parte1PyS_y,"",@"SHT_CUDA_INFO"
	.sectionflags	@""
	.align	4


	//----- nvinfo : EIATTR_CUDA_API_VERSION
	.align		4
        /*0000*/ 	.byte	0x04, 0x37
        /*0002*/ 	.short	(.L_497 - .L_496)
.L_496:
        /*0004*/ 	.word	0x00000082


	//----- nvinfo : EIATTR_KPARAM_INFO
	.align		4
.L_497:
        /*0008*/ 	.byte	0x04, 0x17
        /*000a*/ 	.short	(.L_499 - .L_498)
.L_498:
        /*000c*/ 	.word	0x00000000
        /*0010*/ 	.short	0x0002
        /*0012*/ 	.short	0x0010
        /*0014*/ 	.byte	0x00, 0xf0, 0x21, 0x00


	//----- nvinfo : EIATTR_KPARAM_INFO
	.align		4
.L_499:
        /*0018*/ 	.byte	0x04, 0x17
        /*001a*/ 	.short	(.L_501 - .L_500)
.L_500:
        /*001c*/ 	.word	0x00000000
        /*0020*/ 	.short	0x0001
        /*0022*/ 	.short	0x0008
        /*0024*/ 	.byte	0x00, 0xf5, 0x21, 0x00


	//----- nvinfo : EIATTR_KPARAM_INFO
	.align		4
.L_501:
        /*0028*/ 	.byte	0x04, 0x17
        /*002a*/ 	.short	(.L_503 - .L_502)
.L_502:
        /*002c*/ 	.word	0x00000000
        /*0030*/ 	.short	0x0000
        /*0032*/ 	.short	0x0000
        /*0034*/ 	.byte	0x00, 0xf5, 0x21, 0x00


	//----- nvinfo : EIATTR_SPARSE_MMA_MASK
	.align		4
.L_503:
        /*0038*/ 	.byte	0x03, 0x50
        /*003a*/ 	.short	0x0000


	//----- nvinfo : EIATTR_MAXREG_COUNT
	.align		4
        /*003c*/ 	.byte	0x03, 0x1b
        /*003e*/ 	.short	0x00ff


	//----- nvinfo : EIATTR_MERCURY_ISA_VERSION
	.align		4
        /*0040*/ 	.byte	0x03, 0x5f
        /*0042*/ 	.short	0x0101


	//----- nvinfo : EIATTR_VRC_CTA_INIT_COUNT
	.align		4
        /*0044*/ 	.byte	0x02, 0x4a
	.zero		1
	.zero		1


	//----- nvinfo : EIATTR_EXIT_INSTR_OFFSETS
	.align		4
        /*0048*/ 	.byte	0x04, 0x1c
        /*004a*/ 	.short	(.L_505 - .L_504)


	//   ....[0]....
.L_504:
        /*004c*/ 	.word	0x00000080


	//   ....[1]....
        /*0050*/ 	.word	0x00000500


	//----- nvinfo : EIATTR_CBANK_PARAM_SIZE
	.align		4
.L_505:
        /*0054*/ 	.byte	0x03, 0x19
        /*0056*/ 	.short	0x0018


	//----- nvinfo : EIATTR_PARAM_CBANK
	.align		4
        /*0058*/ 	.byte	0x04, 0x0a
        /*005a*/ 	.short	(.L_507 - .L_506)
	.align		4
.L_506:
        /*005c*/ 	.word	index@(.nv.constant0._Z19passo_bool_6_parte1PyS_y)
        /*0060*/ 	.short	0x0380
        /*0062*/ 	.short	0x0018


	//----- nvinfo : EIATTR_SW_WAR
	.align		4
.L_507:
        /*0064*/ 	.byte	0x04, 0x36
        /*0066*/ 	.short	(.L_509 - .L_508)
.L_508:
        /*0068*/ 	.word	0x00000008
.L_509:


//--------------------- .nv.info._Z18passo_tlf_5_parte2PyS_y --------------------------
	.section	.nv.info._Z18passo_tlf_5_parte2PyS_y,"",@"SHT_CUDA_INFO"
	.sectionflags	@""
	.align	4


	//----- nvinfo : EIATTR_CUDA_API_VERSION
	.align		4
        /*0000*/ 	.byte	0x04, 0x37
        /*0002*/ 	.short	(.L_511 - .L_510)
.L_510:
        /*0004*/ 	.word	0x00000082


	//----- nvinfo : EIATTR_KPARAM_INFO
	.align		4
.L_511:
        /*0008*/ 	.byte	0x04, 0x17
        /*000a*/ 	.short	(.L_513 - .L_512)
.L_512:
        /*000c*/ 	.word	0x00000000
        /*0010*/ 	.short	0x0002
        /*0012*/ 	.short	0x0010
        /*0014*/ 	.byte	0x00, 0xf0, 0x21, 0x00


	//----- nvinfo : EIATTR_KPARAM_INFO
	.align		4
.L_513:
        /*0018*/ 	.byte	0x04, 0x17
        /*001a*/ 	.short	(.L_515 - .L_514)
.L_514:
        /*001c*/ 	.word	0x00000000
        /*0020*/ 	.short	0x0001
        /*0022*/ 	.short	0x0008
        /*0024*/ 	.byte	0x00, 0xf5, 0x21, 0x00


	//----- nvinfo : EIATTR_KPARAM_INFO
	.align		4
.L_515:
        /*0028*/ 	.byte	0x04, 0x17
        /*002a*/ 	.short	(.L_517 - .L_516)
.L_516:
        /*002c*/ 	.word	0x00000000
        /*0030*/ 	.short	0x0000
        /*0032*/ 	.short	0x0000
        /*0034*/ 	.byte	0x00, 0xf5, 0x21, 0x00


	//----- nvinfo : EIATTR_SPARSE_MMA_MASK
	.align		4
.L_517:
        /*0038*/ 	.byte	0x03, 0x50
        /*003a*/ 	.short	0x0000


	//----- nvinfo : EIATTR_MAXREG_COUNT
	.align		4
        /*003c*/ 	.byte	0x03, 0x1b
        /*003e*/ 	.short	0x00ff


	//----- nvinfo : EIATTR_MERCURY_ISA_VERSION
	.align		4
        /*0040*/ 	.byte	0x03, 0x5f
        /*0042*/ 	.short	0x0101


	//----- nvinfo : EIATTR_VRC_CTA_INIT_COUNT
	.align		4
        /*0044*/ 	.byte	0x02, 0x4a
	.zero		1
	.zero		1


	//----- nvinfo : EIATTR_EXIT_INSTR_OFFSETS
	.align		4
        /*0048*/ 	.byte	0x04, 0x1c
        /*004a*/ 	.short	(.L_519 - .L_518)


	//   ....[0]....
.L_518:
        /*004c*/ 	.word	0x00000080


	//   ....[1]....
        /*0050*/ 	.word	0x00000b40


	//----- nvinfo : EIATTR_CBANK_PARAM_SIZE
	.align		4
.L_519:
        /*0054*/ 	.byte	0x03, 0x19
        /*0056*/ 	.short	0x0018


	//----- nvinfo : EIATTR_PARAM_CBANK
	.align		4
        /*0058*/ 	.byte	0x04, 0x0a
        /*005a*/ 	.short	(.L_521 - .L_520)
	.align		4
.L_520:
        /*005c*/ 	.word	index@(.nv.constant0._Z18passo_tlf_5_parte2PyS_y)
        /*0060*/ 	.short	0x0380
        /*0062*/ 	.short	0x0018


	//----- nvinfo : EIATTR_SW_WAR
	.align		4
.L_521:
        /*0064*/ 	.byte	0x04, 0x36
        /*0066*/ 	.short	(.L_523 - .L_522)
.L_522:
        /*0068*/ 	.word	0x00000008
.L_523:


//--------------------- .nv.info._Z18passo_tlf_5_parte1PyS_y --------------------------
	.section	.nv.info._Z18passo_tlf_5_parte1PyS_y,"",@"SHT_CUDA_INFO"
	.sectionflags	@""
	.align	4


	//----- nvinfo : EIATTR_CUDA_API_VERSION
	.align		4
        /*0000*/ 	.byte	0x04, 0x37
        /*0002*/ 	.short	(.L_525 - .L_524)
.L_524:
        /*0004*/ 	.word	0x00000082


	//----- nvinfo : EIATTR_KPARAM_INFO
	.align		4
.L_525:
        /*0008*/ 	.byte	0x04, 0x17
        /*000a*/ 	.short	(.L_527 - .L_526)
.L_526:
        /*000c*/ 	.word	0x00000000
        /*0010*/ 	.short	0x0002
        /*0012*/ 	.short	0x0010
        /*0014*/ 	.byte	0x00, 0xf0, 0x21, 0x00


	//----- nvinfo : EIATTR_KPARAM_INFO
	.align		4
.L_527:
        /*0018*/ 	.byte	0x04, 0x17
        /*001a*/ 	.short	(.L_529 - .L_528)
.L_528:
        /*001c*/ 	.word	0x00000000
        /*0020*/ 	.short	0x0001
        /*0022*/ 	.short	0x0008
        /*0024*/ 	.byte	0x00, 0xf5, 0x21, 0x00


	//----- nvinfo : EIATTR_KPARAM_INFO
	.align		4
.L_529:
        /*0028*/ 	.byte	0x04, 0x17
        /*002a*/ 	.short	(.L_531 - .L_530)
.L_530:
        /*002c*/ 	.word	0x00000000
        /*0030*/ 	.short	0x0000
        /*0032*/ 	.short	0x0000
        /*0034*/ 	.byte	0x00, 0xf5, 0x21, 0x00


	//----- nvinfo : EIATTR_SPARSE_MMA_MASK
	.align		4
.L_531:
        /*0038*/ 	.byte	0x03, 0x50
        /*003a*/ 	.short	0x0000


	//----- nvinfo : EIATTR_MAXREG_COUNT
	.align		4
        /*003c*/ 	.byte	0x03, 0x1b
        /*003e*/ 	.short	0x00ff


	//----- nvinfo : EIATTR_MERCURY_ISA_VERSION
	.align		4
        /*0040*/ 	.byte	0x03, 0x5f
        /*0042*/ 	.short	0x0101


	//----- nvinfo : EIATTR_VRC_CTA_INIT_COUNT
	.align		4
        /*0044*/ 	.byte	0x02, 0x4a
	.zero		1
	.zero		1


	//----- nvinfo : EIATTR_EXIT_INSTR_OFFSETS
	.align		4
        /*0048*/ 	.byte	0x04, 0x1c
        /*004a*/ 	.short	(.L_533 - .L_532)


	//   ....[0]....
.L_532:
        /*004c*/ 	.word	0x00000080


	//   ....[1]....
        /*0050*/ 	.word	0x00000a80


	//----- nvinfo : EIATTR_CBANK_PARAM_SIZE
	.align		4
.L_533:
        /*0054*/ 	.byte	0x03, 0x19
        /*0056*/ 	.short	0x0018


	//----- nvinfo : EIATTR_PARAM_CBANK
	.align		4
        /*0058*/ 	.byte	0x04, 0x0a
        /*005a*/ 	.short	(.L_535 - .L_534)
	.align		4
.L_534:
        /*005c*/ 	.word	index@(.nv.constant0._Z18passo_tlf_5_parte1PyS_y)
        /*0060*/ 	.short	0x0380
        /*0062*/ 	.short	0x0018


	//----- nvinfo : EIATTR_SW_WAR
	.align		4
.L_535:
        /*0064*/ 	.byte	0x04, 0x36
        /*0066*/ 	.short	(.L_537 - .L_536)
.L_536:
        /*0068*/ 	.word	0x00000008
.L_537:


//--------------------- .nv.info._Z19passo_bool_5_parte2PyS_y --------------------------
	.section	.nv.info._Z19passo_bool_5_parte2PyS_y,"",@"SHT_CUDA_INFO"
	.sectionflags	@""
	.align	4


	//----- nvinfo : EIATTR_CUDA_API_VERSION
	.align		4
        /*0000*/ 	.byte	0x04, 0x37
        /*0002*/ 	.short	(.L_539 - .L_538)
.L_538:
        /*0004*/ 	.word	0x00000082


	//----- nvinfo : EIATTR_KPARAM_INFO
	.align		4
.L_539:
        /*0008*/ 	.byte	0x04, 0x17
        /*000a*/ 	.short	(.L_541 - .L_540)
.L_540:
        /*000c*/ 	.word	0x00000000
        /*0010*/ 	.short	0x0002
        /*0012*/ 	.short	0x0010
        /*0014*/ 	.byte	0x00, 0xf0, 0x21, 0x00


	//----- nvinfo : EIATTR_KPARAM_INFO
	.align		4
.L_541:
        /*0018*/ 	.byte	0x04, 0x17
        /*001a*/ 	.short	(.L_543 - .L_542)
.L_542:
        /*001c*/ 	.word	0x00000000
        /*0020*/ 	.short	0x0001
        /*0022*/ 	.short	0x0008
        /*0024*/ 	.byte	0x00, 0xf5, 0x21, 0x00


	//----- nvinfo : EIATTR_KPARAM_INFO
	.align		4
.L_543:
        /*0028*/ 	.byte	0x04, 0x17
        /*002a*/ 	.short	(.L_545 - .L_544)
.L_544:
        /*002c*/ 	.word	0x00000000
        /*0030*/ 	.short	0x0000
        /*0032*/ 	.short	0x0000
        /*0034*/ 	.byte	0x00, 0xf5, 0x21, 0x00


	//----- nvinfo : EIATTR_SPARSE_MMA_MASK
	.align		4
.L_545:
        /*0038*/ 	.byte	0x03, 0x50
        /*003a*/ 	.short	0x0000


	//----- nvinfo : EIATTR_MAXREG_COUNT
	.align		4
        /*003c*/ 	.byte	0x03, 0x1b
        /*003e*/ 	.short	0x00ff


	//----- nvinfo : EIATTR_MERCURY_ISA_VERSION
	.align		4
        /*0040*/ 	.byte	0x03, 0x5f
        /*0042*/ 	.short	0x0101


	//----- nvinfo : EIATTR_VRC_CTA_INIT_COUNT
	.align		4
        /*0044*/ 	.byte	0x02, 0x4a
	.zero		1
	.zero		1


	//----- nvinfo : EIATTR_EXIT_INSTR_OFFSETS
	.align		4
        /*0048*/ 	.byte	0x04, 0x1c
        /*004a*/ 	.short	(.L_547 - .L_546)


	//   ....[0]....
.L_546:
        /*004c*/ 	.word	0x00000080


	//   ....[1]....
        /*0050*/ 	.word	0x00000640


	//----- nvinfo : EIATTR_CBANK_PARAM_SIZE
	.align		4
.L_547:
        /*0054*/ 	.byte	0x03, 0x19
        /*0056*/ 	.short	0x0018


	//----- nvinfo : EIATTR_PARAM_CBANK
	.align		4
        /*0058*/ 	.byte	0x04, 0x0a
        /*005a*/ 	.short	(.L_549 - .L_548)
	.align		4
.L_548:
        /*005c*/ 	.word	index@(.nv.constant0._Z19passo_bool_5_parte2PyS_y)
        /*0060*/ 	.short	0x0380
        /*0062*/ 	.short	0x0018


	//----- nvinfo : EIATTR_SW_WAR
	.align		4
.L_549:
        /*0064*/ 	.byte	0x04, 0x36
        /*0066*/ 	.short	(.L_551 - .L_550)
.L_550:
        /*0068*/ 	.word	0x00000008
.L_551:


//--------------------- .nv.info._Z19passo_bool_5_parte1PyS_y --------------------------
	.section	.nv.info._Z19passo_bool_5_parte1PyS_y,"",@"SHT_CUDA_INFO"
	.sectionflags	@""
	.align	4


	//----- nvinfo : EIATTR_CUDA_API_VERSION
	.align		4
        /*0000*/ 	.byte	0x04, 0x37
        /*0002*/ 	.short	(.L_553 - .L_552)
.L_552:
        /*0004*/ 	.word	0x00000082


	//----- nvinfo : EIATTR_KPARAM_INFO
	.align		4
.L_553:
        /*0008*/ 	.byte	0x04, 0x17
        /*000a*/ 	.short	(.L_555 - .L_554)
.L_554:
        /*000c*/ 	.word	0x00000000
        /*0010*/ 	.short	0x0002
        /*0012*/ 	.short	0x0010
        /*0014*/ 	.byte	0x00, 0xf0, 0x21, 0x00


	//----- nvinfo : EIATTR_KPARAM_INFO
	.align		4
.L_555:
        /*0018*/ 	.byte	0x04, 0x17
        /*001a*/ 	.short	(.L_557 - .L_556)
.L_556:
        /*001c*/ 	.word	0x00000000
        /*0020*/ 	.short	0x0001
        /*0022*/ 	.short	0x0008
        /*0024*/ 	.byte	0x00, 0xf5, 0x21, 0x00


	//----- nvinfo : EIATTR_KPARAM_INFO
	.align		4
.L_557:
        /*0028*/ 	.byte	0x04, 0x17
        /*002a*/ 	.short	(.L_559 - .L_558)
.L_558:
        /*002c*/ 	.word	0x00000000
        /*0030*/ 	.short	0x0000
        /*0032*/ 	.short	0x0000
        /*0034*/ 	.byte	0x00, 0xf5, 0x21, 0x00


	//----- nvinfo : EIATTR_SPARSE_MMA_MASK
	.align		4
.L_559:
        /*0038*/ 	.byte	0x03, 0x50
        /*003a*/ 	.short	0x0000


	//----- nvinfo : EIATTR_MAXREG_COUNT
	.align		4
        /*003c*/ 	.byte	0x03, 0x1b
        /*003e*/ 	.short	0x00ff


	//----- nvinfo : EIATTR_MERCURY_ISA_VERSION
	.align		4
        /*0040*/ 	.byte	0x03, 0x5f
        /*0042*/ 	.short	0x0101


	//----- nvinfo : EIATTR_VRC_CTA_INIT_COUNT
	.align		4
        /*0044*/ 	.byte	0x02, 0x4a
	.zero		1
	.zero		1


	//----- nvinfo : EIATTR_EXIT_INSTR_OFFSETS
	.align		4
        /*0048*/ 	.byte	0x04, 0x1c
        /*004a*/ 	.short	(.L_561 - .L_560)


	//   ....[0]....
.L_560:
        /*004c*/ 	.word	0x00000080


	//   ....[1]....
        /*0050*/ 	.word	0x00000710


	//----- nvinfo : EIATTR_CBANK_PARAM_SIZE
	.align		4
.L_561:
        /*0054*/ 	.byte	0x03, 0x19
        /*0056*/ 	.short	0x0018


	//----- nvinfo : EIATTR_PARAM_CBANK
	.align		4
        /*0058*/ 	.byte	0x04, 0x0a
        /*005a*/ 	.short	(.L_563 - .L_562)
	.align		4
.L_562:
        /*005c*/ 	.word	index@(.nv.constant0._Z19passo_bool_5_parte1PyS_y)
        /*0060*/ 	.short	0x0380
        /*0062*/ 	.short	0x0018


	//----- nvinfo : EIATTR_SW_WAR
	.align		4
.L_563:
        /*0064*/ 	.byte	0x04, 0x36
        /*0066*/ 	.short	(.L_565 - .L_564)
.L_564:
        /*0068*/ 	.word	0x00000008
.L_565:


//--------------------- .nv.info._Z18passo_tlf_3_parte2PyS_y --------------------------
	.section	.nv.info._Z18passo_tlf_3_parte2PyS_y,"",@"SHT_CUDA_INFO"
	.sectionflags	@""
	.align	4


	//----- nvinfo : EIATTR_CUDA_API_VERSION
	.align		4
        /*0000*/ 	.byte	0x04, 0x37
        /*0002*/ 	.short	(.L_567 - .L_566)
.L_566:
        /*0004*/ 	.word	0x00000082


	//----- nvinfo : EIATTR_KPARAM_INFO
	.align		4
.L_567:
        /*0008*/ 	.byte	0x04, 0x17
        /*000a*/ 	.short	(.L_569 - .L_568)
.L_568:
        /*000c*/ 	.word	0x00000000
        /*0010*/ 	.short	0x0002
        /*0012*/ 	.short	0x0010
        /*0014*/ 	.byte	0x00, 0xf0, 0x21, 0x00


	//----- nvinfo : EIATTR_KPARAM_INFO
	.align		4
.L_569:
        /*0018*/ 	.byte	0x04, 0x17
        /*001a*/ 	.short	(.L_571 - .L_570)
.L_570:
        /*001c*/ 	.word	0x00000000
        /*0020*/ 	.short	0x0001
        /*0022*/ 	.short	0x0008
        /*0024*/ 	.byte	0x00, 0xf5, 0x21, 0x00


	//----- nvinfo : EIATTR_KPARAM_INFO
	.align		4
.L_571:
        /*0028*/ 	.byte	0x04, 0x17
        /*002a*/ 	.short	(.L_573 - .L_572)
.L_572:
        /*002c*/ 	.word	0x00000000
        /*0030*/ 	.short	0x0000
        /*0032*/ 	.short	0x0000
        /*0034*/ 	.byte	0x00, 0xf5, 0x21, 0x00


	//----- nvinfo : EIATTR_SPARSE_MMA_MASK
	.align		4
.L_573:
        /*0038*/ 	.byte	0x03, 0x50
        /*003a*/ 	.short	0x0000


	//----- nvinfo : EIATTR_MAXREG_COUNT
	.align		4
        /*003c*/ 	.byte	0x03, 0x1b
        /*003e*/ 	.short	0x00ff


	//----- nvinfo : EIATTR_MERCURY_ISA_VERSION
	.align		4
        /*0040*/ 	.byte	0x03, 0x5f
        /*0042*/ 	.short	0x0101


	//----- nvinfo : EIATTR_VRC_CTA_INIT_COUNT
	.align		4
        /*0044*/ 	.byte	0x02, 0x4a
	.zero		1
	.zero		1


	//----- nvinfo : EIATTR_EXIT_INSTR_OFFSETS
	.align		4
        /*0048*/ 	.byte	0x04, 0x1c
        /*004a*/ 	.short	(.L_575 - .L_574)


	//   ....[0]....
.L_574:
        /*004c*/ 	.word	0x00000080


	//   ....[1]....
        /*0050*/ 	.word	0x00000370


	//----- nvinfo : EIATTR_CBANK_PARAM_SIZE
	.align		4
.L_575:
        /*0054*/ 	.byte	0x03, 0x19
        /*0056*/ 	.short	0x0018


	//----- nvinfo : EIATTR_PARAM_CBANK
	.align		4
        /*0058*/ 	.byte	0x04, 0x0a
        /*005a*/ 	.short	(.L_577 - .L_576)
	.align		4
.L_576:
        /*005c*/ 	.word	index@(.nv.constant0._Z18passo_tlf_3_parte2PyS_y)
        /*0060*/ 	.short	0x0380
        /*0062*/ 	.short	0x0018


	//----- nvinfo : EIATTR_SW_WAR
	.align		4
.L_577:
        /*0064*/ 	.byte	0x04, 0x36
        /*0066*/ 	.short	(.L_579 - .L_578)
.L_578:
        /*0068*/ 	.word	0x00000008
.L_579:


//--------------------- .nv.info._Z18passo_tlf_3_parte1PyS_y --------------------------
	.section	.nv.info._Z18passo_tlf_3_parte1PyS_y,"",@"SHT_CUDA_INFO"
	.sectionflags	@""
	.align	4


	//----- nvinfo : EIATTR_CUDA_API_VERSION
	.align		4
        /*0000*/ 	.byte	0x04, 0x37
        /*0002*/ 	.short	(.L_581 - .L_580)
.L_580:
        /*0004*/ 	.word	0x00000082


	//----- nvinfo : EIATTR_KPARAM_INFO
	.align		4
.L_581:
        /*0008*/ 	.byte	0x04, 0x17
        /*000a*/ 	.short	(.L_583 - .L_582)
.L_582:
        /*000c*/ 	.word	0x00000000
        /*0010*/ 	.short	0x0002
        /*0012*/ 	.short	0x0010
        /*0014*/ 	.byte	0x00, 0xf0, 0x21, 0x00


	//----- nvinfo : EIATTR_KPARAM_INFO
	.align		4
.L_583:
        /*0018*/ 	.byte	0x04, 0x17
        /*001a*/ 	.short	(.L_585 - .L_584)
.L_584:
        /*001c*/ 	.word	0x00000000
        /*0020*/ 	.short	0x0001
        /*0022*/ 	.short	0x0008
        /*0024*/ 	.byte	0x00, 0xf5, 0x21, 0x00


	//----- nvinfo : EIATTR_KPARAM_INFO
	.align		4
.L_585:
        /*0028*/ 	.byte	0x04, 0x17
        /*002a*/ 	.short	(.L_587 - .L_586)
.L_586:
        /*002c*/ 	.word	0x00000000
        /*0030*/ 	.short	0x0000
        /*0032*/ 	.short	0x0000
        /*0034*/ 	.byte	0x00, 0xf5, 0x21, 0x00


	//----- nvinfo : EIATTR_SPARSE_MMA_MASK
	.align		4
.L_587:
        /*0038*/ 	.byte	0x03, 0x50
        /*003a*/ 	.short	0x0000


	//----- nvinfo : EIATTR_MAXREG_COUNT
	.align		4
        /*003c*/ 	.byte	0x03, 0x1b
        /*003e*/ 	.short	0x00ff


	//----- nvinfo : EIATTR_MERCURY_ISA_VERSION
	.align		4
        /*0040*/ 	.byte	0x03, 0x5f
        /*0042*/ 	.short	0x0101


	//----- nvinfo : EIATTR_VRC_CTA_INIT_COUNT
	.align		4
        /*0044*/ 	.byte	0x02, 0x4a
	.zero		1
	.zero		1


	//----- nvinfo : EIATTR_EXIT_INSTR_OFFSETS
	.align		4
        /*0048*/ 	.byte	0x04, 0x1c
        /*004a*/ 	.short	(.L_589 - .L_588)


	//   ....[0]....
.L_588:
        /*004c*/ 	.word	0x00000080


	//   ....[1]....
        /*0050*/ 	.word	0x00000cc0


	//----- nvinfo : EIATTR_CBANK_PARAM_SIZE
	.align		4
.L_589:
        /*0054*/ 	.byte	0x03, 0x19
        /*0056*/ 	.short	0x0018


	//----- nvinfo : EIATTR_PARAM_CBANK
	.align		4
        /*0058*/ 	.byte	0x04, 0x0a
        /*005a*/ 	.short	(.L_591 - .L_590)
	.align		4
.L_590:
        /*005c*/ 	.word	index@(.nv.constant0._Z18passo_tlf_3_parte1PyS_y)
        /*0060*/ 	.short	0x0380
        /*0062*/ 	.short	0x0018


	//----- nvinfo : EIATTR_SW_WAR
	.align		4
.L_591:
        /*0064*/ 	.byte	0x04, 0x36
        /*0066*/ 	.short	(.L_593 - .L_592)
.L_592:
        /*0068*/ 	.word	0x00000008
.L_593:


//--------------------- .nv.info._Z19passo_bool_3_parte2PyS_y --------------------------
	.section	.nv.info._Z19passo_bool_3_parte2PyS_y,"",@"SHT_CUDA_INFO"
	.sectionflags	@""
	.align	4


	//----- nvinfo : EIATTR_CUDA_API_VERSION
	.align		4
        /*0000*/ 	.byte	0x04, 0x37
        /*0002*/ 	.short	(.L_595 - .L_594)
.L_594:
        /*0004*/ 	.word	0x00000082


	//----- nvinfo : EIATTR_KPARAM_INFO
	.align		4
.L_595:
        /*0008*/ 	.byte	0x04, 0x17
        /*000a*/ 	.short	(.L_597 - .L_596)
.L_596:
        /*000c*/ 	.word	0x00000000
        /*0010*/ 	.short	0x0002
        /*0012*/ 	.short	0x0010
        /*0014*/ 	.byte	0x00, 0xf0, 0x21, 0x00


	//----- nvinfo : EIATTR_KPARAM_INFO
	.align		4
.L_597:
        /*0018*/ 	.byte	0x04, 0x17
        /*001a*/ 	.short	(.L_599 - .L_598)
.L_598:
        /*001c*/ 	.word	0x00000000
        /*0020*/ 	.short	0x0001
        /*0022*/ 	.short	0x0008
        /*0024*/ 	.byte	0x00, 0xf5, 0x21, 0x00


	//----- nvinfo : EIATTR_KPARAM_INFO
	.align		4
.L_599:
        /*0028*/ 	.byte	0x04, 0x17
        /*002a*/ 	.short	(.L_601 - .L_600)
.L_600:
        /*002c*/ 	.word	0x00000000
        /*0030*/ 	.short	0x0000
        /*0032*/ 	.short	0x0000
        /*0034*/ 	.byte	0x00, 0xf5, 0x21, 0x00


	//----- nvinfo : EIATTR_SPARSE_MMA_MASK
	.align		4
.L_601:
        /*0038*/ 	.byte	0x03, 0x50
        /*003a*/ 	.short	0x0000


	//----- nvinfo : EIATTR_MAXREG_COUNT
	.align		4
        /*003c*/ 	.byte	0x03, 0x1b
        /*003e*/ 	.short	0x00ff


	//----- nvinfo : EIATTR_MERCURY_ISA_VERSION
	.align		4
        /*0040*/ 	.byte	0x03, 0x5f
        /*0042*/ 	.short	0x0101


	//----- nvinfo : EIATTR_VRC_CTA_INIT_COUNT
	.align		4
        /*0044*/ 	.byte	0x02, 0x4a
	.zero		1
	.zero		1


	//----- nvinfo : EIATTR_EXIT_INSTR_OFFSETS
	.align		4
        /*0048*/ 	.byte	0x04, 0x1c
        /*004a*/ 	.short	(.L_603 - .L_602)


	//   ....[0]....
.L_602:
        /*004c*/ 	.word	0x00000080


	//   ....[1]....
        /*0050*/ 	.word	0x00000500


	//----- nvinfo : EIATTR_CBANK_PARAM_SIZE
	.align		4
.L_603:
        /*0054*/ 	.byte	0x03, 0x19
        /*0056*/ 	.short	0x0018


	//----- nvinfo : EIATTR_PARAM_CBANK
	.align		4
        /*0058*/ 	.byte	0x04, 0x0a
        /*005a*/ 	.short	(.L_605 - .L_604)
	.align		4
.L_604:
        /*005c*/ 	.word	index@(.nv.constant0._Z19passo_bool_3_parte2PyS_y)
        /*0060*/ 	.short	0x0380
        /*0062*/ 	.short	0x0018


	//----- nvinfo : EIATTR_SW_WAR
	.align		4
.L_605:
        /*0064*/ 	.byte	0x04, 0x36
        /*0066*/ 	.short	(.L_607 - .L_606)
.L_606:
        /*0068*/ 	.word	0x00000008
.L_607:


//--------------------- .nv.info._Z19passo_bool_3_parte1PyS_y --------------------------
	.section	.nv.info._Z19passo_bool_3_parte1PyS_y,"",@"SHT_CUDA_INFO"
	.sectionflags	@""
	.align	4


	//----- nvinfo : EIATTR_CUDA_API_VERSION
	.align		4
        /*0000*/ 	.byte	0x04, 0x37
        /*0002*/ 	.short	(.L_609 - .L_608)
.L_608:
        /*0004*/ 	.word	0x00000082


	//----- nvinfo : EIATTR_KPARAM_INFO
	.align		4
.L_609:
        /*0008*/ 	.byte	0x04, 0x17
        /*000a*/ 	.short	(.L_611 - .L_610)
.L_610:
        /*000c*/ 	.word	0x00000000
        /*0010*/ 	.short	0x0002
        /*0012*/ 	.short	0x0010
        /*0014*/ 	.byte	0x00, 0xf0, 0x21, 0x00


	//----- nvinfo : EIATTR_KPARAM_INFO
	.align		4
.L_611:
        /*0018*/ 	.byte	0x04, 0x17
        /*001a*/ 	.short	(.L_613 - .L_612)
.L_612:
        /*001c*/ 	.word	0x00000000
        /*0020*/ 	.short	0x0001
        /*0022*/ 	.short	0x0008
        /*0024*/ 	.byte	0x00, 0xf5, 0x21, 0x00


	//----- nvinfo : EIATTR_KPARAM_INFO
	.align		4
.L_613:
        /*0028*/ 	.byte	0x04, 0x17
        /*002a*/ 	.short	(.L_615 - .L_614)
.L_614:
        /*002c*/ 	.word	0x00000000
        /*0030*/ 	.short	0x0000
        /*0032*/ 	.short	0x0000
        /*0034*/ 	.byte	0x00, 0xf5, 0x21, 0x00


	//----- nvinfo : EIATTR_SPARSE_MMA_MASK
	.align		4
.L_615:
        /*0038*/ 	.byte	0x03, 0x50
        /*003a*/ 	.short	0x0000


	//----- nvinfo : EIATTR_MAXREG_COUNT
	.align		4
        /*003c*/ 	.byte	0x03, 0x1b
        /*003e*/ 	.short	0x00ff


	//----- nvinfo : EIATTR_MERCURY_ISA_VERSION
	.align		4
        /*0040*/ 	.byte	0x03, 0x5f
        /*0042*/ 	.short	0x0101


	//----- nvinfo : EIATTR_VRC_CTA_INIT_COUNT
	.align		4
        /*0044*/ 	.byte	0x02, 0x4a
	.zero		1
	.zero		1


	//----- nvinfo : EIATTR_EXIT_INSTR_OFFSETS
	.align		4
        /*0048*/ 	.byte	0x04, 0x1c
        /*004a*/ 	.short	(.L_617 - .L_616)


	//   ....[0]....
.L_616:
        /*004c*/ 	.word	0x00000080


	//   ....[1]....
        /*0050*/ 	.word	0x00000820


	//----- nvinfo : EIATTR_CBANK_PARAM_SIZE
	.align		4
.L_617:
        /*0054*/ 	.byte	0x03, 0x19
        /*0056*/ 	.short	0x0018


	//----- nvinfo : EIATTR_PARAM_CBANK
	.align		4
        /*0058*/ 	.byte	0x04, 0x0a
        /*005a*/ 	.short	(.L_619 - .L_618)
	.align		4
.L_618:
        /*005c*/ 	.word	index@(.nv.constant0._Z19passo_bool_3_parte1PyS_y)
        /*0060*/ 	.short	0x0380
        /*0062*/ 	.short	0x0018


	//----- nvinfo : EIATTR_SW_WAR
	.align		4
.L_619:
        /*0064*/ 	.byte	0x04, 0x36
        /*0066*/ 	.short	(.L_621 - .L_620)
.L_620:
        /*0068*/ 	.word	0x00000008
.L_621:


//--------------------- .nv.info._Z18passo_tlf_2_parte2PyS_y --------------------------
	.section	.nv.info._Z18passo_tlf_2_parte2PyS_y,"",@"SHT_CUDA_INFO"
	.sectionflags	@""
	.align	4


	//----- nvinfo : EIATTR_CUDA_API_VERSION
	.align		4
        /*0000*/ 	.byte	0x04, 0x37
        /*0002*/ 	.short	(.L_623 - .L_622)
.L_622:
        /*0004*/ 	.word	0x00000082


	//----- nvinfo : EIATTR_KPARAM_INFO
	.align		4
.L_623:
        /*0008*/ 	.byte	0x04, 0x17
        /*000a*/ 	.short	(.L_625 - .L_624)
.L_624:
        /*000c*/ 	.word	0x00000000
        /*0010*/ 	.short	0x0002
        /*0012*/ 	.short	0x0010
        /*0014*/ 	.byte	0x00, 0xf0, 0x21, 0x00


	//----- nvinfo : EIATTR_KPARAM_INFO
	.align		4
.L_625:
        /*0018*/ 	.byte	0x04, 0x17
        /*001a*/ 	.short	(.L_627 - .L_626)
.L_626:
        /*001c*/ 	.word	0x00000000
        /*0020*/ 	.short	0x0001
        /*0022*/ 	.short	0x0008
        /*0024*/ 	.byte	0x00, 0xf5, 0x21, 0x00


	//----- nvinfo : EIATTR_KPARAM_INFO
	.align		4
.L_627:
        /*0028*/ 	.byte	0x04, 0x17
        /*002a*/ 	.short	(.L_629 - .L_628)
.L_628:
        /*002c*/ 	.word	0x00000000
        /*0030*/ 	.short	0x0000
        /*0032*/ 	.short	0x0000
        /*0034*/ 	.byte	0x00, 0xf5, 0x21, 0x00


	//----- nvinfo : EIATTR_SPARSE_MMA_MASK
	.align		4
.L_629:
        /*0038*/ 	.byte	0x03, 0x50
        /*003a*/ 	.short	0x0000


	//----- nvinfo : EIATTR_MAXREG_COUNT
	.align		4
        /*003c*/ 	.byte	0x03, 0x1b
        /*003e*/ 	.short	0x00ff


	//----- nvinfo : EIATTR_MERCURY_ISA_VERSION
	.align		4
        /*0040*/ 	.byte	0x03, 0x5f
        /*0042*/ 	.short	0x0101


	//----- nvinfo : EIATTR_VRC_CTA_INIT_COUNT
	.align		4
        /*0044*/ 	.byte	0x02, 0x4a
	.zero		1
	.zero		1


	//----- nvinfo : EIATTR_EXIT_INSTR_OFFSETS
	.align		4
        /*0048*/ 	.byte	0x04, 0x1c
        /*004a*/ 	.short	(.L_631 - .L_630)


	//   ....[0]....
.L_630:
        /*004c*/ 	.word	0x00000080


	//   ....[1]....
        /*0050*/ 	.word	0x00000490


	//----- nvinfo : EIATTR_CBANK_PARAM_SIZE
	.align		4
.L_631:
        /*0054*/ 	.byte	0x03, 0x19
        /*0056*/ 	.short	0x0018


	//----- nvinfo : EIATTR_PARAM_CBANK
	.align		4
        /*0058*/ 	.byte	0x04, 0x0a
        /*005a*/ 	.short	(.L_633 - .L_632)
	.align		4
.L_632:
        /*005c*/ 	.word	index@(.nv.constant0._Z18passo_tlf_2_parte2PyS_y)
        /*0060*/ 	.short	0x0380
        /*0062*/ 	.short	0x0018


	//----- nvinfo : EIATTR_SW_WAR
	.align		4
.L_633:
        /*0064*/ 	.byte	0x04, 0x36
        /*0066*/ 	.short	(.L_635 - .L_634)
.L_634:
        /*0068*/ 	.word	0x00000008
.L_635:


//--------------------- .nv.info._Z18passo_tlf_2_parte1PyS_y --------------------------
	.section	.nv.info._Z18passo_tlf_2_parte1PyS_y,"",@"SHT_CUDA_INFO"
	.sectionflags	@""
	.align	4


	//----- nvinfo : EIATTR_CUDA_API_VERSION
	.align		4
        /*0000*/ 	.byte	0x04, 0x37
        /*0002*/ 	.short	(.L_637 - .L_636)
.L_636:
        /*0004*/ 	.word	0x00000082


	//----- nvinfo : EIATTR_KPARAM_INFO
	.align		4
.L_637:
        /*0008*/ 	.byte	0x04, 0x17
        /*000a*/ 	.short	(.L_639 - .L_638)
.L_638:
        /*000c*/ 	.word	0x00000000
        /*0010*/ 	.short	0x0002
        /*0012*/ 	.short	0x0010
        /*0014*/ 	.byte	0x00, 0xf0, 0x21, 0x00


	//----- nvinfo : EIATTR_KPARAM_INFO
	.align		4
.L_639:
        /*0018*/ 	.byte	0x04, 0x17
        /*001a*/ 	.short	(.L_641 - .L_640)
.L_640:
        /*001c*/ 	.word	0x00000000
        /*0020*/ 	.short	0x0001
        /*0022*/ 	.short	0x0008
        /*0024*/ 	.byte	0x00, 0xf5, 0x21, 0x00


	//----- nvinfo : EIATTR_KPARAM_INFO
	.align		4
.L_641:
        /*0028*/ 	.byte	0x04, 0x17
        /*002a*/ 	.short	(.L_643 - .L_642)
.L_642:
        /*002c*/ 	.word	0x00000000
        /*0030*/ 	.short	0x0000
        /*0032*/ 	.short	0x0000
        /*0034*/ 	.byte	0x00, 0xf5, 0x21, 0x00


	//----- nvinfo : EIATTR_SPARSE_MMA_MASK
	.align		4
.L_643:
        /*0038*/ 	.byte	0x03, 0x50
        /*003a*/ 	.short	0x0000


	//----- nvinfo : EIATTR_MAXREG_COUNT
	.align		4
        /*003c*/ 	.byte	0x03, 0x1b
        /*003e*/ 	.short	0x00ff


	//----- nvinfo : EIATTR_MERCURY_ISA_VERSION
	.align		4
        /*0040*/ 	.byte	0x03, 0x5f
        /*0042*/ 	.short	0x0101


	//----- nvinfo : EIATTR_VRC_CTA_INIT_COUNT
	.align		4
        /*0044*/ 	.byte	0x02, 0x4a
	.zero		1
	.zero		1


	//----- nvinfo : EIATTR_EXIT_INSTR_OFFSETS
	.align		4
        /*0048*/ 	.byte	0x04, 0x1c
        /*004a*/ 	.short	(.L_645 - .L_644)


	//   ....[0]....
.L_644:
        /*004c*/ 	.word	0x00000080


	//   ....[1]....
        /*0050*/ 	.word	0x00000e70


	//----- nvinfo : EIATTR_CBANK_PARAM_SIZE
	.align		4
.L_645:
        /*0054*/ 	.byte	0x03, 0x19
        /*0056*/ 	.short	0x0018


	//----- nvinfo : EIATTR_PARAM_CBANK
	.align		4
        /*0058*/ 	.byte	0x04, 0x0a
        /*005a*/ 	.short	(.L_647 - .L_646)
	.align		4
.L_646:
        /*005c*/ 	.word	index@(.nv.constant0._Z18passo_tlf_2_parte1PyS_y)
        /*0060*/ 	.short	0x0380
        /*0062*/ 	.short	0x0018


	//----- nvinfo : EIATTR_SW_WAR
	.align		4
.L_647:
        /*0064*/ 	.byte	0x04, 0x36
        /*0066*/ 	.short	(.L_649 - .L_648)
.L_648:
        /*0068*/ 	.word	0x00000008
.L_649:


//--------------------- .nv.info._Z19passo_bool_2_parte2PyS_y --------------------------
	.section	.nv.info._Z19passo_bool_2_parte2PyS_y,"",@"SHT_CUDA_INFO"
	.sectionflags	@""
	.align	4


	//----- nvinfo : EIATTR_CUDA_API_VERSION
	.align		4
        /*0000*/ 	.byte	0x04, 0x37
        /*0002*/ 	.short	(.L_651 - .L_650)
.L_650:
        /*0004*/ 	.word	0x00000082


	//----- nvinfo : EIATTR_KPARAM_INFO
	.align		4
.L_651:
        /*0008*/ 	.byte	0x04, 0x17
        /*000a*/ 	.short	(.L_653 - .L_652)
.L_652:
        /*000c*/ 	.word	0x00000000
        /*0010*/ 	.short	0x0002
        /*0012*/ 	.short	0x0010
        /*0014*/ 	.byte	0x00, 0xf0, 0x21, 0x00


	//----- nvinfo : EIATTR_KPARAM_INFO
	.align		4
.L_653:
        /*0018*/ 	.byte	0x04, 0x17
        /*001a*/ 	.short	(.L_655 - .L_654)
.L_654:
        /*001c*/ 	.word	0x00000000
        /*0020*/ 	.short	0x0001
        /*0022*/ 	.short	0x0008
        /*0024*/ 	.byte	0x00, 0xf5, 0x21, 0x00


	//----- nvinfo : EIATTR_KPARAM_INFO
	.align		4
.L_655:
        /*0028*/ 	.byte	0x04, 0x17
        /*002a*/ 	.short	(.L_657 - .L_656)
.L_656:
        /*002c*/ 	.word	0x00000000
        /*0030*/ 	.short	0x0000
        /*0032*/ 	.short	0x0000
        /*0034*/ 	.byte	0x00, 0xf5, 0x21, 0x00


	//----- nvinfo : EIATTR_SPARSE_MMA_MASK
	.align		4
.L_657:
        /*0038*/ 	.byte	0x03, 0x50
        /*003a*/ 	.short	0x0000


	//----- nvinfo : EIATTR_MAXREG_COUNT
	.align		4
        /*003c*/ 	.byte	0x03, 0x1b
        /*003e*/ 	.short	0x00ff


	//----- nvinfo : EIATTR_MERCURY_ISA_VERSION
	.align		4
        /*0040*/ 	.byte	0x03, 0x5f
        /*0042*/ 	.short	0x0101


	//----- nvinfo : EIATTR_VRC_CTA_INIT_COUNT
	.align		4
        /*0044*/ 	.byte	0x02, 0x4a
	.zero		1
	.zero		1


	//----- nvinfo : EIATTR_EXIT_INSTR_OFFSETS
	.align		4
        /*0048*/ 	.byte	0x04, 0x1c
        /*004a*/ 	.short	(.L_659 - .L_658)


	//   ....[0]....
.L_658:
        /*004c*/ 	.word	0x00000080


	//   ....[1]....
        /*0050*/ 	.word	0x000003c0


	//----- nvinfo : EIATTR_CBANK_PARAM_SIZE
	.align		4
.L_659:
        /*0054*/ 	.byte	0x03, 0x19
        /*0056*/ 	.short	0x0018


	//----- nvinfo : EIATTR_PARAM_CBANK
	.align		4
        /*0058*/ 	.byte	0x04, 0x0a
        /*005a*/ 	.short	(.L_661 - .L_660)
	.align		4
.L_660:
        /*005c*/ 	.word	index@(.nv.constant0._Z19passo_bool_2_parte2PyS_y)
        /*0060*/ 	.short	0x0380
        /*0062*/ 	.short	0x0018


	//----- nvinfo : EIATTR_SW_WAR
	.align		4
.L_661:
        /*0064*/ 	.byte	0x04, 0x36
        /*0066*/ 	.short	(.L_663 - .L_662)
.L_662:
        /*0068*/ 	.word	0x00000008
.L_663:


//--------------------- .nv.info._Z19passo_bool_2_parte1PyS_y --------------------------
	.section	.nv.info._Z19passo_bool_2_parte1PyS_y,"",@"SHT_CUDA_INFO"
	.sectionflags	@""
	.align	4


	//----- nvinfo : EIATTR_CUDA_API_VERSION
	.align		4
        /*0000*/ 	.byte	0x04, 0x37
        /*0002*/ 	.short	(.L_665 - .L_664)
.L_664:
        /*0004*/ 	.word	0x00000082


	//----- nvinfo : EIATTR_KPARAM_INFO
	.align		4
.L_665:
        /*0008*/ 	.byte	0x04, 0x17
        /*000a*/ 	.short	(.L_667 - .L_666)
.L_666:
        /*000c*/ 	.word	0x00000000
        /*0010*/ 	.short	0x0002
        /*0012*/ 	.short	0x0010
        /*0014*/ 	.byte	0x00, 0xf0, 0x21, 0x00


	//----- nvinfo : EIATTR_KPARAM_INFO
	.align		4
.L_667:
        /*0018*/ 	.byte	0x04, 0x17
        /*001a*/ 	.short	(.L_669 - .L_668)
.L_668:
        /*001c*/ 	.word	0x00000000
        /*0020*/ 	.short	0x0001
        /*0022*/ 	.short	0x0008
        /*0024*/ 	.byte	0x00, 0xf5, 0x21, 0x00


	//----- nvinfo : EIATTR_KPARAM_INFO
	.align		4
.L_669:
        /*0028*/ 	.byte	0x04, 0x17
        /*002a*/ 	.short	(.L_671 - .L_670)
.L_670:
        /*002c*/ 	.word	0x00000000
        /*0030*/ 	.short	0x0000
        /*0032*/ 	.short	0x0000
        /*0034*/ 	.byte	0x00, 0xf5, 0x21, 0x00


	//----- nvinfo : EIATTR_SPARSE_MMA_MASK
	.align		4
.L_671:
        /*0038*/ 	.byte	0x03, 0x50
        /*003a*/ 	.short	0x0000


	//----- nvinfo : EIATTR_MAXREG_COUNT
	.align		4
        /*003c*/ 	.byte	0x03, 0x1b
        /*003e*/ 	.short	0x00ff


	//----- nvinfo : EIATTR_MERCURY_ISA_VERSION
	.align		4
        /*0040*/ 	.byte	0x03, 0x5f
        /*0042*/ 	.short	0x0101


	//----- nvinfo : EIATTR_VRC_CTA_INIT_COUNT
	.align		4
        /*0044*/ 	.byte	0x02, 0x4a
	.zero		1
	.zero		1


	//----- nvinfo : EIATTR_EXIT_INSTR_OFFSETS
	.align		4
        /*0048*/ 	.byte	0x04, 0x1c
        /*004a*/ 	.short	(.L_673 - .L_672)


	//   ....[0]....
.L_672:
        /*004c*/ 	.word	0x00000080


	//   ....[1]....
        /*0050*/ 	.word	0x00000850


	//----- nvinfo : EIATTR_CBANK_PARAM_SIZE
	.align		4
.L_673:
        /*0054*/ 	.byte	0x03, 0x19
        /*0056*/ 	.short	0x0018


	//----- nvinfo : EIATTR_PARAM_CBANK
	.align		4
        /*0058*/ 	.byte	0x04, 0x0a
        /*005a*/ 	.short	(.L_675 - .L_674)
	.align		4
.L_674:
        /*005c*/ 	.word	index@(.nv.constant0._Z19passo_bool_2_parte1PyS_y)
        /*0060*/ 	.short	0x0380
        /*0062*/ 	.short	0x0018


	//----- nvinfo : EIATTR_SW_WAR
	.align		4
.L_675:
        /*0064*/ 	.byte	0x04, 0x36
        /*0066*/ 	.short	(.L_677 - .L_676)
.L_676:
        /*0068*/ 	.word	0x00000008
.L_677:


//--------------------- .nv.info._Z18passo_tlf_1_parte2PyS_y --------------------------
	.section	.nv.info._Z18passo_tlf_1_parte2PyS_y,"",@"SHT_CUDA_INFO"
	.sectionflags	@""
	.align	4


	//----- nvinfo : EIATTR_CUDA_API_VERSION
	.align		4
        /*0000*/ 	.byte	0x04, 0x37
        /*0002*/ 	.short	(.L_679 - .L_678)
.L_678:
        /*0004*/ 	.word	0x00000082


	//----- nvinfo : EIATTR_KPARAM_INFO
	.align		4
.L_679:
        /*0008*/ 	.byte	0x04, 0x17
        /*000a*/ 	.short	(.L_681 - .L_680)
.L_680:
        /*000c*/ 	.word	0x00000000
        /*0010*/ 	.short	0x0002
        /*0012*/ 	.short	0x0010
        /*0014*/ 	.byte	0x00, 0xf0, 0x21, 0x00


	//----- nvinfo : EIATTR_KPARAM_INFO
	.align		4
.L_681:
        /*0018*/ 	.byte	0x04, 0x17
        /*001a*/ 	.short	(.L_683 - .L_682)
.L_682:
        /*001c*/ 	.word	0x00000000
        /*0020*/ 	.short	0x0001
        /*0022*/ 	.short	0x0008
        /*0024*/ 	.byte	0x00, 0xf5, 0x21, 0x00


	//----- nvinfo : EIATTR_KPARAM_INFO
	.align		4
.L_683:
        /*0028*/ 	.byte	0x04, 0x17
        /*002a*/ 	.short	(.L_685 - .L_684)
.L_684:
        /*002c*/ 	.word	0x00000000
        /*0030*/ 	.short	0x0000
        /*0032*/ 	.short	0x0000
        /*0034*/ 	.byte	0x00, 0xf5, 0x21, 0x00


	//----- nvinfo : EIATTR_SPARSE_MMA_MASK
	.align		4
.L_685:
        /*0038*/ 	.byte	0x03, 0x50
        /*003a*/ 	.short	0x0000


	//----- nvinfo : EIATTR_MAXREG_COUNT
	.align		4
        /*003c*/ 	.byte	0x03, 0x1b
        /*003e*/ 	.short	0x00ff


	//----- nvinfo : EIATTR_MERCURY_ISA_VERSION
	.align		4
        /*0040*/ 	.byte	0x03, 0x5f
        /*0042*/ 	.short	0x0101


	//----- nvinfo : EIATTR_VRC_CTA_INIT_COUNT
	.align		4
        /*0044*/ 	.byte	0x02, 0x4a
	.zero		1
	.zero		1


	//----- nvinfo : EIATTR_EXIT_INSTR_OFFSETS
	.align		4
        /*0048*/ 	.byte	0x04, 0x1c
        /*004a*/ 	.short	(.L_687 - .L_686)


	//   ....[0]....
.L_686:
        /*004c*/ 	.word	0x00000080


	//   ....[1]....
        /*0050*/ 	.word	0x00000430


	//----- nvinfo : EIATTR_CBANK_PARAM_SIZE
	.align		4
.L_687:
        /*0054*/ 	.byte	0x03, 0x19
        /*0056*/ 	.short	0x0018


	//----- nvinfo : EIATTR_PARAM_CBANK
	.align		4
        /*0058*/ 	.byte	0x04, 0x0a
        /*005a*/ 	.short	(.L_689 - .L_688)
	.align		4
.L_688:
        /*005c*/ 	.word	index@(.nv.constant0._Z18passo_tlf_1_parte2PyS_y)
        /*0060*/ 	.short	0x0380
        /*0062*/ 	.short	0x0018


	//----- nvinfo : EIATTR_SW_WAR
	.align		4
.L_689:
        /*0064*/ 	.byte	0x04, 0x36
        /*0066*/ 	.short	(.L_691 - .L_690)
.L_690:
        /*0068*/ 	.word	0x00000008
.L_691:


//--------------------- .nv.info._Z18passo_tlf_1_parte1PyS_y --------------------------
	.section	.nv.info._Z18passo_tlf_1_parte1PyS_y,"",@"SHT_CUDA_INFO"
	.sectionflags	@""
	.align	4


	//----- nvinfo : EIATTR_CUDA_API_VERSION
	.align		4
        /*0000*/ 	.byte	0x04, 0x37
        /*0002*/ 	.short	(.L_693 - .L_692)
.L_692:
        /*0004*/ 	.word	0x00000082


	//----- nvinfo : EIATTR_KPARAM_INFO
	.align		4
.L_693:
        /*0008*/ 	.byte	0x04, 0x17
        /*000a*/ 	.short	(.L_695 - .L_694)
.L_694:
        /*000c*/ 	.word	0x00000000
        /*0010*/ 	.short	0x0002
        /*0012*/ 	.short	0x0010
        /*0014*/ 	.byte	0x00, 0xf0, 0x21, 0x00


	//----- nvinfo : EIATTR_KPARAM_INFO
	.align		4
.L_695:
        /*0018*/ 	.byte	0x04, 0x17
        /*001a*/ 	.short	(.L_697 - .L_696)
.L_696:
        /*001c*/ 	.word	0x00000000
        /*0020*/ 	.short	0x0001
        /*0022*/ 	.short	0x0008
        /*0024*/ 	.byte	0x00, 0xf5, 0x21, 0x00


	//----- nvinfo : EIATTR_KPARAM_INFO
	.align		4
.L_697:
        /*0028*/ 	.byte	0x04, 0x17
        /*002a*/ 	.short	(.L_699 - .L_698)
.L_698:
        /*002c*/ 	.word	0x00000000
        /*0030*/ 	.short	0x0000
        /*0032*/ 	.short	0x0000
        /*0034*/ 	.byte	0x00, 0xf5, 0x21, 0x00


	//----- nvinfo : EIATTR_SPARSE_MMA_MASK
	.align		4
.L_699:
        /*0038*/ 	.byte	0x03, 0x50
        /*003a*/ 	.short	0x0000


	//----- nvinfo : EIATTR_MAXREG_COUNT
	.align		4
        /*003c*/ 	.byte	0x03, 0x1b
        /*003e*/ 	.short	0x00ff


	//----- nvinfo : EIATTR_MERCURY_ISA_VERSION
	.align		4
        /*0040*/ 	.byte	0x03, 0x5f
        /*0042*/ 	.short	0x0101


	//----- nvinfo : EIATTR_VRC_CTA_INIT_COUNT
	.align		4
        /*0044*/ 	.byte	0x02, 0x4a
	.zero		1
	.zero		1


	//----- nvinfo : EIATTR_EXIT_INSTR_OFFSETS
	.align		4
        /*0048*/ 	.byte	0x04, 0x1c
        /*004a*/ 	.short	(.L_701 - .L_700)


	//   ....[0]....
.L_700:
        /*004c*/ 	.word	0x00000080


	//   ....[1]....
        /*0050*/ 	.word	0x00000480


	//----- nvinfo : EIATTR_CBANK_PARAM_SIZE
	.align		4
.L_701:
        /*0054*/ 	.byte	0x03, 0x19
        /*0056*/ 	.short	0x0018


	//----- nvinfo : EIATTR_PARAM_CBANK
	.align		4
        /*0058*/ 	.byte	0x04, 0x0a
        /*005a*/ 	.short	(.L_703 - .L_702)
	.align		4
.L_702:
        /*005c*/ 	.word	index@(.nv.constant0._Z18passo_tlf_1_parte1PyS_y)
        /*0060*/ 	.short	0x0380
        /*0062*/ 	.short	0x0018


	//----- nvinfo : EIATTR_SW_WAR
	.align		4
.L_703:
        /*0064*/ 	.byte	0x04, 0x36
        /*0066*/ 	.short	(.L_705 - .L_704)
.L_704:
        /*0068*/ 	.word	0x00000008
.L_705:


//--------------------- .nv.info._Z12passo_bool_1PyS_y --------------------------
	.section	.nv.info._Z12passo_bool_1PyS_y,"",@"SHT_CUDA_INFO"
	.sectionflags	@""
	.align	4


	//----- nvinfo : EIATTR_CUDA_API_VERSION
	.align		4
        /*0000*/ 	.byte	0x04, 0x37
        /*0002*/ 	.short	(.L_707 - .L_706)
.L_706:
        /*0004*/ 	.word	0x00000082


	//----- nvinfo : EIATTR_KPARAM_INFO
	.align		4
.L_707:
        /*0008*/ 	.byte	0x04, 0x17
        /*000a*/ 	.short	(.L_709 - .L_708)
.L_708:
        /*000c*/ 	.word	0x00000000
        /*0010*/ 	.short	0x0002
        /*0012*/ 	.short	0x0010
        /*0014*/ 	.byte	0x00, 0xf0, 0x21, 0x00


	//----- nvinfo : EIATTR_KPARAM_INFO
	.align		4
.L_709:
        /*0018*/ 	.byte	0x04, 0x17
        /*001a*/ 	.short	(.L_711 - .L_710)
.L_710:
        /*001c*/ 	.word	0x00000000
        /*0020*/ 	.short	0x0001
        /*0022*/ 	.short	0x0008
        /*0024*/ 	.byte	0x00, 0xf5, 0x21, 0x00


	//----- nvinfo : EIATTR_KPARAM_INFO
	.align		4
.L_711:
        /*0028*/ 	.byte	0x04, 0x17
        /*002a*/ 	.short	(.L_713 - .L_712)
.L_712:
        /*002c*/ 	.word	0x00000000
        /*0030*/ 	.short	0x0000
        /*0032*/ 	.short	0x0000
        /*0034*/ 	.byte	0x00, 0xf5, 0x21, 0x00


	//----- nvinfo : EIATTR_SPARSE_MMA_MASK
	.align		4
.L_713:
        /*0038*/ 	.byte	0x03, 0x50
        /*003a*/ 	.short	0x0000


	//----- nvinfo : EIATTR_MAXREG_COUNT
	.align		4
        /*003c*/ 	.byte	0x03, 0x1b
        /*003e*/ 	.short	0x00ff


	//----- nvinfo : EIATTR_MERCURY_ISA_VERSION
	.align		4
        /*0040*/ 	.byte	0x03, 0x5f
        /*0042*/ 	.short	0x0101


	//----- nvinfo : EIATTR_VRC_CTA_INIT_COUNT
	.align		4
        /*0044*/ 	.byte	0x02, 0x4a
	.zero		1
	.zero		1


	//----- nvinfo : EIATTR_EXIT_INSTR_OFFSETS
	.align		4
        /*0048*/ 	.byte	0x04, 0x1c
        /*004a*/ 	.short	(.L_715 - .L_714)


	//   ....[0]....
.L_714:
        /*004c*/ 	.word	0x00000080


	//   ....[1]....
        /*0050*/ 	.word	0x00000580


	//----- nvinfo : EIATTR_CBANK_PARAM_SIZE
	.align		4
.L_715:
        /*0054*/ 	.byte	0x03, 0x19
        /*0056*/ 	.short	0x0018


	//----- nvinfo : EIATTR_PARAM_CBANK
	.align		4
        /*0058*/ 	.byte	0x04, 0x0a
        /*005a*/ 	.short	(.L_717 - .L_716)
	.align		4
.L_716:
        /*005c*/ 	.word	index@(.nv.constant0._Z12passo_bool_1PyS_y)
        /*0060*/ 	.short	0x0380
        /*0062*/ 	.short	0x0018


	//----- nvinfo : EIATTR_SW_WAR
	.align		4
.L_717:
        /*0064*/ 	.byte	0x04, 0x36
        /*0066*/ 	.short	(.L_719 - .L_718)
.L_718:
        /*0068*/ 	.word	0x00000008
.L_719:


//--------------------- .nv.callgraph             --------------------------
	.section	.nv.callgraph,"",@"SHT_CUDA_CALLGRAPH"
	.align	4
	.sectionentsize	8
	.align		4
        /*0000*/ 	.word	0x00000000
	.align		4
        /*0004*/ 	.word	0xffffffff
	.align		4
        /*0008*/ 	.word	0x00000000
	.align		4
        /*000c*/ 	.word	0xfffffffe
	.align		4
        /*0010*/ 	.word	0x00000000
	.align		4
        /*0014*/ 	.word	0xfffffffd
	.align		4
        /*0018*/ 	.word	0x00000000
	.align		4
        /*001c*/ 	.word	0xfffffffc


//--------------------- .text._Z18passo_tlf_9_parte3PyS_y --------------------------
	.section	.text._Z18passo_tlf_9_parte3PyS_y,"ax",@progbits
	.align	128
        .global         _Z18passo_tlf_9_parte3PyS_y
        .type           _Z18passo_tlf_9_parte3PyS_y,@function
        .size           _Z18passo_tlf_9_parte3PyS_y,(.L_x_36 - _Z18passo_tlf_9_parte3PyS_y)
        .other          _Z18passo_tlf_9_parte3PyS_y,@"STO_CUDA_ENTRY STV_DEFAULT"
_Z18passo_tlf_9_parte3PyS_y:
.text._Z18passo_tlf_9_parte3PyS_y:
[----:B------:R-:W-:Y:S01]  /*0000*/  LDC R1, c[0x0][0x37c] ;  /* 0x0000df00ff017b82 */ /* 0x000fe20000000800 */
[----:B------:R-:W0:Y:S07]  /*0010*/  S2R R5, SR_TID.X ;  /* 0x0000000000057919 */ /* 0x000e2e0000002100 */
[----:B------:R-:W0:Y:S01]  /*0020*/  S2UR UR6, SR_CTAID.X ;  /* 0x00000000000679c3 */ /* 0x000e220000002500 */
[----:B------:R-:W1:Y:S07]  /*0030*/  LDCU.64 UR4, c[0x0][0x390] ;  /* 0x00007200ff0477ac */ /* 0x000e6e0008000a00 */
[----:B------:R-:W0:Y:S02]  /*0040*/  LDC R0, c[0x0][0x360] ;  /* 0x0000d800ff007b82 */ /* 0x000e240000000800 */
[----:B0-----:R-:W-:-:S05]  /*0050*/  IMAD R0, R0, UR6, R5 ;  /* 0x0000000600007c24 */ /* 0x001fca000f8e0205 */
[----:B-1----:R-:W-:-:S04]  /*0060*/  ISETP.GE.U32.AND P0, PT, R0, UR4, PT ;  /* 0x0000000400007c0c */ /* 0x002fc8000bf06070 */
[----:B------:R-:W-:-:S13]  /*0070*/  ISETP.GE.U32.AND.EX P0, PT, RZ, UR5, PT, P0 ;  /* 0x00000005ff007c0c */ /* 0x000fda000bf06100 */
[----:B------:R-:W-:Y:S05]  /*0080*/  @P0 EXIT ;  /* 0x000000000000094d */ /* 0x000fea0003800000 */
[----:B------:R-:W0:Y:S01]  /*0090*/  LDC R0, c[0x0][0x360] ;  /* 0x0000d800ff007b82 */ /* 0x000e220000000800 */
[----:B------:R-:W1:Y:S07]  /*00a0*/  LDCU.64 UR4, c[0x0][0x358] ;  /* 0x00006b00ff0477ac */ /* 0x000e6e0008000a00 */
[----:B------:R-:W2:Y:S08]  /*00b0*/  LDC.64 R6, c[0x0][0x380] ;  /* 0x0000e000ff067b82 */ /* 0x000eb00000000a00 */
[----:B------:R-:W3:Y:S01]  /*00c0*/  LDC.64 R2, c[0x0][0x388] ;  /* 0x0000e200ff027b82 */ /* 0x000ee20000000a00 */
[----:B0-----:R-:W-:-:S04]  /*00d0*/  IMAD R5, R0, UR6, R5 ;  /* 0x0000000600057c24 */ /* 0x001fc8000f8e0205 */
[----:B--2---:R-:W-:-:S06]  /*00e0*/  IMAD.WIDE.U32 R6, R5, 0x8, R6 ;  /* 0x0000000805067825 */ /* 0x004fcc00078e0006 */
[----:B-1----:R-:W2:Y:S01]  /*00f0*/  LDG.E.64 R6, desc[UR4][R6.64] ;  /* 0x0000000406067981 */ /* 0x002ea2000c1e1b00 */
[----:B---3--:R-:W-:-:S05]  /*0100*/  IMAD.WIDE.U32 R2, R5, 0x8, R2 ;  /* 0x0000000805027825 */ /* 0x008fca00078e0002 */
[----:B------:R-:W3:Y:S01]  /*0110*/  LDG.E.64 R4, desc[UR4][R2.64] ;  /* 0x0000000402047981 */ /* 0x000ee2000c1e1b00 */
[--C-:B--2---:R-:W-:Y:S02]  /*0120*/  SHF.R.U32.HI R0, RZ, 0x10, R7.reuse ;  /* 0x00000010ff007819 */ /* 0x104fe40000011607 */
[--C-:B------:R-:W-:Y:S02]  /*0130*/  SHF.L.U64.HI R8, R6, 0x1, R7.reuse ;  /* 0x0000000106087819 */ /* 0x100fe40000010207 */
[----:B---3--:R-:W-:-:S04]  /*0140*/  LOP3.LUT R5, R5, 0x20000000, R7, 0xf8, !PT ;  /* 0x2000000005057812 */ /* 0x008fc800078ef807 */
[----:B------:R-:W-:Y:S02]  /*0150*/  LOP3.LUT R5, R5, 0x1, R0, 0xf8, !PT ;  /* 0x0000000105057812 */ /* 0x000fe400078ef800 */
[C-C-:B------:R-:W-:Y:S02]  /*0160*/  SHF.L.U64.HI R0, R6.reuse, 0x3, R7.reuse ;  /* 0x0000000306007819 */ /* 0x140fe40000010207 */
[----:B------:R-:W-:Y:S02]  /*0170*/  LOP3.LUT R5, R5, 0x2, R8, 0xf8, !PT ;  /* 0x0000000205057812 */ /* 0x000fe400078ef808 */
[--C-:B------:R-:W-:Y:S02]  /*0180*/  SHF.L.U64.HI R11, R6, 0x6, R7.reuse ;  /* 0x00000006060b7819 */ /* 0x100fe40000010207 */
[----:B------:R-:W-:Y:S02]  /*0190*/  LOP3.LUT R8, R5, 0x4, R0, 0xf8, !PT ;  /* 0x0000000405087812 */ /* 0x000fe400078ef800 */
[----:B------:R-:W-:-:S02]  /*01a0*/  SHF.R.U32.HI R9, RZ, 0x8, R7 ;  /* 0x00000008ff097819 */ /* 0x000fc40000011607 */
[----:B------:R-:W-:Y:S02]  /*01b0*/  LOP3.LUT R8, R8, 0x40, R11, 0xf8, !PT ;  /* 0x0000004008087812 */ /* 0x000fe400078ef80b */
[----:B------:R-:W-:Y:S02]  /*01c0*/  SHF.R.U32.HI R5, RZ, 0x1, R7 ;  /* 0x00000001ff057819 */ /* 0x000fe40000011607 */
[----:B------:R-:W-:Y:S01]  /*01d0*/  LOP3.LUT R8, R8, 0x80, R9, 0xf8, !PT ;  /* 0x0000008008087812 */ /* 0x000fe200078ef809 */
[----:B------:R-:W-:-:S03]  /*01e0*/  IMAD.SHL.U32 R10, R6, 0x100, RZ ;  /* 0x00000100060a7824 */ /* 0x000fc600078e00ff */
[----:B------:R-:W-:Y:S02]  /*01f0*/  LOP3.LUT R9, R8, 0x100, R5, 0xf8, !PT ;  /* 0x0000010008097812 */ /* 0x000fe400078ef805 */
[--C-:B------:R-:W-:Y:S02]  /*0200*/  SHF.R.U32.HI R8, RZ, 0xd, R7.reuse ;  /* 0x0000000dff087819 */ /* 0x100fe40000011607 */
[----:B------:R-:W-:Y:S02]  /*0210*/  LOP3.LUT R9, R9, 0x200, R10, 0xf8, !PT ;  /* 0x0000020009097812 */ /* 0x000fe400078ef80a */
[--C-:B------:R-:W-:Y:S02]  /*0220*/  SHF.R.U32.HI R14, RZ, 0xc, R7.reuse ;  /* 0x0000000cff0e7819 */ /* 0x100fe40000011607 */
[----:B------:R-:W-:Y:S02]  /*0230*/  LOP3.LUT R9, R9, 0x1000, R8, 0xf8, !PT ;  /* 0x0000100009097812 */ /* 0x000fe400078ef808 */
[----:B------:R-:W-:-:S02]  /*0240*/  SHF.R.U32.HI R12, RZ, 0x3, R7 ;  /* 0x00000003ff0c7819 */ /* 0x000fc40000011607 */
[----:B------:R-:W-:Y:S01]  /*0250*/  LOP3.LUT R9, R9, 0x8000, R14, 0xf8, !PT ;  /* 0x0000800009097812 */ /* 0x000fe200078ef80e */
[----:B------:R-:W-:-:S03]  /*0260*/  IMAD.SHL.U32 R8, R6, 0x2000, RZ ;  /* 0x0000200006087824 */ /* 0x000fc600078e00ff */
[----:B------:R-:W-:-:S04]  /*0270*/  LOP3.LUT R9, R9, 0x10000, R12, 0xf8, !PT ;  /* 0x0001000009097812 */ /* 0x000fc800078ef80c */
[----:B------:R-:W-:Y:S01]  /*0280*/  LOP3.LUT R9, R9, 0x40000, R8, 0xf8, !PT ;  /* 0x0004000009097812 */ /* 0x000fe200078ef808 */
[----:B------:R-:W-:-:S03]  /*0290*/  IMAD.SHL.U32 R8, R6, 0x4, RZ ;  /* 0x0000000406087824 */ /* 0x000fc600078e00ff */
[----:B------:R-:W-:-:S04]  /*02a0*/  LOP3.LUT R9, R9, 0x80000, R12, 0xf8, !PT ;  /* 0x0008000009097812 */ /* 0x000fc800078ef80c */
[----:B------:R-:W-:-:S04]  /*02b0*/  LOP3.LUT R9, R9, 0x100000, R10, 0xf8, !PT ;  /* 0x0010000009097812 */ /* 0x000fc800078ef80a */
[----:B------:R-:W-:Y:S02]  /*02c0*/  LOP3.LUT R9, R9, 0x400000, R8, 0xf8, !PT ;  /* 0x0040000009097812 */ /* 0x000fe400078ef808 */
[--C-:B------:R-:W-:Y:S02]  /*02d0*/  SHF.R.U32.HI R11, RZ, 0x4, R7.reuse ;  /* 0x00000004ff0b7819 */ /* 0x100fe40000011607 */
[----:B------:R-:W-:Y:S02]  /*02e0*/  LOP3.LUT R8, R9, 0x800000, R0, 0xf8, !PT ;  /* 0x0080000009087812 */ /* 0x000fe400078ef800 */
[----:B------:R-:W-:Y:S02]  /*02f0*/  SHF.R.U64 R0, R6, 0xc, R7 ;  /* 0x0000000c06007819 */ /* 0x000fe40000001207 */
[----:B------:R-:W-:Y:S02]  /*0300*/  LOP3.LUT R8, R8, 0x2000000, R11, 0xf8, !PT ;  /* 0x0200000008087812 */ /* 0x000fe400078ef80b */
[----:B------:R-:W-:-:S02]  /*0310*/  SHF.R.U32.HI R11, RZ, 0xa, R7 ;  /* 0x0000000aff0b7819 */ /* 0x000fc40000011607 */
[----:B------:R-:W-:Y:S01]  /*0320*/  LOP3.LUT R5, R8, 0x8000000, R5, 0xf8, !PT ;  /* 0x0800000008057812 */ /* 0x000fe200078ef805 */
[----:B------:R-:W-:Y:S01]  /*0330*/  IMAD.SHL.U32 R8, R6, 0x8000000, RZ ;  /* 0x0800000006087824 */ /* 0x000fe200078e00ff */
[--C-:B------:R-:W-:Y:S02]  /*0340*/  SHF.R.U32.HI R10, RZ, 0x6, R7.reuse ;  /* 0x00000006ff0a7819 */ /* 0x100fe40000011607 */
[--C-:B------:R-:W-:Y:S02]  /*0350*/  SHF.R.U32.HI R9, RZ, 0x1, R7.reuse ;  /* 0x00000001ff097819 */ /* 0x100fe40000011607 */
[----:B------:R-:W-:Y:S02]  /*0360*/  LOP3.LUT R11, R11, R0, RZ, 0xfc, !PT ;  /* 0x000000000b0b7212 */ /* 0x000fe400078efcff */
[----:B------:R-:W-:Y:S02]  /*0370*/  LOP3.LUT R9, R10, R9, RZ, 0xfc, !PT ;  /* 0x000000090a097212 */ /* 0x000fe400078efcff */
[----:B------:R-:W-:Y:S01]  /*0380*/  LOP3.LUT R5, R5, 0x10000000, R8, 0xf8, !PT ;  /* 0x1000000005057812 */ /* 0x000fe200078ef808 */
[----:B------:R-:W-:Y:S01]  /*0390*/  IMAD.SHL.U32 R10, R11, 0x8, RZ ;  /* 0x000000080b0a7824 */ /* 0x000fe200078e00ff */
[----:B------:R-:W-:-:S02]  /*03a0*/  SHF.R.U64 R11, R6, 0x8, R7 ;  /* 0x00000008060b7819 */ /* 0x000fc40000001207 */
[C-C-:B------:R-:W-:Y:S01]  /*03b0*/  SHF.R.U64 R14, R6.reuse, 0x9, R7.reuse ;  /* 0x00000009060e7819 */ /* 0x140fe20000001207 */
[----:B------:R-:W-:Y:S01]  /*03c0*/  IMAD.SHL.U32 R8, R9, 0x400, RZ ;  /* 0x0000040009087824 */ /* 0x000fe200078e00ff */
[----:B------:R-:W-:Y:S02]  /*03d0*/  LOP3.LUT R5, R5, 0x8, R10, 0xf8, !PT ;  /* 0x0000000805057812 */ /* 0x000fe400078ef80a */
[----:B------:R-:W-:Y:S02]  /*03e0*/  LOP3.LUT R14, R11, R14, RZ, 0xfc, !PT ;  /* 0x0000000e0b0e7212 */ /* 0x000fe400078efcff */
[--C-:B------:R-:W-:Y:S02]  /*03f0*/  SHF.R.U32.HI R11, RZ, 0x19, R7.reuse ;  /* 0x00000019ff0b7819 */ /* 0x100fe40000011607 */
[----:B------:R-:W-:Y:S02]  /*0400*/  SHF.R.U64 R12, R6, 0x13, R7 ;  /* 0x00000013060c7819 */ /* 0x000fe40000001207 */
[----:B------:R-:W-:Y:S01]  /*0410*/  LOP3.LUT R5, R5, 0x400, R8, 0xf8, !PT ;  /* 0x0000040005057812 */ /* 0x000fe200078ef808 */
[----:B------:R-:W-:Y:S01]  /*0420*/  IMAD.SHL.U32 R14, R14, 0x2000, RZ ;  /* 0x000020000e0e7824 */ /* 0x000fe200078e00ff */
[----:B------:R-:W-:-:S02]  /*0430*/  LOP3.LUT R12, R11, R12, RZ, 0xfc, !PT ;  /* 0x0000000c0b0c7212 */ /* 0x000fc400078efcff */
[--C-:B------:R-:W-:Y:S02]  /*0440*/  SHF.R.U32.HI R9, RZ, 0xd, R7.reuse ;  /* 0x0000000dff097819 */ /* 0x100fe40000011607 */
[--C-:B------:R-:W-:Y:S01]  /*0450*/  SHF.R.U32.HI R8, RZ, 0x13, R7.reuse ;  /* 0x00000013ff087819 */ /* 0x100fe20000011607 */
[----:B------:R-:W-:Y:S01]  /*0460*/  IMAD.SHL.U32 R12, R12, 0x4000, RZ ;  /* 0x000040000c0c7824 */ /* 0x000fe200078e00ff */
[--C-:B------:R-:W-:Y:S02]  /*0470*/  SHF.R.U64 R10, R6, 0xf, R7.reuse ;  /* 0x0000000f060a7819 */ /* 0x100fe40000001207 */
[----:B------:R-:W-:Y:S02]  /*0480*/  LOP3.LUT R8, R9, R8, RZ, 0xfc, !PT ;  /* 0x0000000809087212 */ /* 0x000fe400078efcff */
[----:B------:R-:W-:Y:S02]  /*0490*/  LOP3.LUT R5, R5, 0x2000, R14, 0xf8, !PT ;  /* 0x0000200005057812 */ /* 0x000fe400078ef80e */
[----:B------:R-:W-:Y:S01]  /*04a0*/  LOP3.LUT R10, R11, R10, RZ, 0xfc, !PT ;  /* 0x0000000a0b0a7212 */ /* 0x000fe200078efcff */
[----:B------:R-:W-:Y:S01]  /*04b0*/  IMAD.SHL.U32 R8, R8, 0x20000, RZ ;  /* 0x0002000008087824 */ /* 0x000fe200078e00ff */
[----:B------:R-:W-:-:S02]  /*04c0*/  SHF.R.U64 R9, R6, 0x3, R7 ;  /* 0x0000000306097819 */ /* 0x000fc40000001207 */
[----:B------:R-:W-:Y:S02]  /*04d0*/  LOP3.LUT R5, R5, 0x4000, R12, 0xf8, !PT ;  /* 0x0000400005057812 */ /* 0x000fe400078ef80c */
[----:B------:R-:W-:Y:S01]  /*04e0*/  SHF.R.U64 R14, R6, 0x16, R7 ;  /* 0x00000016060e7819 */ /* 0x000fe20000001207 */
[----:B------:R-:W-:Y:S01]  /*04f0*/  IMAD.SHL.U32 R10, R10, 0x200000, RZ ;  /* 0x002000000a0a7824 */ /* 0x000fe200078e00ff */
[----:B------:R-:W-:Y:S02]  /*0500*/  LOP3.LUT R11, R6, 0x1, RZ, 0xc0, !PT ;  /* 0x00000001060b7812 */ /* 0x000fe400078ec0ff */
[----:B------:R-:W-:Y:S02]  /*0510*/  LOP3.LUT R12, R0, 0x1, RZ, 0xc0, !PT ;  /* 0x00000001000c7812 */ /* 0x000fe400078ec0ff */
[----:B------:R-:W-:Y:S02]  /*0520*/  LOP3.LUT R9, R9, 0x1, RZ, 0xc0, !PT ;  /* 0x0000000109097812 */ /* 0x000fe400078ec0ff */
[----:B------:R-:W-:-:S02]  /*0530*/  LOP3.LUT R5, R5, 0x20000, R8, 0xf8, !PT ;  /* 0x0002000005057812 */ /* 0x000fc400078ef808 */
[----:B------:R-:W-:Y:S02]  /*0540*/  LOP3.LUT R8, R14, R0, RZ, 0xfc, !PT ;  /* 0x000000000e087212 */ /* 0x000fe400078efcff */
[----:B------:R-:W-:Y:S02]  /*0550*/  IADD3 R11, P2, PT, R12, R11, RZ ;  /* 0x0000000b0c0b7210 */ /* 0x000fe40007f5e0ff */
[----:B------:R-:W-:Y:S02]  /*0560*/  IADD3 R9, P3, PT, R9, R12, RZ ;  /* 0x0000000c09097210 */ /* 0x000fe40007f7e0ff */
[----:B------:R-:W-:Y:S01]  /*0570*/  LOP3.LUT R0, R5, 0x200000, R10, 0xf8, !PT ;  /* 0x0020000005007812 */ /* 0x000fe200078ef80a */
[----:B------:R-:W-:Y:S01]  /*0580*/  IMAD.SHL.U32 R5, R8, 0x1000000, RZ ;  /* 0x0100000008057824 */ /* 0x000fe200078e00ff */
[--C-:B------:R-:W-:Y:S01]  /*0590*/  LOP3.LUT P0, RZ, R9, 0x1, R14.reuse, 0xf8, !PT ;  /* 0x0000000109ff7812 */ /* 0x100fe2000780f80e */
[----:B------:R-:W-:Y:S01]  /*05a0*/  IMAD.X R10, RZ, RZ, RZ, P2 ;  /* 0x000000ffff0a7224 */ /* 0x000fe200010e06ff */
[----:B------:R-:W-:Y:S01]  /*05b0*/  LOP3.LUT P1, RZ, R11, 0x1, R14, 0xf8, !PT ;  /* 0x000000010bff7812 */ /* 0x000fe2000782f80e */
[----:B------:R-:W-:Y:S01]  /*05c0*/  IMAD.X R9, RZ, RZ, RZ, P3 ;  /* 0x000000ffff097224 */ /* 0x000fe200018e06ff */
[----:B------:R-:W-:Y:S01]  /*05d0*/  LOP3.LUT R0, R0, 0x1000000, R5, 0xf8, !PT ;  /* 0x0100000000007812 */ /* 0x000fe200078ef805 */
[----:B------:R-:W-:Y:S01]  /*05e0*/  IMAD.SHL.U32 R5, R8, 0x4000000, RZ ;  /* 0x0400000008057824 */ /* 0x000fe200078e00ff */
[----:B------:R-:W-:-:S02]  /*05f0*/  LOP3.LUT P1, RZ, R10, RZ, RZ, 0xfc, P1 ;  /* 0x000000ff0aff7212 */ /* 0x000fc4000082fcff */
[----:B------:R-:W-:Y:S02]  /*0600*/  LOP3.LUT P0, RZ, R9, RZ, RZ, 0xfc, P0 ;  /* 0x000000ff09ff7212 */ /* 0x000fe4000000fcff */
[----:B------:R-:W-:Y:S02]  /*0610*/  SEL R8, RZ, 0x10, !P1 ;  /* 0x00000010ff087807 */ /* 0x000fe40004800000 */
[----:B------:R-:W-:Y:S02]  /*0620*/  SEL R9, RZ, 0x20, !P0 ;  /* 0x00000020ff097807 */ /* 0x000fe40004000000 */
[----:B------:R-:W-:Y:S02]  /*0630*/  LOP3.LUT R0, R0, 0x4000000, R5, 0xf8, !PT ;  /* 0x0400000000007812 */ /* 0x000fe400078ef805 */
[----:B------:R-:W-:Y:S02]  /*0640*/  SHF.R.U64 R7, R6, 0x11, R7 ;  /* 0x0000001106077819 */ /* 0x000fe40000001207 */
[----:B------:R-:W-:-:S02]  /*0650*/  SEL R5, RZ, 0x800, !P1 ;  /* 0x00000800ff057807 */ /* 0x000fc40004800000 */
[----:B------:R-:W-:Y:S02]  /*0660*/  LOP3.LUT R0, R9, R0, R8, 0xfe, !PT ;  /* 0x0000000009007212 */ /* 0x000fe400078efe08 */
[----:B------:R-:W-:Y:S02]  /*0670*/  LOP3.LUT R4, R4, 0x80000000, R7, 0xf8, !PT ;  /* 0x8000000004047812 */ /* 0x000fe400078ef807 */
[----:B------:R-:W-:-:S05]  /*0680*/  LOP3.LUT R5, R0, R5, RZ, 0xfc, !PT ;  /* 0x0000000500057212 */ /* 0x000fca00078efcff */
[----:B------:R-:W-:Y:S01]  /*0690*/  STG.E.64 desc[UR4][R2.64], R4 ;  /* 0x0000000402007986 */ /* 0x000fe2000c101b04 */
[----:B------:R-:W-:Y:S05]  /*06a0*/  EXIT ;  /* 0x000000000000794d */ /* 0x000fea0003800000 */
.L_x_0:
[----:B------:R-:W-:-:S00]  /*06b0*/  BRA `(.L_x_0) ;  /* 0xfffffffc00fc7947 */ /* 0x000fc0000383ffff */
[----:B------:R-:W-:-:S00]  /*06c0*/  NOP ;  /* 0x0000000000007918 */ /* 0x000fc00000000000 */
        /* <DEDUP_REMOVED lines=11> */
.L_x_36:


//--------------------- .text._Z18passo_tlf_9_parte2PyS_y --------------------------
	.section	.text._Z18passo_tlf_9_parte2PyS_y,"ax",@progbits
	.align	128
        .global         _Z18passo_tlf_9_parte2PyS_y
        .type           _Z18passo_tlf_9_parte2PyS_y,@function
        .size           _Z18passo_tlf_9_parte2PyS_y,(.L_x_37 - _Z18passo_tlf_9_parte2PyS_y)
        .other          _Z18passo_tlf_9_parte2PyS_y,@"STO_CUDA_ENTRY STV_DEFAULT"
_Z18passo_tlf_9_parte2PyS_y:
.text._Z18passo_tlf_9_parte2PyS_y:
        /* <DEDUP_REMOVED lines=19> */
[----:B------:R-:W-:Y:S02]  /*0130*/  SHF.R.U64 R0, R6, 0x15, R7 ;  /* 0x0000001506007819 */ /* 0x000fe40000001207 */
[----:B---3--:R-:W-:Y:S02]  /*0140*/  LOP3.LUT R4, R4, 0x20000, R9, 0xf8, !PT ;  /* 0x0002000004047812 */ /* 0x008fe400078ef809 */
[--C-:B------:R-:W-:Y:S02]  /*0150*/  SHF.R.U32.HI R11, RZ, 0x1, R7.reuse ;  /* 0x00000001ff0b7819 */ /* 0x100fe40000011607 */
[----:B------:R-:W-:Y:S02]  /*0160*/  LOP3.LUT R4, R4, 0x80000, R0, 0xf8, !PT ;  /* 0x0008000004047812 */ /* 0x000fe400078ef800 */
[----:B------:R-:W-:-:S02]  /*0170*/  SHF.R.U32.HI R13, RZ, 0x12, R7 ;  /* 0x00000012ff0d7819 */ /* 0x000fc40000011607 */
[----:B------:R-:W-:Y:S01]  /*0180*/  LOP3.LUT R4, R4, 0x100000, R11, 0xf8, !PT ;  /* 0x0010000004047812 */ /* 0x000fe200078ef80b */
[----:B------:R-:W-:Y:S01]  /*0190*/  IMAD.SHL.U32 R9, R6, 0x400, RZ ;  /* 0x0000040006097824 */ /* 0x000fe200078e00ff */
[----:B------:R-:W-:Y:S02]  /*01a0*/  LOP3.LUT R13, R0, R13, RZ, 0xfc, !PT ;  /* 0x0000000d000d7212 */ /* 0x000fe400078efcff */
[----:B------:R-:W-:Y:S02]  /*01b0*/  SHF.R.U32.HI R11, RZ, 0x2, R7 ;  /* 0x00000002ff0b7819 */ /* 0x000fe40000011607 */
[----:B------:R-:W-:Y:S01]  /*01c0*/  LOP3.LUT R4, R4, 0x200000, R9, 0xf8, !PT ;  /* 0x0020000004047812 */ /* 0x000fe200078ef809 */
[----:B------:R-:W-:Y:S01]  /*01d0*/  IMAD.SHL.U32 R13, R13, 0x8000, RZ ;  /* 0x000080000d0d7824 */ /* 0x000fe200078e00ff */
[----:B------:R-:W-:Y:S02]  /*01e0*/  LOP3.LUT R11, R11, R7, RZ, 0xfc, !PT ;  /* 0x000000070b0b7212 */ /* 0x000fe400078efcff */
[----:B------:R-:W-:-:S02]  /*01f0*/  SHF.R.U64 R9, R6, 0x16, R7 ;  /* 0x0000001606097819 */ /* 0x000fc40000001207 */
[----:B------:R-:W-:Y:S01]  /*0200*/  SHF.R.U64 R0, R6, 0xc, R7 ;  /* 0x0000000c06007819 */ /* 0x000fe20000001207 */
[----:B------:R-:W-:Y:S01]  /*0210*/  IMAD.SHL.U32 R11, R11, 0x400000, RZ ;  /* 0x004000000b0b7824 */ /* 0x000fe200078e00ff */
[----:B------:R-:W-:Y:S02]  /*0220*/  LOP3.LUT R4, R4, 0x8000, R13, 0xf8, !PT ;  /* 0x0000800004047812 */ /* 0x000fe400078ef80d */
[----:B------:R-:W-:Y:S02]  /*0230*/  SHF.R.U32.HI R10, RZ, 0xb, R7 ;  /* 0x0000000bff0a7819 */ /* 0x000fe40000011607 */
[C---:B------:R-:W-:Y:S02]  /*0240*/  LOP3.LUT R13, R9.reuse, R0, RZ, 0xfc, !PT ;  /* 0x00000000090d7212 */ /* 0x040fe400078efcff */
[----:B------:R-:W-:Y:S02]  /*0250*/  LOP3.LUT R4, R4, 0x400000, R11, 0xf8, !PT ;  /* 0x0040000004047812 */ /* 0x000fe400078ef80b */
[----:B------:R-:W-:Y:S01]  /*0260*/  LOP3.LUT R11, R9, R10, RZ, 0xfc, !PT ;  /* 0x0000000a090b7212 */ /* 0x000fe200078efcff */
[----:B------:R-:W-:Y:S01]  /*0270*/  IMAD.SHL.U32 R13, R13, 0x1000000, RZ ;  /* 0x010000000d0d7824 */ /* 0x000fe200078e00ff */
[----:B------:R-:W-:-:S02]  /*0280*/  SHF.R.U64 R8, R6, 0x1f, R7 ;  /* 0x0000001f06087819 */ /* 0x000fc40000001207 */
[----:B------:R-:W-:Y:S02]  /*0290*/  LOP3.LUT R15, R9, 0x1, RZ, 0xc0, !PT ;  /* 0x00000001090f7812 */ /* 0x000fe400078ec0ff */
[----:B------:R-:W-:Y:S01]  /*02a0*/  LOP3.LUT R12, R0, 0x1, RZ, 0xc0, !PT ;  /* 0x00000001000c7812 */ /* 0x000fe200078ec0ff */
[----:B------:R-:W-:Y:S01]  /*02b0*/  IMAD.SHL.U32 R11, R11, 0x20000000, RZ ;  /* 0x200000000b0b7824 */ /* 0x000fe200078e00ff */
[----:B------:R-:W-:Y:S02]  /*02c0*/  SHF.R.U32.HI R7, RZ, 0x11, R7 ;  /* 0x00000011ff077819 */ /* 0x000fe40000011607 */
[----:B------:R-:W-:Y:S02]  /*02d0*/  LOP3.LUT R4, R4, 0x1000000, R13, 0xf8, !PT ;  /* 0x0100000004047812 */ /* 0x000fe400078ef80d */
[----:B------:R-:W-:Y:S02]  /*02e0*/  IADD3 R13, P1, PT, R12, R15, RZ ;  /* 0x0000000f0c0d7210 */ /* 0x000fe40007f3e0ff */
[----:B------:R-:W-:-:S02]  /*02f0*/  LOP3.LUT R7, R8, R7, RZ, 0xfc, !PT ;  /* 0x0000000708077212 */ /* 0x000fc400078efcff */
[----:B------:R-:W-:Y:S02]  /*0300*/  LOP3.LUT R8, R6, 0x1, RZ, 0xc0, !PT ;  /* 0x0000000106087812 */ /* 0x000fe400078ec0ff */
[----:B------:R-:W-:Y:S02]  /*0310*/  LOP3.LUT R4, R4, 0x20000000, R11, 0xf8, !PT ;  /* 0x2000000004047812 */ /* 0x000fe400078ef80b */
[----:B------:R-:W-:Y:S01]  /*0320*/  LOP3.LUT R11, R10, 0x1, RZ, 0xc0, !PT ;  /* 0x000000010a0b7812 */ /* 0x000fe200078ec0ff */
[----:B------:R-:W-:Y:S01]  /*0330*/  IMAD.X R10, RZ, RZ, RZ, P1 ;  /* 0x000000ffff0a7224 */ /* 0x000fe200008e06ff */
[----:B------:R-:W-:Y:S02]  /*0340*/  LOP3.LUT P0, RZ, R13, 0x1, R6, 0xf8, !PT ;  /* 0x000000010dff7812 */ /* 0x000fe4000780f806 */
[-C--:B------:R-:W-:Y:S01]  /*0350*/  IADD3 R6, P1, PT, R12, R8.reuse, RZ ;  /* 0x000000080c067210 */ /* 0x080fe20007f3e0ff */
[----:B------:R-:W-:Y:S01]  /*0360*/  IMAD.SHL.U32 R7, R7, 0x40000000, RZ ;  /* 0x4000000007077824 */ /* 0x000fe200078e00ff */
[----:B------:R-:W-:-:S02]  /*0370*/  IADD3 R11, P3, PT, R11, R8, RZ ;  /* 0x000000080b0b7210 */ /* 0x000fc40007f7e0ff */
[----:B------:R-:W-:Y:S01]  /*0380*/  LOP3.LUT P0, RZ, R10, RZ, RZ, 0xfc, P0 ;  /* 0x000000ff0aff7212 */ /* 0x000fe2000000fcff */
[----:B------:R-:W-:Y:S01]  /*0390*/  IMAD.X R8, RZ, RZ, RZ, P1 ;  /* 0x000000ffff087224 */ /* 0x000fe200008e06ff */
[----:B------:R-:W-:Y:S02]  /*03a0*/  LOP3.LUT P2, RZ, R6, 0x1, R9, 0xf8, !PT ;  /* 0x0000000106ff7812 */ /* 0x000fe4000784f809 */
[----:B------:R-:W-:Y:S02]  /*03b0*/  LOP3.LUT R4, R4, 0x40000000, R7, 0xf8, !PT ;  /* 0x4000000004047812 */ /* 0x000fe400078ef807 */
[----:B------:R-:W-:Y:S02]  /*03c0*/  SEL R6, RZ, 0x10000, !P0 ;  /* 0x00010000ff067807 */ /* 0x000fe40004000000 */
[----:B------:R-:W-:Y:S02]  /*03d0*/  SEL R7, RZ, 0x40000, !P0 ;  /* 0x00040000ff077807 */ /* 0x000fe40004000000 */
[----:B------:R-:W-:-:S02]  /*03e0*/  LOP3.LUT P2, RZ, R8, RZ, RZ, 0xfc, P2 ;  /* 0x000000ff08ff7212 */ /* 0x000fc4000104fcff */
[----:B------:R-:W-:Y:S02]  /*03f0*/  LOP3.LUT P1, RZ, R11, 0x1, R0, 0xf8, !PT ;  /* 0x000000010bff7812 */ /* 0x000fe4000782f800 */
[----:B------:R-:W-:Y:S01]  /*0400*/  LOP3.LUT R4, R7, R4, R6, 0xfe, !PT ;  /* 0x0000000407047212 */ /* 0x000fe200078efe06 */
[----:B------:R-:W-:Y:S01]  /*0410*/  IMAD.X R6, RZ, RZ, RZ, P3 ;  /* 0x000000ffff067224 */ /* 0x000fe200018e06ff */
[----:B------:R-:W-:Y:S02]  /*0420*/  SEL R0, RZ, 0x800000, !P0 ;  /* 0x00800000ff007807 */ /* 0x000fe40004000000 */
[----:B------:R-:W-:Y:S02]  /*0430*/  SEL R7, RZ, 0x2000000, !P2 ;  /* 0x02000000ff077807 */ /* 0x000fe40005000000 */
[----:B------:R-:W-:Y:S02]  /*0440*/  LOP3.LUT P1, RZ, R6, RZ, RZ, 0xfc, P1 ;  /* 0x000000ff06ff7212 */ /* 0x000fe4000082fcff */
[----:B------:R-:W-:-:S02]  /*0450*/  LOP3.LUT R4, R7, R4, R0, 0xfe, !PT ;  /* 0x0000000407047212 */ /* 0x000fc400078efe00 */
[----:B------:R-:W-:Y:S02]  /*0460*/  SEL R9, RZ, 0x8000000, !P0 ;  /* 0x08000000ff097807 */ /* 0x000fe40004000000 */
[----:B------:R-:W-:Y:S02]  /*0470*/  SEL R0, RZ, 0x4000000, !P2 ;  /* 0x04000000ff007807 */ /* 0x000fe40005000000 */
[----:B------:R-:W-:Y:S02]  /*0480*/  SEL R7, RZ, 0x10000000, !P1 ;  /* 0x10000000ff077807 */ /* 0x000fe40004800000 */
[----:B------:R-:W-:-:S04]  /*0490*/  LOP3.LUT R4, R9, R4, R0, 0xfe, !PT ;  /* 0x0000000409047212 */ /* 0x000fc800078efe00 */
[----:B------:R-:W-:-:S05]  /*04a0*/  LOP3.LUT R4, R4, R7, RZ, 0xfc, !PT ;  /* 0x0000000704047212 */ /* 0x000fca00078efcff */
[----:B------:R-:W-:Y:S01]  /*04b0*/  STG.E.64 desc[UR4][R2.64], R4 ;  /* 0x0000000402007986 */ /* 0x000fe2000c101b04 */
[----:B------:R-:W-:Y:S05]  /*04c0*/  EXIT ;  /* 0x000000000000794d */ /* 0x000fea0003800000 */
.L_x_1:
        /* <DEDUP_REMOVED lines=11> */
.L_x_37:


//--------------------- .text._Z18passo_tlf_9_parte1PyS_y --------------------------
	.section	.text._Z18passo_tlf_9_parte1PyS_y,"ax",@progbits
	.align	128
        .global         _Z18passo_tlf_9_parte1PyS_y
        .type           _Z18passo_tlf_9_parte1PyS_y,@function
        .size           _Z18passo_tlf_9_parte1PyS_y,(.L_x_38 - _Z18passo_tlf_9_parte1PyS_y)
        .other          _Z18passo_tlf_9_parte1PyS_y,@"STO_CUDA_ENTRY STV_DEFAULT"
_Z18passo_tlf_9_parte1PyS_y:
.text._Z18passo_tlf_9_parte1PyS_y:
        /* <DEDUP_REMOVED lines=23> */
[----:B------:R-:W-:-:S02]  /*0170*/  SHF.R.U64 R21, R6, 0x10, R7 ;  /* 0x0000001006157819 */ /* 0x000fc40000001207 */
[C-C-:B------:R-:W-:Y:S02]  /*0180*/  SHF.R.U64 R20, R6.reuse, 0x18, R7.reuse ;  /* 0x0000001806147819 */ /* 0x140fe40000001207 */
[----:B------:R-:W-:Y:S02]  /*0190*/  SHF.R.U64 R12, R6, 0x12, R7 ;  /* 0x00000012060c7819 */ /* 0x000fe40000001207 */
[----:B------:R-:W-:Y:S02]  /*01a0*/  LOP3.LUT R17, R17, 0x100, R0, 0xf8, !PT ;  /* 0x0000010011117812 */ /* 0x000fe400078ef800 */
[----:B------:R-:W-:Y:S02]  /*01b0*/  LOP3.LUT R21, R21, 0x1, RZ, 0xc0, !PT ;  /* 0x0000000115157812 */ /* 0x000fe400078ec0ff */
[----:B------:R-:W-:Y:S02]  /*01c0*/  LOP3.LUT R20, R20, 0x1, RZ, 0xc0, !PT ;  /* 0x0000000114147812 */ /* 0x000fe400078ec0ff */
[----:B------:R-:W-:-:S02]  /*01d0*/  LOP3.LUT R22, R12, 0x1, RZ, 0xc0, !PT ;  /* 0x000000010c167812 */ /* 0x000fc400078ec0ff */
[--C-:B------:R-:W-:Y:S02]  /*01e0*/  SHF.R.U32.HI R18, RZ, 0x5, R7.reuse ;  /* 0x00000005ff127819 */ /* 0x100fe40000011607 */
[--C-:B------:R-:W-:Y:S02]  /*01f0*/  SHF.R.U32.HI R19, RZ, 0xb, R7.reuse ;  /* 0x0000000bff137819 */ /* 0x100fe40000011607 */
[C---:B------:R-:W-:Y:S02]  /*0200*/  LOP3.LUT P0, RZ, R6.reuse, 0x400001, RZ, 0xc0, !PT ;  /* 0x0040000106ff7812 */ /* 0x040fe4000780c0ff */
[C-C-:B------:R-:W-:Y:S02]  /*0210*/  SHF.R.U64 R4, R6.reuse, 0x7, R7.reuse ;  /* 0x0000000706047819 */ /* 0x140fe40000001207 */
[C---:B------:R-:W-:Y:S02]  /*0220*/  SHF.R.U64 R11, R6.reuse, 0xe, R7 ;  /* 0x0000000e060b7819 */ /* 0x040fe40000001207 */
[----:B------:R-:W-:-:S02]  /*0230*/  LOP3.LUT R13, R6, 0x1, RZ, 0xc0, !PT ;  /* 0x00000001060d7812 */ /* 0x000fc400078ec0ff */
[C-C-:B------:R-:W-:Y:S02]  /*0240*/  SHF.R.U64 R9, R6.reuse, 0x16, R7.reuse ;  /* 0x0000001606097819 */ /* 0x140fe40000001207 */
[C-C-:B------:R-:W-:Y:S02]  /*0250*/  SHF.R.U64 R0, R6.reuse, 0x17, R7.reuse ;  /* 0x0000001706007819 */ /* 0x140fe40000001207 */
[--C-:B------:R-:W-:Y:S02]  /*0260*/  SHF.R.U64 R16, R6, 0x3, R7.reuse ;  /* 0x0000000306107819 */ /* 0x100fe40000001207 */
[--C-:B------:R-:W-:Y:S02]  /*0270*/  SHF.R.U32.HI R15, RZ, 0x14, R7.reuse ;  /* 0x00000014ff0f7819 */ /* 0x100fe40000011607 */
[--C-:B------:R-:W-:Y:S02]  /*0280*/  SHF.R.U32.HI R10, RZ, 0x3, R7.reuse ;  /* 0x00000003ff0a7819 */ /* 0x100fe40000011607 */
[----:B------:R-:W-:-:S02]  /*0290*/  SHF.R.U32.HI R14, RZ, 0xa, R7 ;  /* 0x0000000aff0e7819 */ /* 0x000fc40000011607 */
[----:B------:R-:W-:Y:S02]  /*02a0*/  SHF.R.U64 R6, R6, 0x1c, R7 ;  /* 0x0000001c06067819 */ /* 0x000fe40000001207 */
[----:B------:R-:W-:Y:S02]  /*02b0*/  IADD3 R7, P5, P6, R20, R22, R21 ;  /* 0x0000001614077210 */ /* 0x000fe40007ebe015 */
[----:B------:R-:W-:Y:S02]  /*02c0*/  LOP3.LUT R17, R17, 0x200, R18, 0xf8, !PT ;  /* 0x0000020011117812 */ /* 0x000fe400078ef812 */
[----:B------:R-:W-:Y:S02]  /*02d0*/  LOP3.LUT R19, R19, 0x1, RZ, 0xc0, !PT ;  /* 0x0000000113137812 */ /* 0x000fe400078ec0ff */
[----:B------:R-:W-:Y:S02]  /*02e0*/  LOP3.LUT R20, R8, 0x1, RZ, 0xc0, !PT ;  /* 0x0000000108147812 */ /* 0x000fe400078ec0ff */
[----:B------:R-:W-:-:S02]  /*02f0*/  LOP3.LUT R18, R15, 0x1, RZ, 0xc0, !PT ;  /* 0x000000010f127812 */ /* 0x000fc400078ec0ff */
[----:B------:R-:W-:Y:S02]  /*0300*/  LOP3.LUT R15, R17, 0x400, R16, 0xf8, !PT ;  /* 0x00000400110f7812 */ /* 0x000fe400078ef810 */
[-C--:B------:R-:W-:Y:S02]  /*0310*/  IADD3 R19, P4, PT, R19, R20.reuse, RZ ;  /* 0x0000001413137210 */ /* 0x080fe40007f9e0ff */
[----:B------:R-:W-:Y:S02]  /*0320*/  LOP3.LUT R21, R14, 0x1, RZ, 0xc0, !PT ;  /* 0x000000010e157812 */ /* 0x000fe400078ec0ff */
[----:B------:R-:W-:Y:S02]  /*0330*/  IADD3 R17, P1, PT, R18, R13, RZ ;  /* 0x0000000d12117210 */ /* 0x000fe40007f3e0ff */
[----:B------:R-:W-:Y:S02]  /*0340*/  IADD3 R14, P3, PT, R13, R20, RZ ;  /* 0x000000140d0e7210 */ /* 0x000fe40007f7e0ff */
[----:B------:R-:W-:Y:S01]  /*0350*/  LOP3.LUT R13, R15, 0x800, R6, 0xf8, !PT ;  /* 0x000008000f0d7812 */ /* 0x000fe200078ef806 */
[----:B------:R-:W-:Y:S01]  /*0360*/  IMAD.X R15, RZ, RZ, RZ, P4 ;  /* 0x000000ffff0f7224 */ /* 0x000fe200020e06ff */
[----:B------:R-:W-:-:S02]  /*0370*/  LOP3.LUT R6, R4, R11, RZ, 0xfc, !PT ;  /* 0x0000000b04067212 */ /* 0x000fc400078efcff */
[----:B------:R-:W-:Y:S02]  /*0380*/  LOP3.LUT P4, RZ, R19, 0x1, R4, 0xf8, !PT ;  /* 0x0000000113ff7812 */ /* 0x000fe4000788f804 */
[----:B------:R-:W-:Y:S02]  /*0390*/  IADD3 R16, P2, PT, R20, R21, RZ ;  /* 0x0000001514107210 */ /* 0x000fe40007f5e0ff */
[----:B------:R-:W-:Y:S02]  /*03a0*/  LOP3.LUT R4, R13, 0x1000, R12, 0xf8, !PT ;  /* 0x000010000d047812 */ /* 0x000fe400078ef80c */
[----:B------:R-:W-:Y:S01]  /*03b0*/  SEL R11, RZ, 0x10, !P0 ;  /* 0x00000010ff0b7807 */ /* 0x000fe20004000000 */
[----:B------:R-:W-:Y:S01]  /*03c0*/  IMAD.X R12, RZ, RZ, RZ, P1 ;  /* 0x000000ffff0c7224 */ /* 0x000fe200008e06ff */
[----:B------:R-:W-:Y:S01]  /*03d0*/  LOP3.LUT P0, RZ, R17, 0x1, R10, 0xf8, !PT ;  /* 0x0000000111ff7812 */ /* 0x000fe2000780f80a */
[----:B------:R-:W-:Y:S01]  /*03e0*/  IMAD.X R10, RZ, RZ, RZ, P2 ;  /* 0x000000ffff0a7224 */ /* 0x000fe200010e06ff */
[----:B------:R-:W-:Y:S01]  /*03f0*/  LOP3.LUT R4, R4, R11, RZ, 0xfc, !PT ;  /* 0x0000000b04047212 */ /* 0x000fe200078efcff */
[----:B------:R-:W-:Y:S01]  /*0400*/  IMAD.SHL.U32 R11, R6, 0x4, RZ ;  /* 0x00000004060b7824 */ /* 0x000fe200078e00ff */
[----:B------:R-:W-:-:S02]  /*0410*/  LOP3.LUT R8, R9, R8, RZ, 0xfc, !PT ;  /* 0x0000000809087212 */ /* 0x000fc400078efcff */
[--C-:B------:R-:W-:Y:S02]  /*0420*/  LOP3.LUT P1, RZ, R16, 0x1, R9.reuse, 0xf8, !PT ;  /* 0x0000000110ff7812 */ /* 0x100fe4000782f809 */
[----:B------:R-:W-:Y:S01]  /*0430*/  LOP3.LUT P2, RZ, R14, 0x1, R9, 0xf8, !PT ;  /* 0x000000010eff7812 */ /* 0x000fe2000784f809 */
[----:B------:R-:W-:Y:S01]  /*0440*/  IMAD.SHL.U32 R9, R8, 0x2000, RZ ;  /* 0x0000200008097824 */ /* 0x000fe200078e00ff */
[----:B------:R-:W-:Y:S01]  /*0450*/  LOP3.LUT R4, R4, 0x4, R11, 0xf8, !PT ;  /* 0x0000000404047812 */ /* 0x000fe200078ef80b */
[----:B------:R-:W-:Y:S01]  /*0460*/  IMAD.X R6, RZ, RZ, RZ, P3 ;  /* 0x000000ffff067224 */ /* 0x000fe200018e06ff */
[----:B------:R-:W-:Y:S02]  /*0470*/  LOP3.LUT P4, RZ, R15, RZ, RZ, 0xfc, P4 ;  /* 0x000000ff0fff7212 */ /* 0x000fe4000208fcff */
[----:B------:R-:W-:Y:S02]  /*0480*/  LOP3.LUT P1, RZ, R10, RZ, RZ, 0xfc, P1 ;  /* 0x000000ff0aff7212 */ /* 0x000fe4000082fcff */
[----:B------:R-:W-:-:S02]  /*0490*/  LOP3.LUT P3, RZ, R7, 0x1, R0, 0xf8, !PT ;  /* 0x0000000107ff7812 */ /* 0x000fc4000786f800 */
[----:B------:R-:W-:Y:S02]  /*04a0*/  LOP3.LUT R4, R4, 0x2000, R9, 0xf8, !PT ;  /* 0x0000200004047812 */ /* 0x000fe400078ef809 */
[----:B------:R-:W-:Y:S02]  /*04b0*/  SEL R7, RZ, 0x40, !P4 ;  /* 0x00000040ff077807 */ /* 0x000fe40006000000 */
[----:B------:R-:W-:Y:S02]  /*04c0*/  SEL R0, RZ, 0x8, !P1 ;  /* 0x00000008ff007807 */ /* 0x000fe40004800000 */
[----:B------:R-:W-:Y:S02]  /*04d0*/  IADD3.X R8, PT, PT, RZ, RZ, RZ, P5, P6 ;  /* 0x000000ffff087210 */ /* 0x000fe40002fec4ff */
[----:B------:R-:W-:Y:S02]  /*04e0*/  LOP3.LUT P0, RZ, R12, RZ, RZ, 0xfc, P0 ;  /* 0x000000ff0cff7212 */ /* 0x000fe4000000fcff */
[----:B------:R-:W-:-:S02]  /*04f0*/  LOP3.LUT P2, RZ, R6, RZ, RZ, 0xfc, P2 ;  /* 0x000000ff06ff7212 */ /* 0x000fc4000104fcff */
[----:B------:R-:W-:Y:S02]  /*0500*/  LOP3.LUT R4, R7, R4, R0, 0xfe, !PT ;  /* 0x0000000407047212 */ /* 0x000fe400078efe00 */
[----:B------:R-:W-:Y:S02]  /*0510*/  LOP3.LUT P3, RZ, R8, RZ, RZ, 0xfc, P3 ;  /* 0x000000ff08ff7212 */ /* 0x000fe4000186fcff */
[----:B------:R-:W-:Y:S02]  /*0520*/  SEL R0, RZ, 0x80, !P0 ;  /* 0x00000080ff007807 */ /* 0x000fe40004000000 */
[----:B------:R-:W-:Y:S02]  /*0530*/  SEL R7, RZ, 0x4000, !P2 ;  /* 0x00004000ff077807 */ /* 0x000fe40005000000 */
[----:B------:R-:W-:Y:S02]  /*0540*/  SEL R9, RZ, 0x2, !P3 ;  /* 0x00000002ff097807 */ /* 0x000fe40005800000 */
[----:B------:R-:W-:-:S04]  /*0550*/  LOP3.LUT R4, R7, R4, R0, 0xfe, !PT ;  /* 0x0000000407047212 */ /* 0x000fc800078efe00 */
[----:B------:R-:W-:-:S05]  /*0560*/  LOP3.LUT R4, R4, R9, RZ, 0xfc, !PT ;  /* 0x0000000904047212 */ /* 0x000fca00078efcff */
[----:B------:R-:W-:Y:S01]  /*0570*/  STG.E.64 desc[UR4][R2.64], R4 ;  /* 0x0000000402007986 */ /* 0x000fe2000c101b04 */
[----:B------:R-:W-:Y:S05]  /*0580*/  EXIT ;  /* 0x000000000000794d */ /* 0x000fea0003800000 */
.L_x_2:
        /* <DEDUP_REMOVED lines=15> */
.L_x_38:


//--------------------- .text._Z19passo_bool_9_parte3PyS_y --------------------------
	.section	.text._Z19passo_bool_9_parte3PyS_y,"ax",@progbits
	.align	128
        .global         _Z19passo_bool_9_parte3PyS_y
        .type           _Z19passo_bool_9_parte3PyS_y,@function
        .size           _Z19passo_bool_9_parte3PyS_y,(.L_x_39 - _Z19passo_bool_9_parte3PyS_y)
        .other          _Z19passo_bool_9_parte3PyS_y,@"STO_CUDA_ENTRY STV_DEFAULT"
_Z19passo_bool_9_parte3PyS_y:
.text._Z19passo_bool_9_parte3PyS_y:
        /* <DEDUP_REMOVED lines=18> */
[C---:B--2---:R-:W-:Y:S01]  /*0120*/  IMAD.SHL.U32 R9, R4.reuse, 0x1000, RZ ;  /* 0x0000100004097824 */ /* 0x044fe200078e00ff */
[----:B---3--:R-:W-:Y:S01]  /*0130*/  LOP3.LUT R0, R7, 0x20000000, R5, 0xf8, !PT ;  /* 0x2000000007007812 */ /* 0x008fe200078ef805 */
[----:B------:R-:W-:-:S03]  /*0140*/  IMAD.SHL.U32 R7, R4, 0x40, RZ ;  /* 0x0000004004077824 */ /* 0x000fc600078e00ff */
[----:B------:R-:W-:Y:S02]  /*0150*/  LOP3.LUT R0, R0, 0x1000000, R9, 0xf8, !PT ;  /* 0x0100000000007812 */ /* 0x000fe400078ef809 */
[----:B------:R-:W-:Y:S02]  /*0160*/  SHF.R.U32.HI R9, RZ, 0x2, R5 ;  /* 0x00000002ff097819 */ /* 0x000fe40000011605 */
[----:B------:R-:W-:Y:S02]  /*0170*/  LOP3.LUT R0, R0, 0x200000, R7, 0xf8, !PT ;  /* 0x0020000000007812 */ /* 0x000fe400078ef807 */
[----:B------:R-:W-:Y:S02]  /*0180*/  SHF.L.U64.HI R7, R4, 0x1b, R5 ;  /* 0x0000001b04077819 */ /* 0x000fe40000010205 */
[----:B------:R-:W-:Y:S01]  /*0190*/  LOP3.LUT R0, R0, 0x20000, R9, 0xf8, !PT ;  /* 0x0002000000007812 */ /* 0x000fe200078ef809 */
[----:B------:R-:W-:-:S03]  /*01a0*/  IMAD.SHL.U32 R9, R4, 0x10, RZ ;  /* 0x0000001004097824 */ /* 0x000fc600078e00ff */
[----:B------:R-:W-:Y:S02]  /*01b0*/  LOP3.LUT R0, R0, 0x4000, R7, 0xf8, !PT ;  /* 0x0000400000007812 */ /* 0x000fe400078ef807 */
[----:B------:R-:W-:Y:S02]  /*01c0*/  SHF.L.U64.HI R7, R4, 0x1f, R5 ;  /* 0x0000001f04077819 */ /* 0x000fe40000010205 */
[----:B------:R-:W-:Y:S02]  /*01d0*/  LOP3.LUT R0, R0, 0x2000, R9, 0xf8, !PT ;  /* 0x0000200000007812 */ /* 0x000fe400078ef809 */
[----:B------:R-:W-:Y:S02]  /*01e0*/  SHF.L.U64.HI R9, R4, 0x9, R5 ;  /* 0x0000000904097819 */ /* 0x000fe40000010205 */
[----:B------:R-:W-:Y:S02]  /*01f0*/  LOP3.LUT R0, R0, 0x800, R7, 0xf8, !PT ;  /* 0x0000080000007812 */ /* 0x000fe400078ef807 */
[----:B------:R-:W-:-:S02]  /*0200*/  SHF.L.U64.HI R7, R4, 0x19, R5 ;  /* 0x0000001904077819 */ /* 0x000fc40000010205 */
[----:B------:R-:W-:Y:S02]  /*0210*/  LOP3.LUT R0, R0, 0x400, R9, 0xf8, !PT ;  /* 0x0000040000007812 */ /* 0x000fe400078ef809 */
[----:B------:R-:W-:Y:S02]  /*0220*/  SHF.L.U64.HI R9, R4, 0x18, R5 ;  /* 0x0000001804097819 */ /* 0x000fe40000010205 */
[----:B------:R-:W-:Y:S02]  /*0230*/  LOP3.LUT R0, R0, 0x20, R7, 0xf8, !PT ;  /* 0x0000002000007812 */ /* 0x000fe400078ef807 */
[----:B------:R-:W-:Y:S02]  /*0240*/  SHF.L.U64.HI R7, R4, 0x17, R5 ;  /* 0x0000001704077819 */ /* 0x000fe40000010205 */
[----:B------:R-:W-:Y:S02]  /*0250*/  LOP3.LUT R0, R0, 0x10, R9, 0xf8, !PT ;  /* 0x0000001000007812 */ /* 0x000fe400078ef809 */
[----:B------:R-:W-:-:S02]  /*0260*/  SHF.R.U32.HI R11, RZ, 0x10, R5 ;  /* 0x00000010ff0b7819 */ /* 0x000fc40000011605 */
[----:B------:R-:W-:Y:S02]  /*0270*/  LOP3.LUT R0, R0, 0x8, R7, 0xf8, !PT ;  /* 0x0000000800007812 */ /* 0x000fe400078ef807 */
[----:B------:R-:W-:Y:S02]  /*0280*/  SHF.L.U64.HI R9, R4, 0x1, R5 ;  /* 0x0000000104097819 */ /* 0x000fe40000010205 */
[----:B------:R-:W-:Y:S02]  /*0290*/  LOP3.LUT R0, R0, 0x1, R11, 0xf8, !PT ;  /* 0x0000000100007812 */ /* 0x000fe400078ef80b */
[----:B------:R-:W-:Y:S02]  /*02a0*/  SHF.L.U64.HI R7, R4, 0x3, R5 ;  /* 0x0000000304077819 */ /* 0x000fe40000010205 */
[----:B------:R-:W-:Y:S02]  /*02b0*/  LOP3.LUT R0, R0, 0x2, R9, 0xf8, !PT ;  /* 0x0000000200007812 */ /* 0x000fe400078ef809 */
[----:B------:R-:W-:-:S02]  /*02c0*/  SHF.L.U64.HI R10, R4, 0x6, R5 ;  /* 0x00000006040a7819 */ /* 0x000fc40000010205 */
[----:B------:R-:W-:Y:S02]  /*02d0*/  LOP3.LUT R9, R0, 0x4, R7, 0xf8, !PT ;  /* 0x0000000400097812 */ /* 0x000fe400078ef807 */
[--C-:B------:R-:W-:Y:S02]  /*02e0*/  SHF.R.U32.HI R8, RZ, 0x8, R5.reuse ;  /* 0x00000008ff087819 */ /* 0x100fe40000011605 */
[----:B------:R-:W-:Y:S02]  /*02f0*/  LOP3.LUT R9, R9, 0x40, R10, 0xf8, !PT ;  /* 0x0000004009097812 */ /* 0x000fe400078ef80a */
[----:B------:R-:W-:Y:S02]  /*0300*/  SHF.R.U32.HI R0, RZ, 0x1, R5 ;  /* 0x00000001ff007819 */ /* 0x000fe40000011605 */
[----:B------:R-:W-:Y:S01]  /*0310*/  LOP3.LUT R9, R9, 0x80, R8, 0xf8, !PT ;  /* 0x0000008009097812 */ /* 0x000fe200078ef808 */
[----:B------:R-:W-:-:S03]  /*0320*/  IMAD.SHL.U32 R15, R4, 0x100, RZ ;  /* 0x00000100040f7824 */ /* 0x000fc600078e00ff */
[----:B------:R-:W-:Y:S02]  /*0330*/  LOP3.LUT R8, R9, 0x100, R0, 0xf8, !PT ;  /* 0x0000010009087812 */ /* 0x000fe400078ef800 */
[----:B------:R-:W-:Y:S02]  /*0340*/  SHF.R.U32.HI R11, RZ, 0xd, R5 ;  /* 0x0000000dff0b7819 */ /* 0x000fe40000011605 */
[----:B------:R-:W-:Y:S02]  /*0350*/  LOP3.LUT R8, R8, 0x200, R15, 0xf8, !PT ;  /* 0x0000020008087812 */ /* 0x000fe400078ef80f */
[----:B------:R-:W-:Y:S02]  /*0360*/  SHF.R.U32.HI R9, RZ, 0xc, R5 ;  /* 0x0000000cff097819 */ /* 0x000fe40000011605 */
[----:B------:R-:W-:Y:S02]  /*0370*/  LOP3.LUT R8, R8, 0x1000, R11, 0xf8, !PT ;  /* 0x0000100008087812 */ /* 0x000fe400078ef80b */
[----:B------:R-:W-:-:S02]  /*0380*/  SHF.R.U32.HI R13, RZ, 0x3, R5 ;  /* 0x00000003ff0d7819 */ /* 0x000fc40000011605 */
[----:B------:R-:W-:Y:S01]  /*0390*/  LOP3.LUT R8, R8, 0x8000, R9, 0xf8, !PT ;  /* 0x0000800008087812 */ /* 0x000fe200078ef809 */
[C---:B------:R-:W-:Y:S01]  /*03a0*/  IMAD.SHL.U32 R11, R4.reuse, 0x2000, RZ ;  /* 0x00002000040b7824 */ /* 0x040fe200078e00ff */
[----:B------:R-:W-:Y:S02]  /*03b0*/  SHF.R.U64 R9, R4, 0x16, R5 ;  /* 0x0000001604097819 */ /* 0x000fe40000001205 */
[----:B------:R-:W-:Y:S02]  /*03c0*/  LOP3.LUT R8, R8, 0x10000, R13, 0xf8, !PT ;  /* 0x0001000008087812 */ /* 0x000fe400078ef80d */
[----:B------:R-:W-:Y:S02]  /*03d0*/  LOP3.LUT R10, R6, 0x1, R9, 0xf8, !PT ;  /* 0x00000001060a7812 */ /* 0x000fe400078ef809 */
[----:B------:R-:W-:Y:S02]  /*03e0*/  LOP3.LUT R8, R8, 0x40000, R11, 0xf8, !PT ;  /* 0x0004000008087812 */ /* 0x000fe400078ef80b */
[----:B------:R-:W-:-:S02]  /*03f0*/  SHF.R.U32.HI R11, RZ, 0xd, R5 ;  /* 0x0000000dff0b7819 */ /* 0x000fc40000011605 */
[----:B------:R-:W-:Y:S02]  /*0400*/  LOP3.LUT R6, R8, 0x80000, R13, 0xf8, !PT ;  /* 0x0008000008067812 */ /* 0x000fe400078ef80d */
[----:B------:R-:W-:Y:S01]  /*0410*/  LOP3.LUT R8, R10, 0x1, R11, 0xf8, !PT ;  /* 0x000000010a087812 */ /* 0x000fe200078ef80b */
[----:B------:R-:W-:Y:S01]  /*0420*/  IMAD.SHL.U32 R11, R4, 0x4, RZ ;  /* 0x00000004040b7824 */ /* 0x000fe200078e00ff */
[----:B------:R-:W-:Y:S02]  /*0430*/  SHF.R.U32.HI R13, RZ, 0x19, R5 ;  /* 0x00000019ff0d7819 */ /* 0x000fe40000011605 */
[----:B------:R-:W-:Y:S02]  /*0440*/  LOP3.LUT R6, R6, 0x100000, R15, 0xf8, !PT ;  /* 0x0010000006067812 */ /* 0x000fe400078ef80f */
[----:B------:R-:W-:Y:S02]  /*0450*/  LOP3.LUT R8, R8, 0x1, R13, 0xf8, !PT ;  /* 0x0000000108087812 */ /* 0x000fe400078ef80d */
[----:B------:R-:W-:-:S02]  /*0460*/  SHF.R.U64 R15, R4, 0x8, R5 ;  /* 0x00000008040f7819 */ /* 0x000fc40000001205 */
[----:B------:R-:W-:Y:S02]  /*0470*/  LOP3.LUT R6, R6, 0x400000, R11, 0xf8, !PT ;  /* 0x0040000006067812 */ /* 0x000fe400078ef80b */
[----:B------:R-:W-:Y:S02]  /*0480*/  SHF.R.U32.HI R13, RZ, 0x6, R5 ;  /* 0x00000006ff0d7819 */ /* 0x000fe40000011605 */
[----:B------:R-:W-:Y:S02]  /*0490*/  LOP3.LUT R8, R8, 0x1, R15, 0xf8, !PT ;  /* 0x0000000108087812 */ /* 0x000fe400078ef80f */
[----:B------:R-:W-:Y:S02]  /*04a0*/  LOP3.LUT R6, R6, 0x800000, R7, 0xf8, !PT ;  /* 0x0080000006067812 */ /* 0x000fe400078ef807 */
[----:B------:R-:W-:Y:S02]  /*04b0*/  SHF.R.U32.HI R11, RZ, 0x4, R5 ;  /* 0x00000004ff0b7819 */ /* 0x000fe40000011605 */
[----:B------:R-:W-:-:S02]  /*04c0*/  LOP3.LUT R7, R8, 0x1, R13, 0xf8, !PT ;  /* 0x0000000108077812 */ /* 0x000fc400078ef80d */
[----:B------:R-:W-:Y:S02]  /*04d0*/  SHF.R.U32.HI R8, RZ, 0xa, R5 ;  /* 0x0000000aff087819 */ /* 0x000fe40000011605 */
[----:B------:R-:W-:Y:S01]  /*04e0*/  LOP3.LUT R6, R6, 0x2000000, R11, 0xf8, !PT ;  /* 0x0200000006067812 */ /* 0x000fe200078ef80b */
[C---:B------:R-:W-:Y:S01]  /*04f0*/  IMAD.SHL.U32 R11, R4.reuse, 0x4000, RZ ;  /* 0x00004000040b7824 */ /* 0x040fe200078e00ff */
[----:B------:R-:W-:Y:S02]  /*0500*/  LOP3.LUT R7, R7, 0x1, R8, 0xf8, !PT ;  /* 0x0000000107077812 */ /* 0x000fe400078ef808 */
[C-C-:B------:R-:W-:Y:S02]  /*0510*/  SHF.R.U64 R8, R4.reuse, 0x3, R5.reuse ;  /* 0x0000000304087819 */ /* 0x140fe40000001205 */
[----:B------:R-:W-:Y:S02]  /*0520*/  SHF.R.U64 R10, R4, 0x11, R5 ;  /* 0x00000011040a7819 */ /* 0x000fe40000001205 */
[----:B------:R-:W-:Y:S01]  /*0530*/  LOP3.LUT R5, R6, 0x4000000, R11, 0xf8, !PT ;  /* 0x0400000006057812 */ /* 0x000fe200078ef80b */
[----:B------:R-:W-:Y:S01]  /*0540*/  IMAD.SHL.U32 R11, R4, 0x8000000, RZ ;  /* 0x08000000040b7824 */ /* 0x000fe200078e00ff */
[----:B------:R-:W-:-:S02]  /*0550*/  LOP3.LUT R4, R8, R9, R4, 0xfe, !PT ;  /* 0x0000000908047212 */ /* 0x000fc400078efe04 */
[----:B------:R-:W-:Y:S02]  /*0560*/  LOP3.LUT R7, R7, 0x80000000, R10, 0xf8, !PT ;  /* 0x8000000007077812 */ /* 0x000fe400078ef80a */
[----:B------:R-:W-:Y:S02]  /*0570*/  LOP3.LUT R0, R5, 0x8000000, R0, 0xf8, !PT ;  /* 0x0800000005007812 */ /* 0x000fe400078ef800 */
[----:B------:R-:W-:Y:S02]  /*0580*/  LOP3.LUT R4, R7, 0x1, R4, 0xf8, !PT ;  /* 0x0000000107047812 */ /* 0x000fe400078ef804 */
[----:B------:R-:W-:-:S05]  /*0590*/  LOP3.LUT R5, R0, 0x10000000, R11, 0xf8, !PT ;  /* 0x1000000000057812 */ /* 0x000fca00078ef80b */
[----:B------:R-:W-:Y:S01]  /*05a0*/  STG.E.64 desc[UR4][R2.64], R4 ;  /* 0x0000000402007986 */ /* 0x000fe2000c101b04 */
[----:B------:R-:W-:Y:S05]  /*05b0*/  EXIT ;  /* 0x000000000000794d */ /* 0x000fea0003800000 */
.L_x_3:
        /* <DEDUP_REMOVED lines=12> */
.L_x_39:


//--------------------- .text._Z19passo_bool_9_parte2PyS_y --------------------------
	.section	.text._Z19passo_bool_9_parte2PyS_y,"ax",@progbits
	.align	128
        .global         _Z19passo_bool_9_parte2PyS_y
        .type           _Z19passo_bool_9_parte2PyS_y,@function
        .size           _Z19passo_bool_9_parte2PyS_y,(.L_x_40 - _Z19passo_bool_9_parte2PyS_y)
        .other          _Z19passo_bool_9_parte2PyS_y,@"STO_CUDA_ENTRY STV_DEFAULT"
_Z19passo_bool_9_parte2PyS_y:
.text._Z19passo_bool_9_parte2PyS_y:
        /* <DEDUP_REMOVED lines=9> */
[----:B------:R-:W0:Y:S01]  /*0090*/  LDCU.128 UR8, c[0x0][0x380] ;  /* 0x00007000ff0877ac */ /* 0x000e220008000c00 */
[----:B------:R-:W-:Y:S01]  /*00a0*/  IMAD.SHL.U32 R2, R0, 0x8, RZ ;  /* 0x0000000800027824 */ /* 0x000fe200078e00ff */
[----:B------:R-:W-:Y:S01]  /*00b0*/  SHF.R.U32.HI R0, RZ, 0x1d, R0 ;  /* 0x0000001dff007819 */ /* 0x000fe20000011600 */
[----:B------:R-:W1:Y:S03]  /*00c0*/  LDCU.64 UR4, c[0x0][0x358] ;  /* 0x00006b00ff0477ac */ /* 0x000e660008000a00 */
[C---:B0-----:R-:W-:Y:S02]  /*00d0*/  IADD3 R6, P0, PT, R2.reuse, UR8, RZ ;  /* 0x0000000802067c10 */ /* 0x041fe4000ff1e0ff */
[----:B------:R-:W-:Y:S02]  /*00e0*/  IADD3 R2, P1, PT, R2, UR10, RZ ;  /* 0x0000000a02027c10 */ /* 0x000fe4000ff3e0ff */
[----:B------:R-:W-:-:S02]  /*00f0*/  IADD3.X R7, PT, PT, R0, UR9, RZ, P0, !PT ;  /* 0x0000000900077c10 */ /* 0x000fc400087fe4ff */
[----:B------:R-:W-:-:S04]  /*0100*/  IADD3.X R3, PT, PT, R0, UR11, RZ, P1, !PT ;  /* 0x0000000b00037c10 */ /* 0x000fc80008ffe4ff */
[----:B-1----:R-:W2:Y:S04]  /*0110*/  LDG.E.64 R6, desc[UR4][R6.64] ;  /* 0x0000000406067981 */ /* 0x002ea8000c1e1b00 */
[----:B------:R-:W3:Y:S01]  /*0120*/  LDG.E.64 R4, desc[UR4][R2.64] ;  /* 0x0000000402047981 */ /* 0x000ee2000c1e1b00 */
[C-C-:B--2---:R-:W-:Y:S01]  /*0130*/  SHF.R.U64 R9, R6.reuse, 0x13, R7.reuse ;  /* 0x0000001306097819 */ /* 0x144fe20000001207 */
[C---:B------:R-:W-:Y:S01]  /*0140*/  IMAD.SHL.U32 R15, R6.reuse, 0x10, RZ ;  /* 0x00000010060f7824 */ /* 0x040fe200078e00ff */
[C---:B------:R-:W-:Y:S01]  /*0150*/  SHF.R.U64 R11, R6.reuse, 0x1f, R7 ;  /* 0x0000001f060b7819 */ /* 0x040fe20000001207 */
[----:B------:R-:W-:Y:S01]  /*0160*/  IMAD.SHL.U32 R8, R6, 0x8000, RZ ;  /* 0x0000800006087824 */ /* 0x000fe200078e00ff */
[----:B---3--:R-:W-:Y:S02]  /*0170*/  LOP3.LUT R0, R4, 0x40000000, R9, 0xf8, !PT ;  /* 0x4000000004007812 */ /* 0x008fe400078ef809 */
[----:B------:R-:W-:-:S02]  /*0180*/  SHF.R.U64 R9, R6, 0xe, R7 ;  /* 0x0000000e06097819 */ /* 0x000fc40000001207 */
[----:B------:R-:W-:Y:S02]  /*0190*/  LOP3.LUT R0, R0, 0x1, R11, 0xf8, !PT ;  /* 0x0000000100007812 */ /* 0x000fe400078ef80b */
[----:B------:R-:W-:Y:S02]  /*01a0*/  SHF.R.U64 R11, R6, 0xf, R7 ;  /* 0x0000000f060b7819 */ /* 0x000fe40000001207 */
[----:B------:R-:W-:Y:S01]  /*01b0*/  LOP3.LUT R0, R0, 0x20000000, R9, 0xf8, !PT ;  /* 0x2000000000007812 */ /* 0x000fe200078ef809 */
[C---:B------:R-:W-:Y:S01]  /*01c0*/  IMAD.SHL.U32 R9, R6.reuse, 0x4000, RZ ;  /* 0x0000400006097824 */ /* 0x040fe200078e00ff */
[----:B------:R-:W-:Y:S02]  /*01d0*/  SHF.R.U64 R13, R6, 0xa, R7 ;  /* 0x0000000a060d7819 */ /* 0x000fe40000001207 */
[----:B------:R-:W-:Y:S01]  /*01e0*/  LOP3.LUT R0, R0, 0x10000000, R11, 0xf8, !PT ;  /* 0x1000000000007812 */ /* 0x000fe200078ef80b */
[C---:B------:R-:W-:Y:S01]  /*01f0*/  IMAD.SHL.U32 R11, R6.reuse, 0x1000, RZ ;  /* 0x00001000060b7824 */ /* 0x040fe200078e00ff */
[----:B------:R-:W-:-:S02]  /*0200*/  SHF.R.U64 R4, R6, 0xc, R7 ;  /* 0x0000000c06047819 */ /* 0x000fc40000001207 */
[----:B------:R-:W-:Y:S02]  /*0210*/  LOP3.LUT R0, R0, 0x4000000, R9, 0xf8, !PT ;  /* 0x0400000000007812 */ /* 0x000fe400078ef809 */
[----:B------:R-:W-:Y:S02]  /*0220*/  SHF.R.U64 R9, R6, 0x16, R7 ;  /* 0x0000001606097819 */ /* 0x000fe40000001207 */
[----:B------:R-:W-:Y:S01]  /*0230*/  LOP3.LUT R0, R0, 0x1000000, R11, 0xf8, !PT ;  /* 0x0100000000007812 */ /* 0x000fe200078ef80b */
[----:B------:R-:W-:Y:S01]  /*0240*/  IMAD.SHL.U32 R11, R6, 0x800, RZ ;  /* 0x00000800060b7824 */ /* 0x000fe200078e00ff */
[----:B------:R-:W-:Y:S02]  /*0250*/  LOP3.LUT R4, R9, R6, R4, 0xfe, !PT ;  /* 0x0000000609047212 */ /* 0x000fe400078efe04 */
[----:B------:R-:W-:-:S04]  /*0260*/  LOP3.LUT R0, R0, 0x1, R9, 0xf8, !PT ;  /* 0x0000000100007812 */ /* 0x000fc800078ef809 */
[----:B------:R-:W-:Y:S02]  /*0270*/  LOP3.LUT R0, R0, 0x800000, R11, 0xf8, !PT ;  /* 0x0080000000007812 */ /* 0x000fe400078ef80b */
[----:B------:R-:W-:Y:S02]  /*0280*/  SHF.R.U32.HI R11, RZ, 0x2, R7 ;  /* 0x00000002ff0b7819 */ /* 0x000fe40000011607 */
[----:B------:R-:W-:Y:S02]  /*0290*/  LOP3.LUT R0, R0, 0x400000, R13, 0xf8, !PT ;  /* 0x0040000000007812 */ /* 0x000fe400078ef80d */
[----:B------:R-:W-:Y:S02]  /*02a0*/  SHF.R.U32.HI R13, RZ, 0x8, R7 ;  /* 0x00000008ff0d7819 */ /* 0x000fe40000011607 */
[----:B------:R-:W-:Y:S01]  /*02b0*/  LOP3.LUT R0, R0, 0x1, R11, 0xf8, !PT ;  /* 0x0000000100007812 */ /* 0x000fe200078ef80b */
[----:B------:R-:W-:-:S03]  /*02c0*/  IMAD.SHL.U32 R11, R6, 0x40, RZ ;  /* 0x00000040060b7824 */ /* 0x000fc600078e00ff */
[----:B------:R-:W-:Y:S02]  /*02d0*/  LOP3.LUT R0, R0, 0x20000, R13, 0xf8, !PT ;  /* 0x0002000000007812 */ /* 0x000fe400078ef80d */
[----:B------:R-:W-:Y:S02]  /*02e0*/  SHF.R.U64 R13, R6, 0x15, R7 ;  /* 0x00000015060d7819 */ /* 0x000fe40000001207 */
[----:B------:R-:W-:-:S04]  /*02f0*/  LOP3.LUT R0, R0, 0x10000, R15, 0xf8, !PT ;  /* 0x0001000000007812 */ /* 0x000fc800078ef80f */
[----:B------:R-:W-:Y:S02]  /*0300*/  LOP3.LUT R0, R0, 0x40000, R11, 0xf8, !PT ;  /* 0x0004000000007812 */ /* 0x000fe400078ef80b */
[----:B------:R-:W-:Y:S02]  /*0310*/  SHF.R.U32.HI R11, RZ, 0x1, R7 ;  /* 0x00000001ff0b7819 */ /* 0x000fe40000011607 */
[----:B------:R-:W-:Y:S01]  /*0320*/  LOP3.LUT R0, R0, 0x80000, R13, 0xf8, !PT ;  /* 0x0008000000007812 */ /* 0x000fe200078ef80d */
[----:B------:R-:W-:-:S03]  /*0330*/  IMAD.SHL.U32 R13, R6, 0x400, RZ ;  /* 0x00000400060d7824 */ /* 0x000fc600078e00ff */
[----:B------:R-:W-:Y:S01]  /*0340*/  LOP3.LUT R0, R0, 0x100000, R11, 0xf8, !PT ;  /* 0x0010000000007812 */ /* 0x000fe200078ef80b */
[----:B------:R-:W-:-:S03]  /*0350*/  IMAD.SHL.U32 R11, R6, 0x2000, RZ ;  /* 0x00002000060b7824 */ /* 0x000fc600078e00ff */
[----:B------:R-:W-:-:S04]  /*0360*/  LOP3.LUT R0, R0, 0x200000, R13, 0xf8, !PT ;  /* 0x0020000000007812 */ /* 0x000fc800078ef80d */
[----:B------:R-:W-:-:S04]  /*0370*/  LOP3.LUT R7, R0, 0x2000000, R11, 0xf8, !PT ;  /* 0x0200000000077812 */ /* 0x000fc800078ef80b */
[----:B------:R-:W-:-:S04]  /*0380*/  LOP3.LUT R7, R7, 0x8000000, R8, 0xf8, !PT ;  /* 0x0800000007077812 */ /* 0x000fc800078ef808 */
[----:B------:R-:W-:-:S05]  /*0390*/  LOP3.LUT R4, R7, 0x1, R4, 0xf8, !PT ;  /* 0x0000000107047812 */ /* 0x000fca00078ef804 */
[----:B------:R-:W-:Y:S01]  /*03a0*/  STG.E.64 desc[UR4][R2.64], R4 ;  /* 0x0000000402007986 */ /* 0x000fe2000c101b04 */
[----:B------:R-:W-:Y:S05]  /*03b0*/  EXIT ;  /* 0x000000000000794d */ /* 0x000fea0003800000 */
.L_x_4:
        /* <DEDUP_REMOVED lines=12> */
.L_x_40:


//--------------------- .text._Z19passo_bool_9_parte1PyS_y --------------------------
	.section	.text._Z19passo_bool_9_parte1PyS_y,"ax",@progbits
	.align	128
        .global         _Z19passo_bool_9_parte1PyS_y
        .type           _Z19passo_bool_9_parte1PyS_y,@function
        .size           _Z19passo_bool_9_parte1PyS_y,(.L_x_41 - _Z19passo_bool_9_parte1PyS_y)
        .other          _Z19passo_bool_9_parte1PyS_y,@"STO_CUDA_ENTRY STV_DEFAULT"
_Z19passo_bool_9_parte1PyS_y:
.text._Z19passo_bool_9_parte1PyS_y:
        /* <DEDUP_REMOVED lines=20> */
[----:B---3--:R-:W-:Y:S01]  /*0140*/  LOP3.LUT R11, R4, 0x8000, R9, 0xf8, !PT ;  /* 0x00008000040b7812 */ /* 0x008fe200078ef809 */
[----:B------:R-:W-:-:S03]  /*0150*/  IMAD.SHL.U32 R4, R6, 0x4, RZ ;  /* 0x0000000406047824 */ /* 0x000fc600078e00ff */
[----:B------:R-:W-:Y:S01]  /*0160*/  LOP3.LUT R11, R11, 0x1, R0, 0xf8, !PT ;  /* 0x000000010b0b7812 */ /* 0x000fe200078ef800 */
[----:B------:R-:W-:-:S03]  /*0170*/  IMAD.SHL.U32 R0, R6, 0x2, RZ ;  /* 0x0000000206007824 */ /* 0x000fc600078e00ff */
[----:B------:R-:W-:Y:S02]  /*0180*/  LOP3.LUT R11, R11, 0x4000, R4, 0xf8, !PT ;  /* 0x000040000b0b7812 */ /* 0x000fe400078ef804 */
[--C-:B------:R-:W-:Y:S02]  /*0190*/  SHF.R.U32.HI R4, RZ, 0xd, R7.reuse ;  /* 0x0000000dff047819 */ /* 0x100fe40000011607 */
[----:B------:R-:W-:Y:S02]  /*01a0*/  LOP3.LUT R11, R11, 0x2000, R0, 0xf8, !PT ;  /* 0x000020000b0b7812 */ /* 0x000fe400078ef800 */
[C---:B------:R-:W-:Y:S02]  /*01b0*/  SHF.R.U64 R0, R6.reuse, 0x6, R7 ;  /* 0x0000000606007819 */ /* 0x040fe40000001207 */
[----:B------:R-:W-:Y:S01]  /*01c0*/  LOP3.LUT R11, R11, 0x80, R4, 0xf8, !PT ;  /* 0x000000800b0b7812 */ /* 0x000fe200078ef804 */
[----:B------:R-:W-:-:S03]  /*01d0*/  IMAD.SHL.U32 R4, R6, 0x10, RZ ;  /* 0x0000001006047824 */ /* 0x000fc600078e00ff */
[----:B------:R-:W-:Y:S02]  /*01e0*/  LOP3.LUT R11, R11, 0x40, R0, 0xf8, !PT ;  /* 0x000000400b0b7812 */ /* 0x000fe400078ef800 */
[C-C-:B------:R-:W-:Y:S02]  /*01f0*/  SHF.R.U64 R0, R6.reuse, 0x16, R7.reuse ;  /* 0x0000001606007819 */ /* 0x140fe40000001207 */
[----:B------:R-:W-:Y:S02]  /*0200*/  LOP3.LUT R11, R11, 0x10, R4, 0xf8, !PT ;  /* 0x000000100b0b7812 */ /* 0x000fe400078ef804 */
[C-C-:B------:R-:W-:Y:S02]  /*0210*/  SHF.R.U64 R13, R6.reuse, 0x9, R7.reuse ;  /* 0x00000009060d7819 */ /* 0x140fe40000001207 */
[----:B------:R-:W-:Y:S02]  /*0220*/  LOP3.LUT R8, R11, 0x1, R0, 0xf8, !PT ;  /* 0x000000010b087812 */ /* 0x000fe400078ef800 */
[----:B------:R-:W-:-:S02]  /*0230*/  SHF.R.U64 R15, R6, 0xc, R7 ;  /* 0x0000000c060f7819 */ /* 0x000fc40000001207 */
[----:B------:R-:W-:Y:S02]  /*0240*/  LOP3.LUT R8, R8, 0x8, R13, 0xf8, !PT ;  /* 0x0000000808087812 */ /* 0x000fe400078ef80d */
[----:B------:R-:W-:Y:S02]  /*0250*/  SHF.R.U64 R11, R6, 0x7, R7 ;  /* 0x00000007060b7819 */ /* 0x000fe40000001207 */
[----:B------:R-:W-:Y:S02]  /*0260*/  LOP3.LUT R8, R8, 0x4, R15, 0xf8, !PT ;  /* 0x0000000408087812 */ /* 0x000fe400078ef80f */
[----:B------:R-:W-:Y:S02]  /*0270*/  SHF.R.U64 R10, R6, 0x17, R7 ;  /* 0x00000017060a7819 */ /* 0x000fe40000001207 */
[----:B------:R-:W-:-:S04]  /*0280*/  LOP3.LUT R8, R8, 0x1, R11, 0xf8, !PT ;  /* 0x0000000108087812 */ /* 0x000fc800078ef80b */
[----:B------:R-:W-:Y:S02]  /*0290*/  LOP3.LUT R8, R8, 0x2, R10, 0xf8, !PT ;  /* 0x0000000208087812 */ /* 0x000fe400078ef80a */
[----:B------:R-:W-:Y:S02]  /*02a0*/  SHF.R.U32.HI R13, RZ, 0x6, R7 ;  /* 0x00000006ff0d7819 */ /* 0x000fe40000011607 */
[----:B------:R-:W-:Y:S02]  /*02b0*/  LOP3.LUT R8, R8, 0x20, R15, 0xf8, !PT ;  /* 0x0000002008087812 */ /* 0x000fe400078ef80f */
[----:B------:R-:W-:Y:S02]  /*02c0*/  SHF.R.U32.HI R12, RZ, 0xc, R7 ;  /* 0x0000000cff0c7819 */ /* 0x000fe40000011607 */
[----:B------:R-:W-:Y:S02]  /*02d0*/  LOP3.LUT R8, R8, 0x100, R13, 0xf8, !PT ;  /* 0x0000010008087812 */ /* 0x000fe400078ef80d */
[----:B------:R-:W-:-:S02]  /*02e0*/  SHF.R.U64 R17, R6, 0x10, R7 ;  /* 0x0000001006117819 */ /* 0x000fc40000001207 */
[--C-:B------:R-:W-:Y:S02]  /*02f0*/  SHF.R.U32.HI R13, RZ, 0x5, R7.reuse ;  /* 0x00000005ff0d7819 */ /* 0x100fe40000011607 */
[--C-:B------:R-:W-:Y:S02]  /*0300*/  SHF.R.U32.HI R15, RZ, 0xa, R7.reuse ;  /* 0x0000000aff0f7819 */ /* 0x100fe40000011607 */
[----:B------:R-:W-:Y:S02]  /*0310*/  SHF.R.U32.HI R4, RZ, 0xb, R7 ;  /* 0x0000000bff047819 */ /* 0x000fe40000011607 */
[----:B------:R-:W-:Y:S02]  /*0320*/  LOP3.LUT R17, R10, R17, R12, 0xfe, !PT ;  /* 0x000000110a117212 */ /* 0x000fe400078efe0c */
[----:B------:R-:W-:Y:S02]  /*0330*/  LOP3.LUT R8, R8, 0x200, R13, 0xf8, !PT ;  /* 0x0000020008087812 */ /* 0x000fe400078ef80d */
[----:B------:R-:W-:-:S02]  /*0340*/  LOP3.LUT R4, R15, R4, RZ, 0xfc, !PT ;  /* 0x000000040f047212 */ /* 0x000fc400078efcff */
[C-C-:B------:R-:W-:Y:S02]  /*0350*/  SHF.R.U64 R12, R6.reuse, 0x12, R7.reuse ;  /* 0x00000012060c7819 */ /* 0x140fe40000001207 */
[C-C-:B------:R-:W-:Y:S02]  /*0360*/  SHF.R.U64 R13, R6.reuse, 0x3, R7.reuse ;  /* 0x00000003060d7819 */ /* 0x140fe40000001207 */
[----:B------:R-:W-:Y:S02]  /*0370*/  SHF.R.U64 R10, R6, 0x1c, R7 ;  /* 0x0000001c060a7819 */ /* 0x000fe40000001207 */
[----:B------:R-:W-:Y:S02]  /*0380*/  LOP3.LUT R4, R4, R17, R12, 0xfe, !PT ;  /* 0x0000001104047212 */ /* 0x000fe400078efe0c */
[----:B------:R-:W-:Y:S02]  /*0390*/  LOP3.LUT R7, R8, 0x400, R13, 0xf8, !PT ;  /* 0x0000040008077812 */ /* 0x000fe400078ef80d */
[----:B------:R-:W-:-:S02]  /*03a0*/  LOP3.LUT R4, R11, R4, R0, 0xfe, !PT ;  /* 0x000000040b047212 */ /* 0x000fc400078efe00 */
[----:B------:R-:W-:Y:S02]  /*03b0*/  LOP3.LUT R7, R7, 0x800, R10, 0xf8, !PT ;  /* 0x0000080007077812 */ /* 0x000fe400078ef80a */
[----:B------:R-:W-:Y:S02]  /*03c0*/  LOP3.LUT R4, R9, R4, R6, 0xfe, !PT ;  /* 0x0000000409047212 */ /* 0x000fe400078efe06 */
[----:B------:R-:W-:-:S04]  /*03d0*/  LOP3.LUT R7, R7, 0x1000, R12, 0xf8, !PT ;  /* 0x0000100007077812 */ /* 0x000fc800078ef80c */
[----:B------:R-:W-:-:S05]  /*03e0*/  LOP3.LUT R4, R7, 0x1, R4, 0xf8, !PT ;  /* 0x0000000107047812 */ /* 0x000fca00078ef804 */
[----:B------:R-:W-:Y:S01]  /*03f0*/  STG.E.64 desc[UR4][R2.64], R4 ;  /* 0x0000000402007986 */ /* 0x000fe2000c101b04 */
[----:B------:R-:W-:Y:S05]  /*0400*/  EXIT ;  /* 0x000000000000794d */ /* 0x000fea0003800000 */
.L_x_5:
        /* <DEDUP_REMOVED lines=15> */
.L_x_41:


//--------------------- .text._Z18passo_tlf_8_parte3PyS_y --------------------------
	.section	.text._Z18passo_tlf_8_parte3PyS_y,"ax",@progbits
	.align	128
        .global         _Z18passo_tlf_8_parte3PyS_y
        .type           _Z18passo_tlf_8_parte3PyS_y,@function
        .size           _Z18passo_tlf_8_parte3PyS_y,(.L_x_42 - _Z18passo_tlf_8_parte3PyS_y)
        .other          _Z18passo_tlf_8_parte3PyS_y,@"STO_CUDA_ENTRY STV_DEFAULT"
_Z18passo_tlf_8_parte3PyS_y:
.text._Z18passo_tlf_8_parte3PyS_y:
        /* <DEDUP_REMOVED lines=19> */
[----:B------:R-:W-:Y:S01]  /*0130*/  SHF.R.U32.HI R10, RZ, 0x10, R7 ;  /* 0x00000010ff0a7819 */ /* 0x000fe20000011607 */
[C---:B------:R-:W-:Y:S01]  /*0140*/  IMAD.SHL.U32 R9, R6.reuse, 0x800, RZ ;  /* 0x0000080006097824 */ /* 0x040fe200078e00ff */
[C---:B------:R-:W-:Y:S01]  /*0150*/  LOP3.LUT R0, R6.reuse, 0x1, RZ, 0xc0, !PT ;  /* 0x0000000106007812 */ /* 0x040fe200078ec0ff */
[----:B------:R-:W-:Y:S01]  /*0160*/  IMAD.SHL.U32 R17, R6, 0x8000, RZ ;  /* 0x0000800006117824 */ /* 0x000fe200078e00ff */
[----:B------:R-:W-:Y:S02]  /*0170*/  SHF.R.S32.HI R29, RZ, 0x1e, R28 ;  /* 0x0000001eff1d7819 */ /* 0x000fe4000001141c */
[----:B------:R-:W-:Y:S02]  /*0180*/  SHF.R.S32.HI R8, RZ, 0x1e, R9 ;  /* 0x0000001eff087819 */ /* 0x000fe40000011409 */
[----:B------:R-:W-:-:S02]  /*0190*/  LOP3.LUT R10, R10, 0x2, RZ, 0xc0, !PT ;  /* 0x000000020a0a7812 */ /* 0x000fc400078ec0ff */
[----:B------:R-:W-:Y:S02]  /*01a0*/  LOP3.LUT R29, R29, 0xfffffffe, RZ, 0xc0, !PT ;  /* 0xfffffffe1d1d7812 */ /* 0x000fe400078ec0ff */
[----:B------:R-:W-:Y:S02]  /*01b0*/  LOP3.LUT R8, R8, 0xfffffffe, RZ, 0xc0, !PT ;  /* 0xfffffffe08087812 */ /* 0x000fe400078ec0ff */
[----:B------:R-:W-:Y:S02]  /*01c0*/  ISETP.NE.U32.AND P4, PT, R0, 0x1, PT ;  /* 0x000000010000780c */ /* 0x000fe40003f85070 */
[----:B------:R-:W-:Y:S02]  /*01d0*/  IADD3 R0, P0, P2, R29, R10, R8 ;  /* 0x0000000a1d007210 */ /* 0x000fe40007a1e008 */
[----:B------:R-:W-:Y:S02]  /*01e0*/  SHF.R.S32.HI R8, RZ, 0x1f, R28 ;  /* 0x0000001fff087819 */ /* 0x000fe4000001141c */
[----:B------:R-:W-:-:S02]  /*01f0*/  SHF.R.U64 R10, R6, 0x11, R7 ;  /* 0x00000011060a7819 */ /* 0x000fc40000001207 */
[----:B------:R-:W-:Y:S02]  /*0200*/  SHF.R.S32.HI R28, RZ, 0x1f, R28 ;  /* 0x0000001fff1c7819 */ /* 0x000fe4000001141c */
[----:B------:R-:W-:Y:S02]  /*0210*/  SHF.R.S32.HI R11, RZ, 0x1f, R17 ;  /* 0x0000001fff0b7819 */ /* 0x000fe40000011411 */
[----:B------:R-:W-:Y:S02]  /*0220*/  LOP3.LUT R10, R10, 0x2, RZ, 0xc0, !PT ;  /* 0x000000020a0a7812 */ /* 0x000fe400078ec0ff */
[----:B------:R-:W-:Y:S02]  /*0230*/  LOP3.LUT R11, R11, 0xfffffffa, RZ, 0xc0, !PT ;  /* 0xfffffffa0b0b7812 */ /* 0x000fe400078ec0ff */
[----:B------:R-:W-:Y:S02]  /*0240*/  LOP3.LUT R16, R28, 0xfffffffa, RZ, 0xc0, !PT ;  /* 0xfffffffa1c107812 */ /* 0x000fe400078ec0ff */
[----:B------:R-:W-:-:S02]  /*0250*/  SHF.L.U64.HI R19, R6, 0x1a, R7 ;  /* 0x0000001a06137819 */ /* 0x000fc40000010207 */
[----:B------:R-:W-:Y:S02]  /*0260*/  SHF.L.U64.HI R15, R6, 0xd, R7 ;  /* 0x0000000d060f7819 */ /* 0x000fe40000010207 */
[----:B------:R-:W-:Y:S02]  /*0270*/  SHF.R.S32.HI R9, RZ, 0x1f, R9 ;  /* 0x0000001fff097819 */ /* 0x000fe40000011409 */
[----:B------:R-:W-:Y:S02]  /*0280*/  IADD3 R16, P1, P3, R16, R10, R11 ;  /* 0x0000000a10107210 */ /* 0x000fe40007b3e00b */
[C-C-:B------:R-:W-:Y:S02]  /*0290*/  SHF.R.U64 R12, R6.reuse, 0xb, R7.reuse ;  /* 0x0000000b060c7819 */ /* 0x140fe40000001207 */
[--C-:B------:R-:W-:Y:S02]  /*02a0*/  SHF.R.U32.HI R13, RZ, 0x13, R7.reuse ;  /* 0x00000013ff0d7819 */ /* 0x100fe40000011607 */
[----:B------:R-:W-:-:S02]  /*02b0*/  SHF.R.U64 R14, R6, 0x14, R7 ;  /* 0x00000014060e7819 */ /* 0x000fc40000001207 */
[----:B------:R-:W-:Y:S02]  /*02c0*/  SHF.R.S32.HI R19, RZ, 0x1f, R19 ;  /* 0x0000001fff137819 */ /* 0x000fe40000011413 */
[----:B------:R-:W-:Y:S02]  /*02d0*/  SHF.R.S32.HI R15, RZ, 0x1f, R15 ;  /* 0x0000001fff0f7819 */ /* 0x000fe4000001140f */
[----:B------:R-:W-:Y:S02]  /*02e0*/  IADD3.X R10, PT, PT, R8, RZ, R9, P0, P2 ;  /* 0x000000ff080a7210 */ /* 0x000fe400007e4409 */
[--C-:B------:R-:W-:Y:S02]  /*02f0*/  SHF.R.U64 R9, R6, 0x15, R7.reuse ;  /* 0x0000001506097819 */ /* 0x100fe40000001207 */
[----:B------:R-:W-:Y:S02]  /*0300*/  SHF.R.U32.HI R20, RZ, 0x2, R7 ;  /* 0x00000002ff147819 */ /* 0x000fe40000011607 */
[----:B------:R-:W-:-:S02]  /*0310*/  LOP3.LUT R12, R12, 0x1, RZ, 0xc0, !PT ;  /* 0x000000010c0c7812 */ /* 0x000fc400078ec0ff */
[----:B------:R-:W-:Y:S02]  /*0320*/  LOP3.LUT R13, R13, 0x1, RZ, 0xc0, !PT ;  /* 0x000000010d0d7812 */ /* 0x000fe400078ec0ff */
[----:B------:R-:W-:Y:S02]  /*0330*/  LOP3.LUT R14, R14, 0x1, RZ, 0xc0, !PT ;  /* 0x000000010e0e7812 */ /* 0x000fe400078ec0ff */
[----:B------:R-:W-:Y:S02]  /*0340*/  LOP3.LUT R19, R19, 0xe, RZ, 0xc0, !PT ;  /* 0x0000000e13137812 */ /* 0x000fe400078ec0ff */
[----:B------:R-:W-:Y:S02]  /*0350*/  LOP3.LUT R15, R15, 0xe, RZ, 0xc0, !PT ;  /* 0x0000000e0f0f7812 */ /* 0x000fe400078ec0ff */
[----:B------:R-:W-:Y:S02]  /*0360*/  LOP3.LUT R18, R28, 0xffffffce, RZ, 0xc0, !PT ;  /* 0xffffffce1c127812 */ /* 0x000fe400078ec0ff */
[----:B------:R-:W-:-:S02]  /*0370*/  SHF.R.S32.HI R17, RZ, 0x1f, R17 ;  /* 0x0000001fff117819 */ /* 0x000fc40000011411 */
[----:B------:R-:W-:Y:S02]  /*0380*/  LOP3.LUT R9, R9, 0x1, RZ, 0xc0, !PT ;  /* 0x0000000109097812 */ /* 0x000fe400078ec0ff */
[----:B------:R-:W-:Y:S02]  /*0390*/  LOP3.LUT R20, R20, 0x1, RZ, 0xc0, !PT ;  /* 0x0000000114147812 */ /* 0x000fe400078ec0ff */
[----:B------:R-:W-:Y:S02]  /*03a0*/  SHF.L.U64.HI R25, R6, 0x1c, R7 ;  /* 0x0000001c06197819 */ /* 0x000fe40000010207 */
[----:B------:R-:W-:Y:S02]  /*03b0*/  IADD3 R14, P6, P5, R14, R12, R13 ;  /* 0x0000000c0e0e7210 */ /* 0x000fe40007dde00d */
[----:B------:R-:W-:Y:S02]  /*03c0*/  IADD3 R11, P0, P2, R15, R19, R18 ;  /* 0x000000130f0b7210 */ /* 0x000fe40007a1e012 */
[----:B------:R-:W-:-:S02]  /*03d0*/  IADD3.X R17, PT, PT, R8, RZ, R17, P1, P3 ;  /* 0x000000ff08117210 */ /* 0x000fc40000fe6411 */
[--C-:B------:R-:W-:Y:S02]  /*03e0*/  SHF.R.U32.HI R12, RZ, 0x4, R7.reuse ;  /* 0x00000004ff0c7819 */ /* 0x100fe40000011607 */
[--C-:B------:R-:W-:Y:S02]  /*03f0*/  SHF.R.U32.HI R31, RZ, 0x9, R7.reuse ;  /* 0x00000009ff1f7819 */ /* 0x100fe40000011607 */
[----:B------:R-:W-:Y:S02]  /*0400*/  SHF.R.U64 R19, R6, 0x12, R7 ;  /* 0x0000001206137819 */ /* 0x000fe40000001207 */
[----:B------:R-:W-:Y:S02]  /*0410*/  IADD3 R20, P1, PT, R20, R9, RZ ;  /* 0x0000000914147210 */ /* 0x000fe40007f3e0ff */
[----:B------:R-:W-:Y:S02]  /*0420*/  SHF.R.S32.HI R9, RZ, 0x1e, R25 ;  /* 0x0000001eff097819 */ /* 0x000fe40000011419 */
[----:B------:R-:W-:-:S02]  /*0430*/  LOP3.LUT R18, R12, 0x1, RZ, 0xc0, !PT ;  /* 0x000000010c127812 */ /* 0x000fc400078ec0ff */
[----:B------:R-:W-:Y:S02]  /*0440*/  LOP3.LUT R21, R31, 0x1, RZ, 0xc0, !PT ;  /* 0x000000011f157812 */ /* 0x000fe400078ec0ff */
[----:B------:R-:W-:Y:S02]  /*0450*/  LOP3.LUT R19, R19, 0x1, RZ, 0xc0, !PT ;  /* 0x0000000113137812 */ /* 0x000fe400078ec0ff */
[----:B------:R-:W-:Y:S02]  /*0460*/  LOP3.LUT R9, R9, 0xfffffffe, RZ, 0xc0, !PT ;  /* 0xfffffffe09097812 */ /* 0x000fe400078ec0ff */
[----:B------:R-:W-:Y:S02]  /*0470*/  IADD3.X R15, PT, PT, RZ, RZ, R8, P0, P2 ;  /* 0x000000ffff0f7210 */ /* 0x000fe400007e4408 */
[----:B------:R-:W-:Y:S02]  /*0480*/  SHF.R.U32.HI R27, RZ, 0xd, R7 ;  /* 0x0000000dff1b7819 */ /* 0x000fe40000011607 */
[----:B------:R-:W-:-:S02]  /*0490*/  IADD3 R21, P3, PT, R21, R18, RZ ;  /* 0x0000001215157210 */ /* 0x000fc40007f7e0ff */
[----:B------:R-:W-:Y:S01]  /*04a0*/  IADD3 R19, P0, PT, R19, R18, RZ ;  /* 0x0000001213137210 */ /* 0x000fe20007f1e0ff */
[----:B------:R-:W-:Y:S01]  /*04b0*/  IMAD.SHL.U32 R18, R6, 0x1000000, RZ ;  /* 0x0100000006127824 */ /* 0x000fe200078e00ff */
[----:B------:R-:W-:Y:S02]  /*04c0*/  SHF.R.S32.HI R25, RZ, 0x1f, R25 ;  /* 0x0000001fff197819 */ /* 0x000fe40000011419 */
[----:B------:R-:W-:Y:S02]  /*04d0*/  IADD3 R34, P2, PT, RZ, -R9, RZ ;  /* 0x80000009ff227210 */ /* 0x000fe40007f5e0ff */
[----:B------:R-:W-:Y:S02]  /*04e0*/  IADD3.X R13, PT, PT, RZ, RZ, RZ, P6, P5 ;  /* 0x000000ffff0d7210 */ /* 0x000fe400037ea4ff */
[----:B------:R-:W-:Y:S01]  /*04f0*/  IADD3 R26, P6, PT, RZ, -R29, RZ ;  /* 0x8000001dff1a7210 */ /* 0x000fe20007fde0ff */
[----:B------:R-:W-:Y:S01]  /*0500*/  IMAD.X R37, RZ, RZ, ~R25, P2 ;  /* 0x000000ffff257224 */ /* 0x000fe200010e0e19 */
[----:B------:R-:W-:-:S02]  /*0510*/  LOP3.LUT R27, R27, 0x2, RZ, 0xc0, !PT ;  /* 0x000000021b1b7812 */ /* 0x000fc400078ec0ff */
[--C-:B------:R-:W-:Y:S01]  /*0520*/  SHF.R.U32.HI R24, RZ, 0xf, R7.reuse ;  /* 0x0000000fff187819 */ /* 0x100fe20000011607 */
[----:B------:R-:W-:Y:S01]  /*0530*/  IMAD.X R9, RZ, RZ, ~R8, P6 ;  /* 0x000000ffff097224 */ /* 0x000fe200030e0e08 */
[--C-:B------:R-:W-:Y:S02]  /*0540*/  SHF.R.U64 R30, R6, 0x1c, R7.reuse ;  /* 0x0000001c061e7819 */ /* 0x100fe40000001207 */
[----:B------:R-:W-:Y:S02]  /*0550*/  SHF.R.U32.HI R22, RZ, 0xc, R7 ;  /* 0x0000000cff167819 */ /* 0x000fe40000011607 */
[----:B------:R-:W-:Y:S02]  /*0560*/  SHF.R.S32.HI R35, RZ, 0x1e, R18 ;  /* 0x0000001eff237819 */ /* 0x000fe40000011412 */
[----:B------:R-:W-:Y:S02]  /*0570*/  IADD3 R25, P5, PT, R27, R29, RZ ;  /* 0x0000001d1b197210 */ /* 0x000fe40007fbe0ff */
[----:B------:R-:W-:-:S02]  /*0580*/  ISETP.NE.U32.AND.EX P4, PT, RZ, RZ, PT, P4 ;  /* 0x000000ffff00720c */ /* 0x000fc40003f85140 */
[----:B------:R-:W-:Y:S01]  /*0590*/  ISETP.NE.U32.AND P2, PT, R27, R26, PT ;  /* 0x0000001a1b00720c */ /* 0x000fe20003f45070 */
[----:B------:R-:W-:Y:S01]  /*05a0*/  IMAD.X R32, RZ, RZ, R8, P5 ;  /* 0x000000ffff207224 */ /* 0x000fe200028e0608 */
[----:B------:R-:W-:Y:S02]  /*05b0*/  LOP3.LUT R24, R24, 0x1, RZ, 0xc0, !PT ;  /* 0x0000000118187812 */ /* 0x000fe400078ec0ff */
[----:B------:R-:W-:Y:S02]  /*05c0*/  LOP3.LUT R23, R30, 0x1, RZ, 0xc0, !PT ;  /* 0x000000011e177812 */ /* 0x000fe400078ec0ff */
[----:B------:R-:W-:Y:S02]  /*05d0*/  LOP3.LUT R22, R22, 0x2, RZ, 0xc0, !PT ;  /* 0x0000000216167812 */ /* 0x000fe400078ec0ff */
[----:B------:R-:W-:Y:S02]  /*05e0*/  LOP3.LUT R35, R35, 0xfffffffe, RZ, 0xc0, !PT ;  /* 0xfffffffe23237812 */ /* 0x000fe400078ec0ff */
[----:B------:R-:W-:-:S02]  /*05f0*/  SEL R33, RZ, 0x2, P4 ;  /* 0x00000002ff217807 */ /* 0x000fc40002000000 */
[----:B------:R-:W-:Y:S02]  /*0600*/  ISETP.NE.AND.EX P6, PT, RZ, R9, PT, P2 ;  /* 0x00000009ff00720c */ /* 0x000fe40003fc5320 */
[----:B------:R-:W-:Y:S02]  /*0610*/  IADD3 R24, P4, PT, R24, R23, RZ ;  /* 0x0000001718187210 */ /* 0x000fe40007f9e0ff */
[----:B------:R-:W-:Y:S01]  /*0620*/  ISETP.NE.U32.AND P2, PT, R25, R34, PT ;  /* 0x000000221900720c */ /* 0x000fe20003f45070 */
[----:B------:R-:W-:Y:S01]  /*0630*/  IMAD.SHL.U32 R34, R20, 0x2, RZ ;  /* 0x0000000214227824 */ /* 0x000fe200078e00ff */
[----:B------:R-:W-:Y:S02]  /*0640*/  IADD3 R35, P5, PT, R35, R22, RZ ;  /* 0x0000001623237210 */ /* 0x000fe40007fbe0ff */
[--C-:B------:R-:W-:Y:S02]  /*0650*/  SHF.R.U32.HI R23, RZ, 0x3, R7.reuse ;  /* 0x00000003ff177819 */ /* 0x100fe40000011607 */
[----:B------:R-:W-:-:S02]  /*0660*/  SHF.R.U64 R27, R6, 0x10, R7 ;  /* 0x00000010061b7819 */ /* 0x000fc40000001207 */
[----:B------:R-:W-:Y:S02]  /*0670*/  SEL R25, RZ, 0x8, !P6 ;  /* 0x00000008ff197807 */ /* 0x000fe40007000000 */
[----:B------:R-:W-:Y:S02]  /*0680*/  ISETP.NE.AND.EX P2, PT, R32, R37, PT, P2 ;  /* 0x000000252000720c */ /* 0x000fe40003f45320 */
[----:B------:R-:W-:Y:S01]  /*0690*/  ISETP.NE.U32.AND P6, PT, R35, R26, PT ;  /* 0x0000001a2300720c */ /* 0x000fe20003fc5070 */
[----:B------:R-:W-:Y:S01]  /*06a0*/  IMAD.X R35, RZ, RZ, RZ, P1 ;  /* 0x000000ffff237224 */ /* 0x000fe200008e06ff */
[----:B------:R-:W-:Y:S02]  /*06b0*/  LOP3.LUT R23, R23, 0x2, RZ, 0xc0, !PT ;  /* 0x0000000217177812 */ /* 0x000fe400078ec0ff */
[----:B------:R-:W-:Y:S02]  /*06c0*/  LEA.HI.X.SX32 R22, R18, RZ, 0x1, P5 ;  /* 0x000000ff12167211 */ /* 0x000fe400028f0eff */
[----:B------:R-:W-:-:S02]  /*06d0*/  LOP3.LUT R27, R27, 0x2, RZ, 0xc0, !PT ;  /* 0x000000021b1b7812 */ /* 0x000fc400078ec0ff */
[----:B------:R-:W-:Y:S02]  /*06e0*/  SEL R18, RZ, 0x80, !P2 ;  /* 0x00000080ff127807 */ /* 0x000fe40005000000 */
[-C--:B------:R-:W-:Y:S02]  /*06f0*/  ISETP.NE.U32.AND P2, PT, R23, R26.reuse, PT ;  /* 0x0000001a1700720c */ /* 0x080fe40003f45070 */
[----:B------:R-:W-:Y:S02]  /*0700*/  ISETP.NE.AND.EX P6, PT, R22, R9, PT, P6 ;  /* 0x000000091600720c */ /* 0x000fe40003fc5360 */
[----:B------:R-:W-:Y:S02]  /*0710*/  LOP3.LUT R23, R12, 0x2, RZ, 0xc0, !PT ;  /* 0x000000020c177812 */ /* 0x000fe400078ec0ff */
[----:B------:R-:W-:Y:S02]  /*0720*/  ISETP.NE.U32.AND P5, PT, R27, R26, PT ;  /* 0x0000001a1b00720c */ /* 0x000fe40003fa5070 */
[----:B------:R-:W-:-:S02]  /*0730*/  SHF.R.U32.HI R32, RZ, 0x5, R7 ;  /* 0x00000005ff207819 */ /* 0x000fc40000011607 */
[----:B------:R-:W-:Y:S02]  /*0740*/  SHF.R.U32.HI R27, RZ, 0x11, R7 ;  /* 0x00000011ff1b7819 */ /* 0x000fe40000011607 */
[----:B------:R-:W-:Y:S02]  /*0750*/  SEL R12, RZ, 0x400, !P6 ;  /* 0x00000400ff0c7807 */ /* 0x000fe40007000000 */
[----:B------:R-:W-:Y:S02]  /*0760*/  ISETP.NE.U32.AND P6, PT, R23, R26, PT ;  /* 0x0000001a1700720c */ /* 0x000fe40003fc5070 */
[-C--:B------:R-:W-:Y:S02]  /*0770*/  ISETP.NE.AND.EX P5, PT, RZ, R9.reuse, PT, P5 ;  /* 0x00000009ff00720c */ /* 0x080fe40003fa5350 */
[----:B------:R-:W-:Y:S02]  /*0780*/  ISETP.NE.AND.EX P2, PT, RZ, R9, PT, P2 ;  /* 0x00000009ff00720c */ /* 0x000fe40003f45320 */
[----:B------:R-:W-:-:S02]  /*0790*/  LOP3.LUT R32, R32, 0x1, RZ, 0xc0, !PT ;  /* 0x0000000120207812 */ /* 0x000fc400078ec0ff */
[----:B------:R-:W-:Y:S02]  /*07a0*/  LOP3.LUT R27, R27, 0x1, RZ, 0xc0, !PT ;  /* 0x000000011b1b7812 */ /* 0x000fe400078ec0ff */
[----:B------:R-:W-:Y:S02]  /*07b0*/  ISETP.NE.AND.EX P6, PT, RZ, R9, PT, P6 ;  /* 0x00000009ff00720c */ /* 0x000fe40003fc5360 */
[----:B------:R-:W-:Y:S02]  /*07c0*/  LOP3.LUT R37, R28, 0x6, RZ, 0xc0, !PT ;  /* 0x000000061c257812 */ /* 0x000fe400078ec0ff */
[----:B------:R-:W-:Y:S02]  /*07d0*/  SEL R22, RZ, 0x800, !P5 ;  /* 0x00000800ff167807 */ /* 0x000fe40006800000 */
[----:B------:R-:W-:Y:S02]  /*07e0*/  SEL R23, RZ, 0x2000, !P2 ;  /* 0x00002000ff177807 */ /* 0x000fe40005000000 */
[----:B------:R-:W-:-:S02]  /*07f0*/  IADD3 R27, P5, PT, R27, R32, RZ ;  /* 0x000000201b1b7210 */ /* 0x000fc40007fbe0ff */
[----:B------:R-:W-:Y:S01]  /*0800*/  ISETP.NE.U32.AND P2, PT, R0, R33, PT ;  /* 0x000000210000720c */ /* 0x000fe20003f45070 */
[----:B------:R-:W-:Y:S01]  /*0810*/  IMAD.SHL.U32 R33, R21, 0x2, RZ ;  /* 0x0000000215217824 */ /* 0x000fe200078e00ff */
[----:B------:R-:W-:Y:S01]  /*0820*/  SEL R32, RZ, 0x1, !P6 ;  /* 0x00000001ff207807 */ /* 0x000fe20007000000 */
[----:B------:R-:W-:Y:S01]  /*0830*/  IMAD.SHL.U32 R0, R19, 0x2, RZ ;  /* 0x0000000213007824 */ /* 0x000fe200078e00ff */
[-C--:B------:R-:W-:Y:S02]  /*0840*/  ISETP.NE.U32.AND P6, PT, R34, R37.reuse, PT ;  /* 0x000000252200720c */ /* 0x080fe40003fc5070 */
[----:B------:R-:W-:Y:S02]  /*0850*/  SHF.R.U32.HI R34, RZ, 0x8, R7 ;  /* 0x00000008ff227819 */ /* 0x000fe40000011607 */
[-C--:B------:R-:W-:Y:S02]  /*0860*/  ISETP.NE.U32.AND P1, PT, R33, R37.reuse, PT ;  /* 0x000000252100720c */ /* 0x080fe40003f25070 */
[----:B------:R-:W-:Y:S01]  /*0870*/  LOP3.LUT R33, R34, 0x2, RZ, 0xc0, !PT ;  /* 0x0000000222217812 */ /* 0x000fe200078ec0ff */
[----:B------:R-:W-:Y:S01]  /*0880*/  IMAD.X R34, RZ, RZ, RZ, P3 ;  /* 0x000000ffff227224 */ /* 0x000fe200018e06ff */
[----:B------:R-:W-:Y:S01]  /*0890*/  ISETP.NE.U32.AND P3, PT, R0, R37, PT ;  /* 0x000000250000720c */ /* 0x000fe20003f65070 */
[----:B------:R-:W-:Y:S01]  /*08a0*/  IMAD.X R0, RZ, RZ, RZ, P0 ;  /* 0x000000ffff007224 */ /* 0x000fe200000e06ff */
[----:B------:R-:W-:Y:S01]  /*08b0*/  SHF.L.U64.HI R20, R20, 0x1, R35 ;  /* 0x0000000114147819 */ /* 0x000fe20000010223 */
[----:B------:R-:W-:Y:S01]  /*08c0*/  IMAD.SHL.U32 R37, R6, 0x100, RZ ;  /* 0x0000010006257824 */ /* 0x000fe200078e00ff */
[----:B------:R-:W-:-:S02]  /*08d0*/  SHF.L.U64.HI R21, R21, 0x1, R34 ;  /* 0x0000000115157819 */ /* 0x000fc40000010222 */
[----:B------:R-:W-:Y:S01]  /*08e0*/  SHF.L.U64.HI R19, R19, 0x1, R0 ;  /* 0x0000000113137819 */ /* 0x000fe20000010200 */
[----:B------:R-:W-:Y:S01]  /*08f0*/  IMAD.SHL.U32 R0, R6, 0x4000000, RZ ;  /* 0x0400000006007824 */ /* 0x000fe200078e00ff */
[----:B------:R-:W-:Y:S02]  /*0900*/  ISETP.NE.AND.EX P6, PT, R20, RZ, PT, P6 ;  /* 0x000000ff1400720c */ /* 0x000fe40003fc5360 */
[----:B------:R-:W-:Y:S02]  /*0910*/  ISETP.NE.U32.AND P0, PT, R33, R26, PT ;  /* 0x0000001a2100720c */ /* 0x000fe40003f05070 */
[----:B------:R-:W-:Y:S02]  /*0920*/  SHF.R.U64 R33, R6, 0x1b, R7 ;  /* 0x0000001b06217819 */ /* 0x000fe40000001207 */
[----:B------:R-:W-:Y:S02]  /*0930*/  ISETP.NE.AND.EX P1, PT, R21, RZ, PT, P1 ;  /* 0x000000ff1500720c */ /* 0x000fe40003f25310 */
[----:B------:R-:W-:-:S02]  /*0940*/  SEL R21, RZ, 0x4, !P6 ;  /* 0x00000004ff157807 */ /* 0x000fc40007000000 */
[CC--:B------:R-:W-:Y:S02]  /*0950*/  LEA.HI.SX32 R34, P6, R0.reuse, R29.reuse, 0x2 ;  /* 0x0000001d00227211 */ /* 0x0c0fe400078d12ff */
[----:B------:R-:W-:Y:S02]  /*0960*/  ISETP.NE.AND.EX P3, PT, R19, RZ, PT, P3 ;  /* 0x000000ff1300720c */ /* 0x000fe40003f65330 */
[----:B------:R-:W-:Y:S02]  /*0970*/  LOP3.LUT R33, R33, 0x2, RZ, 0xc0, !PT ;  /* 0x0000000221217812 */ /* 0x000fe400078ec0ff */
[----:B------:R-:W-:Y:S02]  /*0980*/  LEA.HI.X.SX32 R0, R0, R8, 0x1, P6 ;  /* 0x0000000800007211 */ /* 0x000fe400030f0eff */
[----:B------:R-:W-:Y:S02]  /*0990*/  SEL R19, RZ, 0x40, !P3 ;  /* 0x00000040ff137807 */ /* 0x000fe40005800000 */
[----:B------:R-:W-:-:S02]  /*09a0*/  IADD3 R36, P6, PT, R33, R29, RZ ;  /* 0x0000001d21247210 */ /* 0x000fc40007fde0ff */
[----:B------:R-:W-:Y:S02]  /*09b0*/  ISETP.NE.U32.AND P3, PT, R33, R26, PT ;  /* 0x0000001a2100720c */ /* 0x000fe40003f65070 */
[----:B------:R-:W-:Y:S01]  /*09c0*/  SEL R20, RZ, 0x20, !P1 ;  /* 0x00000020ff147807 */ /* 0x000fe20004800000 */
[----:B------:R-:W-:Y:S01]  /*09d0*/  IMAD.X R35, RZ, RZ, R8, P6 ;  /* 0x000000ffff237224 */ /* 0x000fe200030e0608 */
[----:B------:R-:W-:Y:S01]  /*09e0*/  ISETP.GT.U32.AND P1, PT, R34, 0x1, PT ;  /* 0x000000012200780c */ /* 0x000fe20003f24070 */
[----:B------:R-:W-:Y:S01]  /*09f0*/  IMAD.SHL.U32 R34, R24, 0x2, RZ ;  /* 0x0000000218227824 */ /* 0x000fe200078e00ff */
[----:B------:R-:W-:Y:S02]  /*0a00*/  SHF.R.S32.HI R33, RZ, 0x1e, R37 ;  /* 0x0000001eff217819 */ /* 0x000fe40000011425 */
[----:B------:R-:W-:Y:S02]  /*0a10*/  ISETP.NE.AND.EX P3, PT, RZ, R9, PT, P3 ;  /* 0x00000009ff00720c */ /* 0x000fe40003f65330 */
[----:B------:R-:W-:-:S02]  /*0a20*/  LOP3.LUT R39, R7, 0x2, RZ, 0xc0, !PT ;  /* 0x0000000207277812 */ /* 0x000fc400078ec0ff */
[----:B------:R-:W-:Y:S02]  /*0a30*/  ISETP.GT.U32.AND.EX P1, PT, R0, RZ, PT, P1 ;  /* 0x000000ff0000720c */ /* 0x000fe40003f24110 */
[----:B------:R-:W-:Y:S02]  /*0a40*/  LOP3.LUT P6, RZ, R6, 0x2, RZ, 0xc0, !PT ;  /* 0x0000000206ff7812 */ /* 0x000fe400078cc0ff */
[----:B------:R-:W-:Y:S02]  /*0a50*/  LOP3.LUT R33, R33, 0xfffffffe, RZ, 0xc0, !PT ;  /* 0xfffffffe21217812 */ /* 0x000fe400078ec0ff */
[----:B------:R-:W-:Y:S02]  /*0a60*/  SEL R0, RZ, 0x4000, !P3 ;  /* 0x00004000ff007807 */ /* 0x000fe40005800000 */
[----:B------:R-:W-:Y:S02]  /*0a70*/  ISETP.NE.U32.AND P3, PT, R39, R26, PT ;  /* 0x0000001a2700720c */ /* 0x000fe40003f65070 */
[----:B------:R-:W-:-:S02]  /*0a80*/  LOP3.LUT P6, RZ, R7, 0x400, RZ, 0xc0, P6 ;  /* 0x0000040007ff7812 */ /* 0x000fc400030cc0ff */
[----:B------:R-:W-:Y:S02]  /*0a90*/  SEL R26, RZ, 0x10000, !P1 ;  /* 0x00010000ff1a7807 */ /* 0x000fe40004800000 */
[----:B------:R-:W-:Y:S02]  /*0aa0*/  IADD3 R33, P1, PT, RZ, -R33, RZ ;  /* 0x80000021ff217210 */ /* 0x000fe40007f3e0ff */
[----:B------:R-:W-:Y:S02]  /*0ab0*/  SEL R38, RZ, 0x10, !P6 ;  /* 0x00000010ff267807 */ /* 0x000fe40007000000 */
[----:B------:R-:W-:Y:S02]  /*0ac0*/  LOP3.LUT R39, R28, 0x6, RZ, 0xc0, !PT ;  /* 0x000000061c277812 */ /* 0x000fe400078ec0ff */
[----:B------:R-:W-:Y:S01]  /*0ad0*/  ISETP.NE.U32.AND P6, PT, R36, R33, PT ;  /* 0x000000212400720c */ /* 0x000fe20003fc5070 */
[----:B------:R-:W-:Y:S01]  /*0ae0*/  IMAD.X R36, RZ, RZ, RZ, P5 ;  /* 0x000000ffff247224 */ /* 0x000fe200028e06ff */
[----:B---3--:R-:W-:Y:S01]  /*0af0*/  LOP3.LUT R33, R3, 0xfc00000, R7, 0xf8, !PT ;  /* 0x0fc0000003217812 */ /* 0x008fe200078ef807 */
[----:B------:R-:W-:Y:S01]  /*0b00*/  IMAD.X R3, RZ, RZ, RZ, P4 ;  /* 0x000000ffff037224 */ /* 0x000fe200020e06ff */
[----:B------:R-:W-:-:S02]  /*0b10*/  ISETP.NE.U32.AND P4, PT, R34, R39, PT ;  /* 0x000000272200720c */ /* 0x000fc40003f85070 */
[----:B------:R-:W-:Y:S02]  /*0b20*/  SHF.R.U64 R34, R6, 0xe, R7 ;  /* 0x0000000e06227819 */ /* 0x000fe40000001207 */
[----:B------:R-:W-:Y:S02]  /*0b30*/  LOP3.LUT R32, R32, R33, R38, 0xfe, !PT ;  /* 0x0000002120207212 */ /* 0x000fe400078efe26 */
[----:B------:R-:W-:Y:S02]  /*0b40*/  ISETP.NE.AND.EX P3, PT, RZ, R9, PT, P3 ;  /* 0x00000009ff00720c */ /* 0x000fe40003f65330 */
[----:B------:R-:W-:Y:S02]  /*0b50*/  LOP3.LUT R38, R31, 0x2, RZ, 0xc0, !PT ;  /* 0x000000021f267812 */ /* 0x000fe400078ec0ff */
[----:B------:R-:W-:Y:S02]  /*0b60*/  LOP3.LUT R31, R34, 0x2, RZ, 0xc0, !PT ;  /* 0x00000002221f7812 */ /* 0x000fe400078ec0ff */
[----:B------:R-:W-:-:S02]  /*0b70*/  SEL R34, RZ, 0x100, !P3 ;  /* 0x00000100ff227807 */ /* 0x000fc40005800000 */
[----:B------:R-:W-:Y:S02]  /*0b80*/  SEL R33, RZ, 0x20000, !P3 ;  /* 0x00020000ff217807 */ /* 0x000fe40005800000 */
[----:B------:R-:W-:Y:S02]  /*0b90*/  IADD3 R31, P5, P3, R29, R31, R38 ;  /* 0x0000001f1d1f7210 */ /* 0x000fe40007bbe026 */
[----:B------:R-:W-:Y:S02]  /*0ba0*/  SHF.R.S32.HI R37, RZ, 0x1f, R37 ;  /* 0x0000001fff257819 */ /* 0x000fe40000011425 */
[----:B------:R-:W-:Y:S01]  /*0bb0*/  LOP3.LUT R38, R30, 0x2, RZ, 0xc0, !PT ;  /* 0x000000021e267812 */ /* 0x000fe200078ec0ff */
[C---:B------:R-:W-:Y:S01]  /*0bc0*/  IMAD.SHL.U32 R30, R6.reuse, 0x80000, RZ ;  /* 0x00080000061e7824 */ /* 0x040fe200078e00ff */
[----:B------:R-:W-:Y:S01]  /*0bd0*/  SHF.L.U64.HI R6, R6, 0x19, R7 ;  /* 0x0000001906067819 */ /* 0x000fe20000010207 */
[----:B------:R-:W-:Y:S01]  /*0be0*/  IMAD.X R40, RZ, RZ, ~R37, P1 ;  /* 0x000000ffff287224 */ /* 0x000fe200008e0e25 */
[----:B------:R-:W-:-:S02]  /*0bf0*/  IADD3 R37, P1, PT, R38, R29, RZ ;  /* 0x0000001d26257210 */ /* 0x000fc40007f3e0ff */
[----:B------:R-:W-:Y:S02]  /*0c00*/  SHF.R.S32.HI R38, RZ, 0x1e, R30 ;  /* 0x0000001eff267819 */ /* 0x000fe4000001141e */
[----:B------:R-:W-:Y:S01]  /*0c10*/  ISETP.NE.AND.EX P6, PT, R35, R40, PT, P6 ;  /* 0x000000282300720c */ /* 0x000fe20003fc5360 */
[----:B------:R-:W-:Y:S01]  /*0c20*/  IMAD.X R35, RZ, RZ, R8, P1 ;  /* 0x000000ffff237224 */ /* 0x000fe200008e0608 */
[----:B------:R-:W-:Y:S02]  /*0c30*/  LOP3.LUT R25, R34, R32, R25, 0xfe, !PT ;  /* 0x0000002022197212 */ /* 0x000fe400078efe19 */
[----:B------:R-:W-:Y:S02]  /*0c40*/  LOP3.LUT R38, R38, 0xfffffffe, RZ, 0xc0, !PT ;  /* 0xfffffffe26267812 */ /* 0x000fe400078ec0ff */
[----:B------:R-:W-:Y:S02]  /*0c50*/  LOP3.LUT R28, R28, 0xfffffff6, RZ, 0xc0, !PT ;  /* 0xfffffff61c1c7812 */ /* 0x000fe400078ec0ff */
[----:B------:R-:W-:-:S02]  /*0c60*/  SHF.L.U64.HI R3, R24, 0x1, R3 ;  /* 0x0000000118037819 */ /* 0x000fc40000010203 */
[----:B------:R-:W-:Y:S02]  /*0c70*/  SEL R29, RZ, 0x1000, !P6 ;  /* 0x00001000ff1d7807 */ /* 0x000fe40007000000 */
[----:B------:R-:W-:Y:S02]  /*0c80*/  SHF.R.S32.HI R7, RZ, 0x1e, R6 ;  /* 0x0000001eff077819 */ /* 0x000fe40000011406 */
[----:B------:R-:W-:Y:S02]  /*0c90*/  LOP3.LUT R22, R23, R25, R22, 0xfe, !PT ;  /* 0x0000001917167212 */ /* 0x000fe400078efe16 */
[----:B------:R-:W-:Y:S02]  /*0ca0*/  IADD3 R38, P6, PT, RZ, -R38, RZ ;  /* 0x80000026ff267210 */ /* 0x000fe40007fde0ff */
[----:B------:R-:W-:Y:S02]  /*0cb0*/  SHF.R.S32.HI R30, RZ, 0x1f, R30 ;  /* 0x0000001fff1e7819 */ /* 0x000fe4000001141e */
[----:B------:R-:W-:-:S02]  /*0cc0*/  LEA R28, P1, R27, R28, 0x1 ;  /* 0x0000001c1b1c7211 */ /* 0x000fc400078208ff */
[----:B------:R-:W-:Y:S01]  /*0cd0*/  ISETP.NE.AND.EX P4, PT, R3, RZ, PT, P4 ;  /* 0x000000ff0300720c */ /* 0x000fe20003f85340 */
[----:B------:R-:W-:Y:S01]  /*0ce0*/  IMAD.X R30, RZ, RZ, ~R30, P6 ;  /* 0x000000ffff1e7224 */ /* 0x000fe200030e0e1e */
[----:B------:R-:W-:Y:S02]  /*0cf0*/  LOP3.LUT R3, R7, 0xfffffffe, RZ, 0xc0, !PT ;  /* 0xfffffffe07037812 */ /* 0x000fe400078ec0ff */
[----:B------:R-:W-:Y:S02]  /*0d00*/  LOP3.LUT R0, R33, R22, R0, 0xfe, !PT ;  /* 0x0000001621007212 */ /* 0x000fe400078efe00 */
[----:B------:R-:W-:Y:S02]  /*0d10*/  LEA.HI.X R36, R27, R8, R36, 0x1, P1 ;  /* 0x000000081b247211 */ /* 0x000fe400008f0c24 */
[----:B------:R-:W-:Y:S02]  /*0d20*/  ISETP.NE.U32.AND P1, PT, R37, R38, PT ;  /* 0x000000262500720c */ /* 0x000fe40003f25070 */
[----:B------:R-:W-:-:S02]  /*0d30*/  SEL R7, RZ, 0x8000, !P4 ;  /* 0x00008000ff077807 */ /* 0x000fc40006000000 */
[----:B------:R-:W-:Y:S02]  /*0d40*/  ISETP.NE.U32.AND P4, PT, R16, R3, PT ;  /* 0x000000031000720c */ /* 0x000fe40003f85070 */
[----:B------:R-:W-:Y:S02]  /*0d50*/  LOP3.LUT R20, R20, R0, R21, 0xfe, !PT ;  /* 0x0000000014147212 */ /* 0x000fe400078efe15 */
[----:B------:R-:W-:Y:S02]  /*0d60*/  SHF.R.S32.HI R6, RZ, 0x1f, R6 ;  /* 0x0000001fff067819 */ /* 0x000fe40000011406 */
[----:B------:R-:W-:Y:S02]  /*0d70*/  ISETP.NE.AND.EX P6, PT, R35, R30, PT, P1 ;  /* 0x0000001e2300720c */ /* 0x000fe40003fc5310 */
[----:B------:R-:W-:Y:S02]  /*0d80*/  LOP3.LUT R18, R18, R20, R19, 0xfe, !PT ;  /* 0x0000001412127212 */ /* 0x000fe400078efe13 */
[----:B------:R-:W-:-:S02]  /*0d90*/  ISETP.NE.AND.EX P4, PT, R17, R6, PT, P4 ;  /* 0x000000061100720c */ /* 0x000fc40003f85340 */
[----:B------:R-:W-:Y:S02]  /*0da0*/  SEL R3, RZ, 0x100000, !P6 ;  /* 0x00100000ff037807 */ /* 0x000fe40007000000 */
[----:B------:R-:W-:Y:S02]  /*0db0*/  LEA R11, P6, R14, R11, 0x1 ;  /* 0x0000000b0e0b7211 */ /* 0x000fe400078c08ff */
[----:B------:R-:W-:Y:S02]  /*0dc0*/  LOP3.LUT R29, R29, R18, R12, 0xfe, !PT ;  /* 0x000000121d1d7212 */ /* 0x000fe400078efe0c */
[----:B------:R-:W-:Y:S02]  /*0dd0*/  SEL R6, RZ, 0x200, !P4 ;  /* 0x00000200ff067807 */ /* 0x000fe40006000000 */
[----:B------:R-:W-:Y:S02]  /*0de0*/  ISETP.GT.U32.AND P4, PT, R28, 0x3, PT ;  /* 0x000000031c00780c */ /* 0x000fe40003f84070 */
[----:B------:R-:W-:-:S02]  /*0df0*/  LEA.HI.X R13, R14, R15, R13, 0x1, P6 ;  /* 0x0000000f0e0d7211 */ /* 0x000fc400030f0c0d */
[----:B------:R-:W-:Y:S02]  /*0e00*/  LOP3.LUT R0, R26, R29, R7, 0xfe, !PT ;  /* 0x0000001d1a007212 */ /* 0x000fe400078efe07 */
[----:B------:R-:W-:Y:S02]  /*0e10*/  ISETP.NE.AND.EX P2, PT, R10, RZ, PT, P2 ;  /* 0x000000ff0a00720c */ /* 0x000fe40003f45320 */
[----:B------:R-:W-:Y:S02]  /*0e20*/  ISETP.GT.U32.AND.EX P6, PT, R36, RZ, PT, P4 ;  /* 0x000000ff2400720c */ /* 0x000fe40003fc4140 */
[----:B------:R-:W-:Y:S02]  /*0e30*/  ISETP.GT.U32.AND P1, PT, R31, 0x3, PT ;  /* 0x000000031f00780c */ /* 0x000fe40003f24070 */
[----:B------:R-:W-:Y:S02]  /*0e40*/  ISETP.GT.U32.AND P4, PT, R11, 0x5, PT ;  /* 0x000000050b00780c */ /* 0x000fe40003f84070 */
[----:B------:R-:W-:-:S02]  /*0e50*/  IADD3.X R8, PT, PT, R8, RZ, RZ, P5, P3 ;  /* 0x000000ff08087210 */ /* 0x000fc40002fe64ff */
[----:B------:R-:W-:Y:S02]  /*0e60*/  LOP3.LUT R0, R6, R0, R3, 0xfe, !PT ;  /* 0x0000000006007212 */ /* 0x000fe400078efe03 */
[----:B------:R-:W-:Y:S02]  /*0e70*/  SEL R3, RZ, 0x80000, !P2 ;  /* 0x00080000ff037807 */ /* 0x000fe40005000000 */
[----:B------:R-:W-:Y:S02]  /*0e80*/  SEL R6, RZ, 0x40000, !P6 ;  /* 0x00040000ff067807 */ /* 0x000fe40007000000 */
[----:B------:R-:W-:Y:S02]  /*0e90*/  ISETP.NE.AND.EX P0, PT, RZ, R9, PT, P0 ;  /* 0x00000009ff00720c */ /* 0x000fe40003f05300 */
[----:B------:R-:W-:Y:S02]  /*0ea0*/  ISETP.GT.U32.AND.EX P1, PT, R8, RZ, PT, P1 ;  /* 0x000000ff0800720c */ /* 0x000fe40003f24110 */
[----:B------:R-:W-:-:S02]  /*0eb0*/  ISETP.GT.U32.AND.EX P4, PT, R13, RZ, PT, P4 ;  /* 0x000000ff0d00720c */ /* 0x000fc40003f84140 */
[----:B------:R-:W-:Y:S02]  /*0ec0*/  LOP3.LUT R0, R3, R0, R6, 0xfe, !PT ;  /* 0x0000000003007212 */ /* 0x000fe400078efe06 */
[----:B------:R-:W-:Y:S02]  /*0ed0*/  SEL R7, RZ, 0x80000000, !P0 ;  /* 0x80000000ff077807 */ /* 0x000fe40004000000 */
[----:B------:R-:W-:Y:S02]  /*0ee0*/  SEL R3, RZ, 0x200000, !P1 ;  /* 0x00200000ff037807 */ /* 0x000fe40004800000 */
[----:B------:R-:W-:Y:S02]  /*0ef0*/  SEL R6, RZ, 0x2, !P4 ;  /* 0x00000002ff067807 */ /* 0x000fe40006000000 */
[----:B------:R-:W-:Y:S02]  /*0f00*/  LOP3.LUT R2, R2, R7, RZ, 0xfc, !PT ;  /* 0x0000000702027212 */ /* 0x000fe400078efcff */
[----:B------:R-:W-:-:S05]  /*0f10*/  LOP3.LUT R3, R6, R0, R3, 0xfe, !PT ;  /* 0x0000000006037212 */ /* 0x000fca00078efe03 */
[----:B------:R-:W-:Y:S01]  /*0f20*/  STG.E.64 desc[UR4][R4.64], R2 ;  /* 0x0000000204007986 */ /* 0x000fe2000c101b04 */
[----:B------:R-:W-:Y:S05]  /*0f30*/  EXIT ;  /* 0x000000000000794d */ /* 0x000fea0003800000 */
.L_x_6:
        /* <DEDUP_REMOVED lines=12> */
.L_x_42:


//--------------------- .text._Z18passo_tlf_8_parte2PyS_y --------------------------
	.section	.text._Z18passo_tlf_8_parte2PyS_y,"ax",@progbits
	.align	128
        .global         _Z18passo_tlf_8_parte2PyS_y
        .type           _Z18passo_tlf_8_parte2PyS_y,@function
        .size           _Z18passo_tlf_8_parte2PyS_y,(.L_x_43 - _Z18passo_tlf_8_parte2PyS_y)
        .other          _Z18passo_tlf_8_parte2PyS_y,@"STO_CUDA_ENTRY STV_DEFAULT"
_Z18passo_tlf_8_parte2PyS_y:
.text._Z18passo_tlf_8_parte2PyS_y:
        /* <DEDUP_REMOVED lines=13> */
[----:B0-----:R-:W-:-:S04]  /*00d0*/  IADD3 R2, P0, PT, R4, UR8, RZ ;  /* 0x0000000804027c10 */ /* 0x001fc8000ff1e0ff */
[----:B------:R-:W-:-:S06]  /*00e0*/  IADD3.X R3, PT, PT, R5, UR9, RZ, P0, !PT ;  /* 0x0000000905037c10 */ /* 0x000fcc00087fe4ff */
[----:B-1----:R-:W2:Y:S02]  /*00f0*/  LDG.E.64 R2, desc[UR4][R2.64] ;  /* 0x0000000402027981 */ /* 0x002ea4000c1e1b00 */
[C---:B--2---:R-:W-:Y:S01]  /*0100*/  IMAD.SHL.U32 R0, R2.reuse, 0x40000000, RZ ;  /* 0x4000000002007824 */ /* 0x044fe200078e00ff */
[C-C-:B------:R-:W-:Y:S01]  /*0110*/  SHF.L.U64.HI R9, R2.reuse, 0x10, R3.reuse ;  /* 0x0000001002097819 */ /* 0x140fe20000010203 */
[C---:B------:R-:W-:Y:S01]  /*0120*/  IMAD.SHL.U32 R17, R2.reuse, 0x100, RZ ;  /* 0x0000010002117824 */ /* 0x040fe200078e00ff */
[C---:B------:R-:W-:Y:S01]  /*0130*/  SHF.L.U64.HI R7, R2.reuse, 0x11, R3 ;  /* 0x0000001102077819 */ /* 0x040fe20000010203 */
[----:B------:R-:W-:Y:S01]  /*0140*/  IMAD.SHL.U32 R28, R2, 0x20000000, RZ ;  /* 0x20000000021c7824 */ /* 0x000fe200078e00ff */
[----:B------:R-:W-:Y:S02]  /*0150*/  SHF.R.S32.HI R9, RZ, 0x1f, R9 ;  /* 0x0000001fff097819 */ /* 0x000fe40000011409 */
[----:B------:R-:W-:Y:S02]  /*0160*/  SHF.R.S32.HI R18, RZ, 0x1f, R0 ;  /* 0x0000001fff127819 */ /* 0x000fe40000011400 */
[----:B------:R-:W-:-:S02]  /*0170*/  SHF.R.S32.HI R14, RZ, 0x1e, R7 ;  /* 0x0000001eff0e7819 */ /* 0x000fc40000011407 */
[C---:B------:R-:W-:Y:S02]  /*0180*/  LOP3.LUT R12, R9.reuse, 0x6, RZ, 0xc0, !PT ;  /* 0x00000006090c7812 */ /* 0x040fe400078ec0ff */
[----:B------:R-:W-:Y:S02]  /*0190*/  LOP3.LUT R9, R9, 0xe, RZ, 0xc0, !PT ;  /* 0x0000000e09097812 */ /* 0x000fe400078ec0ff */
[----:B------:R-:W-:Y:S02]  /*01a0*/  LOP3.LUT R14, R14, 0xfffffffe, RZ, 0xc0, !PT ;  /* 0xfffffffe0e0e7812 */ /* 0x000fe400078ec0ff */
[----:B------:R-:W-:Y:S02]  /*01b0*/  LOP3.LUT R10, R18, 0xe, RZ, 0xc0, !PT ;  /* 0x0000000e120a7812 */ /* 0x000fe400078ec0ff */
[--C-:B------:R-:W-:Y:S02]  /*01c0*/  SHF.R.U32.HI R22, RZ, 0x1, R3.reuse ;  /* 0x00000001ff167819 */ /* 0x100fe40000011603 */
[----:B------:R-:W-:-:S02]  /*01d0*/  SHF.R.U64 R6, R2, 0x4, R3 ;  /* 0x0000000402067819 */ /* 0x000fc40000001203 */
[C-C-:B------:R-:W-:Y:S02]  /*01e0*/  SHF.R.U64 R19, R2.reuse, 0x15, R3.reuse ;  /* 0x0000001502137819 */ /* 0x140fe40000001203 */
[----:B------:R-:W-:Y:S02]  /*01f0*/  IADD3 R14, P1, P3, R9, R14, R10 ;  /* 0x0000000e090e7210 */ /* 0x000fe40007b3e00a */
[--C-:B------:R-:W-:Y:S02]  /*0200*/  SHF.R.U32.HI R21, RZ, 0x3, R3.reuse ;  /* 0x00000003ff157819 */ /* 0x100fe40000011603 */
[----:B------:R-:W-:Y:S02]  /*0210*/  SHF.R.U64 R8, R2, 0xf, R3 ;  /* 0x0000000f02087819 */ /* 0x000fe40000001203 */
[----:B------:R-:W-:Y:S02]  /*0220*/  LOP3.LUT R9, R3, 0x1, RZ, 0xc0, !PT ;  /* 0x0000000103097812 */ /* 0x000fe400078ec0ff */
[----:B------:R-:W-:-:S02]  /*0230*/  LOP3.LUT R22, R22, 0x1, RZ, 0xc0, !PT ;  /* 0x0000000116167812 */ /* 0x000fc400078ec0ff */
[----:B------:R-:W-:Y:S02]  /*0240*/  LOP3.LUT R6, R6, 0x1, RZ, 0xc0, !PT ;  /* 0x0000000106067812 */ /* 0x000fe400078ec0ff */
[----:B------:R-:W-:Y:S02]  /*0250*/  LOP3.LUT R19, R19, 0x1, RZ, 0xc0, !PT ;  /* 0x0000000113137812 */ /* 0x000fe400078ec0ff */
[----:B------:R-:W-:Y:S02]  /*0260*/  LOP3.LUT R21, R21, 0x2, RZ, 0xc0, !PT ;  /* 0x0000000215157812 */ /* 0x000fe400078ec0ff */
[----:B------:R-:W-:Y:S02]  /*0270*/  LOP3.LUT R8, R8, 0x2, RZ, 0xc0, !PT ;  /* 0x0000000208087812 */ /* 0x000fe400078ec0ff */
[----:B------:R-:W-:Y:S02]  /*0280*/  LOP3.LUT R11, R18, 0xfffffff6, RZ, 0xc0, !PT ;  /* 0xfffffff6120b7812 */ /* 0x000fe400078ec0ff */
[----:B------:R-:W-:-:S02]  /*0290*/  IADD3 R16, P0, PT, R9, R22, RZ ;  /* 0x0000001609107210 */ /* 0x000fc40007f1e0ff */
[----:B------:R-:W-:Y:S02]  /*02a0*/  SHF.L.U64.HI R15, R2, 0x16, R3 ;  /* 0x00000016020f7819 */ /* 0x000fe40000010203 */
[----:B------:R-:W-:Y:S02]  /*02b0*/  IADD3 R19, P2, PT, R19, R6, RZ ;  /* 0x0000000613137210 */ /* 0x000fe40007f5e0ff */
[----:B------:R-:W-:Y:S02]  /*02c0*/  IADD3 R21, P4, P5, R11, R21, R8 ;  /* 0x000000150b157210 */ /* 0x000fe40007d9e008 */
[----:B------:R-:W-:Y:S01]  /*02d0*/  IADD3 R12, P6, PT, R12, R11, RZ ;  /* 0x0000000b0c0c7210 */ /* 0x000fe20007fde0ff */
[----:B------:R-:W-:Y:S01]  /*02e0*/  IMAD.SHL.U32 R11, R16, 0x2, RZ ;  /* 0x00000002100b7824 */ /* 0x000fe200078e00ff */
[----:B------:R-:W-:Y:S01]  /*02f0*/  SHF.R.S32.HI R6, RZ, 0x1f, R0 ;  /* 0x0000001fff067819 */ /* 0x000fe20000011400 */
[----:B------:R-:W-:Y:S01]  /*0300*/  IMAD.X R20, RZ, RZ, RZ, P2 ;  /* 0x000000ffff147224 */ /* 0x000fe200010e06ff */
[----:B------:R-:W-:-:S02]  /*0310*/  SHF.R.S32.HI R15, RZ, 0x1f, R15 ;  /* 0x0000001fff0f7819 */ /* 0x000fc4000001140f */
[----:B------:R-:W-:Y:S01]  /*0320*/  SHF.R.S32.HI R8, RZ, 0x1f, R17 ;  /* 0x0000001fff087819 */ /* 0x000fe20000011411 */
[----:B------:R-:W-:Y:S01]  /*0330*/  IMAD.X R13, RZ, RZ, R6, P6 ;  /* 0x000000ffff0d7224 */ /* 0x000fe200030e0606 */
[----:B------:R-:W-:Y:S02]  /*0340*/  LOP3.LUT R15, R15, 0x6, RZ, 0xc0, !PT ;  /* 0x000000060f0f7812 */ /* 0x000fe400078ec0ff */
[----:B------:R-:W-:Y:S02]  /*0350*/  LOP3.LUT R24, R8, 0xfffffff6, RZ, 0xc0, !PT ;  /* 0xfffffff608187812 */ /* 0x000fe400078ec0ff */
[----:B------:R-:W-:Y:S02]  /*0360*/  ISETP.NE.U32.AND P6, PT, R11, R14, PT ;  /* 0x0000000e0b00720c */ /* 0x000fe40003fc5070 */
[----:B------:R-:W-:Y:S02]  /*0370*/  SHF.R.S32.HI R11, RZ, 0x1e, R0 ;  /* 0x0000001eff0b7819 */ /* 0x000fe40000011400 */
[----:B------:R-:W-:-:S02]  /*0380*/  LEA R23, P2, R19, R12, 0x1 ;  /* 0x0000000c13177211 */ /* 0x000fc400078408ff */
[----:B------:R-:W-:Y:S02]  /*0390*/  IADD3.X R25, PT, PT, R6, RZ, RZ, P4, P5 ;  /* 0x000000ff06197210 */ /* 0x000fe400027ea4ff */
[----:B------:R-:W-:Y:S01]  /*03a0*/  IADD3 R12, P4, P5, R15, R21, R24 ;  /* 0x000000150f0c7210 */ /* 0x000fe20007d9e018 */
[----:B------:R-:W-:Y:S01]  /*03b0*/  IMAD.SHL.U32 R15, R2, 0x80, RZ ;  /* 0x00000080020f7824 */ /* 0x000fe200078e00ff */
[----:B------:R-:W-:Y:S02]  /*03c0*/  SHF.R.S32.HI R0, RZ, 0x1f, R17 ;  /* 0x0000001fff007819 */ /* 0x000fe40000011411 */
[----:B------:R-:W-:Y:S02]  /*03d0*/  SHF.R.S32.HI R21, RZ, 0x1e, R28 ;  /* 0x0000001eff157819 */ /* 0x000fe4000001141c */
[----:B------:R-:W-:Y:S02]  /*03e0*/  LOP3.LUT R11, R11, 0xfffffffe, RZ, 0xc0, !PT ;  /* 0xfffffffe0b0b7812 */ /* 0x000fe400078ec0ff */
[----:B------:R-:W-:Y:S01]  /*03f0*/  LEA.HI.X R19, R19, R13, R20, 0x1, P2 ;  /* 0x0000000d13137211 */ /* 0x000fe200010f0c14 */
[----:B------:R-:W-:Y:S01]  /*0400*/  IMAD.X R13, RZ, RZ, RZ, P0 ;  /* 0x000000ffff0d7224 */ /* 0x000fe200000e06ff */
[----:B------:R-:W-:-:S02]  /*0410*/  IADD3.X R0, PT, PT, RZ, R25, R0, P4, P5 ;  /* 0x00000019ff007210 */ /* 0x000fc400027ea400 */
[----:B------:R-:W-:Y:S02]  /*0420*/  LOP3.LUT R20, R3, 0x2, RZ, 0xc0, !PT ;  /* 0x0000000203147812 */ /* 0x000fe400078ec0ff */
[----:B------:R-:W-:Y:S02]  /*0430*/  SHF.R.U32.HI R14, RZ, 0x9, R3 ;  /* 0x00000009ff0e7819 */ /* 0x000fe40000011603 */
[----:B------:R-:W-:Y:S02]  /*0440*/  LOP3.LUT R21, R21, 0xfffffffe, RZ, 0xc0, !PT ;  /* 0xfffffffe15157812 */ /* 0x000fe400078ec0ff */
[----:B------:R-:W-:Y:S02]  /*0450*/  IADD3 R25, P4, PT, RZ, -R11, RZ ;  /* 0x8000000bff197210 */ /* 0x000fe40007f9e0ff */
[----:B------:R-:W-:Y:S02]  /*0460*/  LOP3.LUT R14, R14, 0x2, RZ, 0xc0, !PT ;  /* 0x000000020e0e7812 */ /* 0x000fe400078ec0ff */
[----:B------:R-:W-:-:S02]  /*0470*/  IADD3 R21, P5, PT, R21, R20, RZ ;  /* 0x0000001415157210 */ /* 0x000fc40007fbe0ff */
[----:B------:R-:W-:Y:S02]  /*0480*/  ISETP.NE.U32.AND P2, PT, R20, R25, PT ;  /* 0x000000191400720c */ /* 0x000fe40003f45070 */
[----:B------:R-:W-:Y:S02]  /*0490*/  SHF.L.U64.HI R16, R16, 0x1, R13 ;  /* 0x0000000110107819 */ /* 0x000fe4000001020d */
[C---:B------:R-:W-:Y:S02]  /*04a0*/  SHF.R.U64 R26, R2.reuse, 0x16, R3 ;  /* 0x00000016021a7819 */ /* 0x040fe40000001203 */
[----:B------:R-:W-:Y:S02]  /*04b0*/  SHF.R.S32.HI R13, RZ, 0x1e, R15 ;  /* 0x0000001eff0d7819 */ /* 0x000fe4000001140f */
[----:B------:R-:W-:Y:S02]  /*04c0*/  SHF.R.U64 R20, R2, 0x18, R3 ;  /* 0x0000001802147819 */ /* 0x000fe40000001203 */
[----:B------:R-:W-:-:S02]  /*04d0*/  SHF.R.S32.HI R17, RZ, 0x1f, R7 ;  /* 0x0000001fff117819 */ /* 0x000fc40000011407 */
[----:B------:R-:W-:Y:S02]  /*04e0*/  ISETP.NE.U32.AND P0, PT, R14, R25, PT ;  /* 0x000000190e00720c */ /* 0x000fe40003f05070 */
[----:B------:R-:W-:Y:S02]  /*04f0*/  LOP3.LUT R26, R26, 0x2, RZ, 0xc0, !PT ;  /* 0x000000021a1a7812 */ /* 0x000fe400078ec0ff */
[----:B------:R-:W-:Y:S02]  /*0500*/  LOP3.LUT R7, R13, 0xfffffffe, RZ, 0xc0, !PT ;  /* 0xfffffffe0d077812 */ /* 0x000fe400078ec0ff */
[----:B------:R-:W-:Y:S02]  /*0510*/  LOP3.LUT R14, R20, 0x2, RZ, 0xc0, !PT ;  /* 0x00000002140e7812 */ /* 0x000fe400078ec0ff */
[----:B------:R-:W-:Y:S01]  /*0520*/  IADD3.X R13, PT, PT, RZ, R17, RZ, P1, P3 ;  /* 0x00000011ff0d7210 */ /* 0x000fe20000fe64ff */
[----:B------:R-:W-:Y:S01]  /*0530*/  IMAD.X R17, RZ, RZ, ~R6, P4 ;  /* 0x000000ffff117224 */ /* 0x000fe200020e0e06 */
[----:B------:R-:W-:-:S02]  /*0540*/  LEA.HI.X.SX32 R28, R28, RZ, 0x1, P5 ;  /* 0x000000ff1c1c7211 */ /* 0x000fc400028f0eff */
[----:B------:R-:W-:Y:S02]  /*0550*/  IADD3 R14, P3, P5, R7, R26, R14 ;  /* 0x0000001a070e7210 */ /* 0x000fe40007d7e00e */
[----:B------:R-:W-:Y:S02]  /*0560*/  ISETP.NE.AND.EX P6, PT, R16, R13, PT, P6 ;  /* 0x0000000d1000720c */ /* 0x000fe40003fc5360 */
[----:B------:R-:W-:Y:S02]  /*0570*/  SHF.R.S32.HI R7, RZ, 0x1f, R15 ;  /* 0x0000001fff077819 */ /* 0x000fe4000001140f */
[--C-:B------:R-:W-:Y:S02]  /*0580*/  SHF.R.U32.HI R13, RZ, 0xe, R3.reuse ;  /* 0x0000000eff0d7819 */ /* 0x100fe40000011603 */
[----:B------:R-:W-:Y:S02]  /*0590*/  SHF.R.U32.HI R24, RZ, 0xf, R3 ;  /* 0x0000000fff187819 */ /* 0x000fe40000011603 */
[----:B------:R-:W-:-:S02]  /*05a0*/  LOP3.LUT R8, R8, 0x6, RZ, 0xc0, !PT ;  /* 0x0000000608087812 */ /* 0x000fc400078ec0ff */
[----:B------:R-:W-:Y:S02]  /*05b0*/  LOP3.LUT R15, R18, 0xfffffffa, RZ, 0xc0, !PT ;  /* 0xfffffffa120f7812 */ /* 0x000fe400078ec0ff */
[----:B------:R-:W-:Y:S02]  /*05c0*/  IADD3.X R7, PT, PT, R7, RZ, RZ, P3, P5 ;  /* 0x000000ff07077210 */ /* 0x000fe40001fea4ff */
[----:B------:R-:W-:Y:S02]  /*05d0*/  LOP3.LUT R24, R24, 0x1, RZ, 0xc0, !PT ;  /* 0x0000000118187812 */ /* 0x000fe400078ec0ff */
[----:B------:R-:W-:Y:S02]  /*05e0*/  LOP3.LUT R16, R13, 0x1, RZ, 0xc0, !PT ;  /* 0x000000010d107812 */ /* 0x000fe400078ec0ff */
[----:B------:R-:W-:Y:S02]  /*05f0*/  IADD3 R8, P3, PT, R15, R8, RZ ;  /* 0x000000080f087210 */ /* 0x000fe40007f7e0ff */
[----:B------:R-:W-:-:S02]  /*0600*/  IADD3 R24, P4, P5, R16, R24, R9 ;  /* 0x0000001810187210 */ /* 0x000fc40007d9e009 */
[----:B------:R-:W-:Y:S01]  /*0610*/  ISETP.NE.U32.AND P1, PT, R21, R25, PT ;  /* 0x000000191500720c */ /* 0x000fe20003f25070 */
[----:B------:R-:W-:Y:S01]  /*0620*/  IMAD.X R9, RZ, RZ, R6, P3 ;  /* 0x000000ffff097224 */ /* 0x000fe200018e0606 */
[----:B------:R-:W-:Y:S01]  /*0630*/  IADD3 R16, P3, PT, R16, R22, RZ ;  /* 0x0000001610107210 */ /* 0x000fe20007f7e0ff */
[----:B------:R-:W-:Y:S01]  /*0640*/  IMAD.SHL.U32 R29, R24, 0x2, RZ ;  /* 0x00000002181d7824 */ /* 0x000fe200078e00ff */
[----:B------:R-:W-:Y:S02]  /*0650*/  ISETP.NE.AND.EX P1, PT, R28, R17, PT, P1 ;  /* 0x000000111c00720c */ /* 0x000fe40003f25310 */
[----:B------:R-:W-:Y:S01]  /*0660*/  SHF.R.U32.HI R28, RZ, 0x14, R3 ;  /* 0x00000014ff1c7819 */ /* 0x000fe20000011603 */
[----:B------:R-:W-:Y:S01]  /*0670*/  IMAD.X R21, RZ, RZ, RZ, P3 ;  /* 0x000000ffff157224 */ /* 0x000fe200018e06ff */
[----:B------:R-:W-:Y:S02]  /*0680*/  LEA R8, P3, R16, R8, 0x1 ;  /* 0x0000000810087211 */ /* 0x000fe400078608ff */
[----:B------:R-:W-:-:S02]  /*0690*/  LOP3.LUT R28, R28, 0x1, RZ, 0xc0, !PT ;  /* 0x000000011c1c7812 */ /* 0x000fc400078ec0ff */
[----:B------:R-:W-:Y:S01]  /*06a0*/  LEA.HI.X R9, R16, R9, R21, 0x1, P3 ;  /* 0x0000000910097211 */ /* 0x000fe200018f0c15 */
[C---:B------:R-:W-:Y:S01]  /*06b0*/  IMAD.SHL.U32 R16, R2.reuse, 0x200, RZ ;  /* 0x0000020002107824 */ /* 0x040fe200078e00ff */
[----:B------:R-:W-:Y:S02]  /*06c0*/  SHF.R.U64 R21, R2, 0x1a, R3 ;  /* 0x0000001a02157819 */ /* 0x000fe40000001203 */
[----:B------:R-:W-:Y:S02]  /*06d0*/  P2R R27, PR, RZ, 0x2 ;  /* 0x00000002ff1b7803 */ /* 0x000fe40000000000 */
[----:B------:R-:W-:Y:S02]  /*06e0*/  LOP3.LUT R21, R21, 0x1, RZ, 0xc0, !PT ;  /* 0x0000000115157812 */ /* 0x000fe400078ec0ff */
[----:B------:R-:W-:Y:S02]  /*06f0*/  LOP3.LUT R32, R18, 0x6, RZ, 0xc0, !PT ;  /* 0x0000000612207812 */ /* 0x000fe400078ec0ff */
[----:B------:R-:W-:-:S02]  /*0700*/  IADD3 R28, P1, PT, R28, R21, RZ ;  /* 0x000000151c1c7210 */ /* 0x000fc40007f3e0ff */
[----:B------:R-:W-:Y:S02]  /*0710*/  SHF.L.U64.HI R35, R2, 0x1d, R3 ;  /* 0x0000001d02237819 */ /* 0x000fe40000010203 */
[----:B------:R-:W-:Y:S01]  /*0720*/  P2R R36, PR, RZ, 0x10 ;  /* 0x00000010ff247803 */ /* 0x000fe20000000000 */
[----:B------:R-:W-:Y:S01]  /*0730*/  IMAD.SHL.U32 R31, R28, 0x2, RZ ;  /* 0x000000021c1f7824 */ /* 0x000fe200078e00ff */
[----:B------:R-:W-:Y:S02]  /*0740*/  ISETP.NE.U32.AND P4, PT, R29, R10, PT ;  /* 0x0000000a1d00720c */ /* 0x000fe40003f85070 */
[----:B------:R-:W-:Y:S02]  /*0750*/  SHF.R.S32.HI R10, RZ, 0x1f, R16 ;  /* 0x0000001fff0a7819 */ /* 0x000fe40000011410 */
[----:B------:R-:W-:Y:S01]  /*0760*/  ISETP.NE.U32.AND P3, PT, R31, R32, PT ;  /* 0x000000201f00720c */ /* 0x000fe20003f65070 */
[----:B------:R-:W-:Y:S01]  /*0770*/  IMAD.SHL.U32 R32, R2, 0x10, RZ ;  /* 0x0000001002207824 */ /* 0x000fe200078e00ff */
[----:B------:R-:W-:-:S02]  /*0780*/  SHF.R.S32.HI R31, RZ, 0x1f, R35 ;  /* 0x0000001fff1f7819 */ /* 0x000fc40000011423 */
[----:B------:R-:W-:Y:S02]  /*0790*/  LOP3.LUT R10, R10, 0xe, RZ, 0xc0, !PT ;  /* 0x0000000e0a0a7812 */ /* 0x000fe400078ec0ff */
[----:B------:R-:W-:Y:S02]  /*07a0*/  LOP3.LUT R31, R31, 0xfffffff2, RZ, 0xc0, !PT ;  /* 0xfffffff21f1f7812 */ /* 0x000fe400078ec0ff */
[----:B------:R-:W-:Y:S02]  /*07b0*/  LOP3.LUT R16, R18, 0xfffffff2, RZ, 0xc0, !PT ;  /* 0xfffffff212107812 */ /* 0x000fe400078ec0ff */
[----:B------:R-:W-:Y:S02]  /*07c0*/  SHF.R.S32.HI R32, RZ, 0x1f, R32 ;  /* 0x0000001fff207819 */ /* 0x000fe40000011420 */
[----:B------:R-:W-:Y:S02]  /*07d0*/  P2R R33, PR, RZ, 0x10 ;  /* 0x00000010ff217803 */ /* 0x000fe40000000000 */
[----:B------:R-:W-:-:S02]  /*07e0*/  P2R R29, PR, RZ, 0x8 ;  /* 0x00000008ff1d7803 */ /* 0x000fc40000000000 */
[----:B------:R-:W-:Y:S02]  /*07f0*/  SHF.R.S32.HI R35, RZ, 0x1f, R35 ;  /* 0x0000001fff237819 */ /* 0x000fe40000011423 */
[----:B------:R-:W-:Y:S02]  /*0800*/  IADD3 R16, P3, P4, R16, R10, R31 ;  /* 0x0000000a10107210 */ /* 0x000fe40007c7e01f */
[-C--:B------:R-:W-:Y:S02]  /*0810*/  ISETP.NE.AND.EX P2, PT, RZ, R17.reuse, PT, P2 ;  /* 0x00000011ff00720c */ /* 0x080fe40003f45320 */
[----:B------:R-:W-:Y:S02]  /*0820*/  ISETP.NE.AND.EX P0, PT, RZ, R17, PT, P0 ;  /* 0x00000011ff00720c */ /* 0x000fe40003f05300 */
[----:B------:R-:W-:Y:S02]  /*0830*/  LOP3.LUT R32, R32, 0x6, RZ, 0xc0, !PT ;  /* 0x0000000620207812 */ /* 0x000fe400078ec0ff */
[----:B------:R-:W-:-:S02]  /*0840*/  SHF.L.U64.HI R17, R2, 0x13, R3 ;  /* 0x0000001302117819 */ /* 0x000fc40000010203 */
[----:B------:R-:W-:Y:S02]  /*0850*/  IADD3.X R10, PT, PT, R6, RZ, R35, P3, P4 ;  /* 0x000000ff060a7210 */ /* 0x000fe40001fe8423 */
[----:B------:R-:W-:Y:S02]  /*0860*/  P2R R35, PR, RZ, 0x4 ;  /* 0x00000004ff237803 */ /* 0x000fe40000000000 */
[----:B------:R-:W-:Y:S02]  /*0870*/  P2R R31, PR, RZ, 0x1 ;  /* 0x00000001ff1f7803 */ /* 0x000fe40000000000 */
[----:B------:R-:W-:Y:S02]  /*0880*/  IADD3 R26, P2, P0, R15, R32, R26 ;  /* 0x000000200f1a7210 */ /* 0x000fe4000785e01a */
[----:B------:R-:W-:Y:S02]  /*0890*/  SHF.R.U64 R34, R2, 0x14, R3 ;  /* 0x0000001402227819 */ /* 0x000fe40000001203 */
[----:B------:R-:W-:-:S02]  /*08a0*/  SHF.R.S32.HI R15, RZ, 0x1f, R17 ;  /* 0x0000001fff0f7819 */ /* 0x000fc40000011411 */
[----:B------:R-:W-:Y:S02]  /*08b0*/  LOP3.LUT R34, R34, 0x2, RZ, 0xc0, !PT ;  /* 0x0000000222227812 */ /* 0x000fe400078ec0ff */
[----:B------:R-:W-:Y:S02]  /*08c0*/  LOP3.LUT R15, R15, 0xffffffe2, RZ, 0xc0, !PT ;  /* 0xffffffe20f0f7812 */ /* 0x000fe400078ec0ff */
[----:B------:R-:W-:Y:S02]  /*08d0*/  LOP3.LUT R32, R18, 0xffffffe2, RZ, 0xc0, !PT ;  /* 0xffffffe212207812 */ /* 0x000fe400078ec0ff */
[----:B------:R-:W-:Y:S02]  /*08e0*/  P2R R38, PR, RZ, 0x1 ;  /* 0x00000001ff267803 */ /* 0x000fe40000000000 */
[----:B------:R-:W-:Y:S02]  /*08f0*/  ISETP.NE.AND P0, PT, R36, RZ, PT ;  /* 0x000000ff2400720c */ /* 0x000fe40003f05270 */
[----:B------:R-:W-:-:S02]  /*0900*/  P2R R36, PR, RZ, 0x4 ;  /* 0x00000004ff247803 */ /* 0x000fc40000000000 */
[----:B------:R-:W-:Y:S02]  /*0910*/  IADD3 R15, P2, P3, R15, R34, R32 ;  /* 0x000000220f0f7210 */ /* 0x000fe40007b5e020 */
[--C-:B------:R-:W-:Y:S02]  /*0920*/  SHF.L.U64.HI R34, R2, 0xb, R3.reuse ;  /* 0x0000000b02227819 */ /* 0x100fe40000010203 */
[----:B------:R-:W-:Y:S02]  /*0930*/  SHF.R.U32.HI R37, RZ, 0xf, R3 ;  /* 0x0000000fff257819 */ /* 0x000fe40000011603 */
[----:B------:R-:W-:Y:S02]  /*0940*/  SHF.R.S32.HI R32, RZ, 0x1f, R34 ;  /* 0x0000001fff207819 */ /* 0x000fe40000011422 */
[----:B------:R-:W-:Y:S02]  /*0950*/  SHF.R.S32.HI R17, RZ, 0x1f, R17 ;  /* 0x0000001fff117819 */ /* 0x000fe40000011411 */
[----:B------:R-:W-:-:S02]  /*0960*/  LOP3.LUT R37, R37, 0x2, RZ, 0xc0, !PT ;  /* 0x0000000225257812 */ /* 0x000fc400078ec0ff */
[----:B------:R-:W-:Y:S02]  /*0970*/  LOP3.LUT R18, R18, 0xffffffea, RZ, 0xc0, !PT ;  /* 0xffffffea12127812 */ /* 0x000fe400078ec0ff */
[----:B------:R-:W-:Y:S02]  /*0980*/  LOP3.LUT R32, R32, 0xfffffffa, RZ, 0xc0, !PT ;  /* 0xfffffffa20207812 */ /* 0x000fe400078ec0ff */
[----:B------:R-:W-:Y:S02]  /*0990*/  IADD3.X R17, PT, PT, R17, RZ, R6, P2, P3 ;  /* 0x000000ff11117210 */ /* 0x000fe400017e6406 */
[----:B------:R-:W-:Y:S02]  /*09a0*/  ISETP.GT.U32.AND P2, PT, R23, 0x3, PT ;  /* 0x000000031700780c */ /* 0x000fe40003f44070 */
[----:B------:R-:W-:Y:S02]  /*09b0*/  SHF.R.S32.HI R23, RZ, 0x1f, R34 ;  /* 0x0000001fff177819 */ /* 0x000fe40000011422 */
[----:B------:R-:W-:-:S02]  /*09c0*/  IADD3 R32, P3, P4, R32, R18, R37 ;  /* 0x0000001220207210 */ /* 0x000fc40007c7e025 */
[----:B------:R-:W-:Y:S02]  /*09d0*/  SHF.R.U32.HI R39, RZ, 0x8, R3 ;  /* 0x00000008ff277819 */ /* 0x000fe40000011603 */
[----:B------:R-:W-:Y:S01]  /*09e0*/  IADD3.X R18, PT, PT, R23, R6, RZ, P3, P4 ;  /* 0x0000000617127210 */ /* 0x000fe20001fe84ff */
[----:B------:R-:W-:Y:S01]  /*09f0*/  IMAD.X R23, RZ, RZ, RZ, P1 ;  /* 0x000000ffff177224 */ /* 0x000fe200008e06ff */
[----:B------:R-:W-:Y:S01]  /*0a00*/  ISETP.GT.U32.AND.EX P1, PT, R19, RZ, PT, P2 ;  /* 0x000000ff1300720c */ /* 0x000fe20003f24120 */
[----:B------:R-:W-:Y:S01]  /*0a10*/  IMAD.SHL.U32 R19, R2, 0x20, RZ ;  /* 0x0000002002137824 */ /* 0x000fe200078e00ff */
[----:B------:R-:W-:Y:S02]  /*0a20*/  LOP3.LUT R20, R20, 0x1, RZ, 0xc0, !PT ;  /* 0x0000000114147812 */ /* 0x000fe400078ec0ff */
[----:B------:R-:W-:Y:S02]  /*0a30*/  SHF.L.U64.HI R28, R28, 0x1, R23 ;  /* 0x000000011c1c7819 */ /* 0x000fe40000010217 */
[----:B------:R-:W-:-:S02]  /*0a40*/  SHF.R.S32.HI R23, RZ, 0x1e, R19 ;  /* 0x0000001eff177819 */ /* 0x000fc40000011413 */
[----:B------:R-:W-:Y:S02]  /*0a50*/  P2R R37, PR, RZ, 0x2 ;  /* 0x00000002ff257803 */ /* 0x000fe40000000000 */
[----:B------:R-:W-:Y:S02]  /*0a60*/  LOP3.LUT R23, R23, 0xfffffffe, RZ, 0xc0, !PT ;  /* 0xfffffffe17177812 */ /* 0x000fe400078ec0ff */
[----:B------:R-:W-:Y:S02]  /*0a70*/  LOP3.LUT R39, R39, 0x1, RZ, 0xc0, !PT ;  /* 0x0000000127277812 */ /* 0x000fe400078ec0ff */
[----:B------:R-:W-:Y:S01]  /*0a80*/  ISETP.NE.U32.AND P1, PT, R32, R23, PT ;  /* 0x000000172000720c */ /* 0x000fe20003f25070 */
[----:B------:R-:W-:Y:S01]  /*0a90*/  IMAD.SHL.U32 R23, R2, 0x400000, RZ ;  /* 0x0040000002177824 */ /* 0x000fe200078e00ff */
[----:B------:R-:W-:Y:S02]  /*0aa0*/  SHF.R.U32.HI R34, RZ, 0x5, R3 ;  /* 0x00000005ff227819 */ /* 0x000fe40000011603 */
[----:B------:R-:W-:-:S02]  /*0ab0*/  P2R R32, PR, RZ, 0x2 ;  /* 0x00000002ff207803 */ /* 0x000fc40000000000 */
[----:B------:R-:W-:Y:S02]  /*0ac0*/  IADD3 R20, P1, P2, R21, R39, R20 ;  /* 0x0000002715147210 */ /* 0x000fe40007a3e014 */
[----:B------:R-:W-:Y:S02]  /*0ad0*/  P2R R25, PR, RZ, 0x20 ;  /* 0x00000020ff197803 */ /* 0x000fe40000000000 */
[----:B------:R-:W-:Y:S02]  /*0ae0*/  LOP3.LUT R34, R34, 0x1, RZ, 0xc0, !PT ;  /* 0x0000000122227812 */ /* 0x000fe400078ec0ff */
[----:B------:R-:W-:Y:S02]  /*0af0*/  SHF.R.U32.HI R40, RZ, 0xd, R3 ;  /* 0x0000000dff287819 */ /* 0x000fe40000011603 */
[----:B------:R-:W-:Y:S02]  /*0b00*/  P2R R39, PR, RZ, 0x4 ;  /* 0x00000004ff277803 */ /* 0x000fe40000000000 */
[----:B------:R-:W-:-:S02]  /*0b10*/  ISETP.NE.AND P2, PT, R25, RZ, PT ;  /* 0x000000ff1900720c */ /* 0x000fc40003f45270 */
[----:B------:R-:W-:Y:S02]  /*0b20*/  IADD3 R22, P3, P4, R22, R21, R34 ;  /* 0x0000001516167210 */ /* 0x000fe40007c7e022 */
[----:B------:R-:W-:Y:S02]  /*0b30*/  LOP3.LUT R25, R40, 0x2, RZ, 0xc0, !PT ;  /* 0x0000000228197812 */ /* 0x000fe400078ec0ff */
[--C-:B------:R-:W-:Y:S02]  /*0b40*/  SHF.R.S32.HI R34, RZ, 0x1e, R23.reuse ;  /* 0x0000001eff227819 */ /* 0x100fe40000011417 */
[----:B------:R-:W-:Y:S02]  /*0b50*/  P2R R30, PR, RZ, 0x40 ;  /* 0x00000040ff1e7803 */ /* 0x000fe40000000000 */
[----:B------:R-:W-:Y:S02]  /*0b60*/  SHF.R.S32.HI R23, RZ, 0x1f, R23 ;  /* 0x0000001fff177819 */ /* 0x000fe40000011417 */
[----:B------:R-:W-:-:S02]  /*0b70*/  IADD3 R25, P5, P6, R11, R34, R25 ;  /* 0x000000220b197210 */ /* 0x000fc40007ebe019 */
[----:B------:R-:W-:Y:S02]  /*0b80*/  IADD3.X R21, PT, PT, RZ, RZ, RZ, P3, P4 ;  /* 0x000000ffff157210 */ /* 0x000fe40001fe84ff */
[----:B------:R-:W-:Y:S02]  /*0b90*/  IADD3.X R23, PT, PT, R6, R23, RZ, P5, P6 ;  /* 0x0000001706177210 */ /* 0x000fe40002fec4ff */
[----:B------:R-:W-:Y:S02]  /*0ba0*/  ISETP.NE.AND P5, PT, R33, RZ, PT ;  /* 0x000000ff2100720c */ /* 0x000fe40003fa5270 */
[----:B------:R-:W-:Y:S02]  /*0bb0*/  IADD3.X R33, PT, PT, RZ, RZ, RZ, P0, P2 ;  /* 0x000000ffff217210 */ /* 0x000fe400007e44ff */
[----:B------:R-:W-:Y:S02]  /*0bc0*/  ISETP.NE.AND P2, PT, R39, RZ, PT ;  /* 0x000000ff2700720c */ /* 0x000fe40003f45270 */
[----:B------:R-:W-:-:S02]  /*0bd0*/  ISETP.NE.AND P6, PT, R27, RZ, PT ;  /* 0x000000ff1b00720c */ /* 0x000fc40003fc5270 */
[----:B------:R-:W-:Y:S02]  /*0be0*/  IADD3.X R27, PT, PT, RZ, RZ, RZ, P1, P2 ;  /* 0x000000ffff1b7210 */ /* 0x000fe40000fe44ff */
[----:B------:R-:W-:Y:S02]  /*0bf0*/  ISETP.NE.AND P0, PT, R38, RZ, PT ;  /* 0x000000ff2600720c */ /* 0x000fe40003f05270 */
[----:B------:R-:W-:Y:S02]  /*0c00*/  ISETP.NE.AND P2, PT, R29, RZ, PT ;  /* 0x000000ff1d00720c */ /* 0x000fe40003f45270 */
[----:B------:R-:W-:Y:S02]  /*0c10*/  ISETP.NE.AND P3, PT, R36, RZ, PT ;  /* 0x000000ff2400720c */ /* 0x000fe40003f65270 */
[----:B------:R-:W-:Y:S02]  /*0c20*/  ISETP.NE.AND P1, PT, R35, RZ, PT ;  /* 0x000000ff2300720c */ /* 0x000fe40003f25270 */
[----:B------:R-:W-:-:S02]  /*0c30*/  ISETP.NE.AND P4, PT, R31, RZ, PT ;  /* 0x000000ff1f00720c */ /* 0x000fc40003f85270 */
[----:B------:R-:W-:Y:S02]  /*0c40*/  ISETP.NE.AND.EX P2, PT, R28, RZ, PT, P2 ;  /* 0x000000ff1c00720c */ /* 0x000fe40003f45320 */
[----:B------:R-:W-:Y:S02]  /*0c50*/  IADD3.X R31, PT, PT, R6, RZ, RZ, P3, P0 ;  /* 0x000000ff061f7210 */ /* 0x000fe40001fe04ff */
[----:B------:R-:W-:Y:S02]  /*0c60*/  ISETP.GT.U32.AND P3, PT, R26, 0x7, PT ;  /* 0x000000071a00780c */ /* 0x000fe40003f64070 */
[----:B------:R-:W-:Y:S02]  /*0c70*/  SHF.R.U64 R26, R2, 0x9, R3 ;  /* 0x00000009021a7819 */ /* 0x000fe40000001203 */
[----:B------:R-:W-:Y:S02]  /*0c80*/  SHF.L.U64.HI R24, R24, 0x1, R33 ;  /* 0x0000000118187819 */ /* 0x000fe40000010221 */
[----:B------:R-:W-:-:S02]  /*0c90*/  SEL R29, RZ, 0x8000, !P1 ;  /* 0x00008000ff1d7807 */ /* 0x000fc40004800000 */
[----:B------:R-:W-:Y:S02]  /*0ca0*/  ISETP.GT.U32.AND P1, PT, R12, 0x3, PT ;  /* 0x000000030c00780c */ /* 0x000fe40003f24070 */
[----:B------:R-:W-:Y:S02]  /*0cb0*/  SEL R33, RZ, 0x40000, !P2 ;  /* 0x00040000ff217807 */ /* 0x000fe40005000000 */
[----:B------:R-:W-:Y:S02]  /*0cc0*/  ISETP.GT.U32.AND.EX P2, PT, R31, RZ, PT, P3 ;  /* 0x000000ff1f00720c */ /* 0x000fe40003f44130 */
[----:B------:R-:W-:Y:S02]  /*0cd0*/  LOP3.LUT R12, R13, 0x2, RZ, 0xc0, !PT ;  /* 0x000000020d0c7812 */ /* 0x000fe400078ec0ff */
[----:B------:R-:W-:Y:S02]  /*0ce0*/  LOP3.LUT R13, R26, 0x2, RZ, 0xc0, !PT ;  /* 0x000000021a0d7812 */ /* 0x000fe400078ec0ff */
[----:B------:R-:W-:-:S02]  /*0cf0*/  SHF.L.U64.HI R31, R2, 0x14, R3 ;  /* 0x00000014021f7819 */ /* 0x000fc40000010203 */
[----:B------:R-:W-:Y:S02]  /*0d00*/  P2R R35, PR, RZ, 0x4 ;  /* 0x00000004ff237803 */ /* 0x000fe40000000000 */
[----:B------:R-:W-:Y:S02]  /*0d10*/  IADD3 R12, P2, P3, R11, R13, R12 ;  /* 0x0000000d0b0c7210 */ /* 0x000fe40007b5e00c */
[----:B------:R-:W-:Y:S02]  /*0d20*/  SHF.R.S32.HI R13, RZ, 0x1f, R31 ;  /* 0x0000001fff0d7819 */ /* 0x000fe4000001141f */
[----:B------:R-:W-:Y:S02]  /*0d30*/  IADD3 R4, P0, PT, R4, UR10, RZ ;  /* 0x0000000a04047c10 */ /* 0x000fe4000ff1e0ff */
[----:B------:R-:W-:Y:S02]  /*0d40*/  LOP3.LUT R13, R13, 0xfffffff2, RZ, 0xc0, !PT ;  /* 0xfffffff20d0d7812 */ /* 0x000fe400078ec0ff */
[----:B------:R-:W-:-:S02]  /*0d50*/  IADD3.X R5, PT, PT, R5, UR11, RZ, P0, !PT ;  /* 0x0000000b05057c10 */ /* 0x000fc400087fe4ff */
[----:B------:R-:W-:Y:S02]  /*0d60*/  ISETP.NE.AND.EX P0, PT, R24, RZ, PT, P5 ;  /* 0x000000ff1800720c */ /* 0x000fe40003f05350 */
[----:B------:R-:W-:Y:S02]  /*0d70*/  SEL R28, RZ, 0x20000, !P4 ;  /* 0x00020000ff1c7807 */ /* 0x000fe40006000000 */
[----:B------:R-:W-:Y:S02]  /*0d80*/  SEL R24, RZ, 0x100000, !P6 ;  /* 0x00100000ff187807 */ /* 0x000fe40007000000 */
[----:B------:R-:W-:Y:S02]  /*0d90*/  ISETP.GT.U32.AND P4, PT, R12, 0x3, PT ;  /* 0x000000030c00780c */ /* 0x000fe40003f84070 */
[----:B------:R-:W-:Y:S02]  /*0da0*/  IADD3 R16, P6, PT, R13, R16, RZ ;  /* 0x000000100d107210 */ /* 0x000fe40007fde0ff */
[----:B------:R-:W2:Y:S01]  /*0db0*/  LDG.E.64 R12, desc[UR4][R4.64] ;  /* 0x00000004040c7981 */ /* 0x000ea2000c1e1b00 */
[----:B------:R-:W-:-:S02]  /*0dc0*/  P2R R34, PR, RZ, 0x2 ;  /* 0x00000002ff227803 */ /* 0x000fc40000000000 */
[----:B------:R-:W-:Y:S02]  /*0dd0*/  ISETP.NE.AND P1, PT, R30, RZ, PT ;  /* 0x000000ff1e00720c */ /* 0x000fe40003f25270 */
[--C-:B------:R-:W-:Y:S02]  /*0de0*/  SHF.R.U64 R2, R2, 0x17, R3.reuse ;  /* 0x0000001702027819 */ /* 0x100fe40000001203 */
[----:B------:R-:W-:Y:S02]  /*0df0*/  P2R R30, PR, RZ, 0x2 ;  /* 0x00000002ff1e7803 */ /* 0x000fe40000000000 */
[----:B------:R-:W-:Y:S02]  /*0e00*/  ISETP.NE.AND P1, PT, R37, RZ, PT ;  /* 0x000000ff2500720c */ /* 0x000fe40003f25270 */
[----:B------:R-:W-:Y:S02]  /*0e10*/  SHF.R.U32.HI R3, RZ, 0x17, R3 ;  /* 0x00000017ff037819 */ /* 0x000fe40000011603 */
[----:B------:R-:W-:-:S02]  /*0e20*/  IADD3 R14, P5, PT, R14, R11, RZ ;  /* 0x0000000b0e0e7210 */ /* 0x000fc40007fbe0ff */
[----:B------:R-:W-:Y:S02]  /*0e30*/  SEL R11, RZ, 0x400000, !P0 ;  /* 0x00400000ff0b7807 */ /* 0x000fe40004000000 */
[----:B------:R-:W-:Y:S02]  /*0e40*/  SEL R26, RZ, 0x80000, !P1 ;  /* 0x00080000ff1a7807 */ /* 0x000fe40004800000 */
[----:B------:R-:W-:Y:S02]  /*0e50*/  ISETP.NE.AND P0, PT, R35, RZ, PT ;  /* 0x000000ff2300720c */ /* 0x000fe40003f05270 */
[----:B------:R-:W-:Y:S02]  /*0e60*/  LOP3.LUT R2, R2, 0x1, RZ, 0xc0, !PT ;  /* 0x0000000102027812 */ /* 0x000fe400078ec0ff */
[----:B------:R-:W-:Y:S02]  /*0e70*/  LOP3.LUT R3, R3, 0x1, RZ, 0xc0, !PT ;  /* 0x0000000103037812 */ /* 0x000fe400078ec0ff */
[----:B------:R-:W-:-:S02]  /*0e80*/  LEA.HI.X.SX32 R31, R31, R10, 0x1, P6 ;  /* 0x0000000a1f1f7211 */ /* 0x000fc400030f0eff */
[----:B------:R-:W-:Y:S02]  /*0e90*/  ISETP.NE.AND P1, PT, R30, RZ, PT ;  /* 0x000000ff1e00720c */ /* 0x000fe40003f25270 */
[----:B------:R-:W-:Y:S02]  /*0ea0*/  ISETP.NE.AND P6, PT, R32, RZ, PT ;  /* 0x000000ff2000720c */ /* 0x000fe40003fc5270 */
[----:B------:R-:W-:Y:S01]  /*0eb0*/  SHF.R.S32.HI R19, RZ, 0x1f, R19 ;  /* 0x0000001fff137819 */ /* 0x000fe20000011413 */
[----:B------:R-:W-:Y:S01]  /*0ec0*/  IMAD.X R7, R7, 0x1, R6, P5 ;  /* 0x0000000107077824 */ /* 0x000fe200028e0606 */
[----:B------:R-:W-:Y:S02]  /*0ed0*/  ISETP.GT.U32.AND P5, PT, R14, 0x3, PT ;  /* 0x000000030e00780c */ /* 0x000fe40003fa4070 */
[----:B------:R-:W-:Y:S02]  /*0ee0*/  ISETP.NE.AND.EX P6, PT, R18, R19, PT, P6 ;  /* 0x000000131200720c */ /* 0x000fe40003fc5360 */
[----:B------:R-:W-:-:S02]  /*0ef0*/  ISETP.GT.U32.AND.EX P5, PT, R7, RZ, PT, P5 ;  /* 0x000000ff0700720c */ /* 0x000fc40003fa4150 */
[----:B--2---:R-:W-:-:S04]  /*0f00*/  LOP3.LUT R12, R28, R29, R12, 0xfe, !PT ;  /* 0x0000001d1c0c7212 */ /* 0x004fc800078efe0c */
[----:B------:R-:W-:-:S04]  /*0f10*/  LOP3.LUT R12, R24, R12, R33, 0xfe, !PT ;  /* 0x0000000c180c7212 */ /* 0x000fc800078efe21 */
[----:B------:R-:W-:Y:S02]  /*0f20*/  LOP3.LUT R12, R11, R12, R26, 0xfe, !PT ;  /* 0x0000000c0b0c7212 */ /* 0x000fe400078efe1a */
[----:B------:R-:W-:Y:S02]  /*0f30*/  SEL R11, RZ, 0x4000000, !P0 ;  /* 0x04000000ff0b7807 */ /* 0x000fe40004000000 */
[----:B------:R-:W-:Y:S02]  /*0f40*/  IADD3 R3, P0, PT, R3, R2, RZ ;  /* 0x0000000203037210 */ /* 0x000fe40007f1e0ff */
[C---:B------:R-:W-:Y:S01]  /*0f50*/  SHF.L.U64.HI R2, R20.reuse, 0x1, R27 ;  /* 0x0000000114027819 */ /* 0x040fe2000001021b */
[----:B------:R-:W-:Y:S02]  /*0f60*/  IMAD.SHL.U32 R20, R20, 0x2, RZ ;  /* 0x0000000214147824 */ /* 0x000fe400078e00ff */
[----:B------:R-:W-:Y:S01]  /*0f70*/  IMAD.X R10, RZ, RZ, RZ, P0 ;  /* 0x000000ffff0a7224 */ /* 0x000fe200000e06ff */
[----:B------:R-:W-:-:S04]  /*0f80*/  LEA R25, P0, R22, R25, 0x1 ;  /* 0x0000001916197211 */ /* 0x000fc800078008ff */
[----:B------:R-:W-:Y:S02]  /*0f90*/  LEA.HI.X R21, R22, R23, R21, 0x1, P0 ;  /* 0x0000001716157211 */ /* 0x000fe400000f0c15 */
[----:B------:R-:W-:-:S04]  /*0fa0*/  LOP3.LUT P0, RZ, R20, R15, RZ, 0xfc, !PT ;  /* 0x0000000f14ff7212 */ /* 0x000fc8000780fcff */
[----:B------:R-:W-:Y:S02]  /*0fb0*/  LOP3.LUT P0, RZ, R2, R17, RZ, 0xfc, P0 ;  /* 0x0000001102ff7212 */ /* 0x000fe4000000fcff */
[----:B------:R-:W-:Y:S02]  /*0fc0*/  IADD3.X R2, PT, PT, R6, RZ, RZ, P2, P3 ;  /* 0x000000ff06027210 */ /* 0x000fe400017e64ff */
[----:B------:R-:W-:Y:S02]  /*0fd0*/  LEA R16, P3, R3, R16, 0x1 ;  /* 0x0000001003107211 */ /* 0x000fe400078608ff */
[----:B------:R-:W-:Y:S02]  /*0fe0*/  SEL R24, RZ, 0x800000, !P1 ;  /* 0x00800000ff187807 */ /* 0x000fe40004800000 */
[----:B------:R-:W-:Y:S02]  /*0ff0*/  ISETP.GT.U32.AND.EX P4, PT, R2, RZ, PT, P4 ;  /* 0x000000ff0200720c */ /* 0x000fe40003f84140 */
[----:B------:R-:W-:-:S02]  /*1000*/  ISETP.GT.U32.AND P2, PT, R8, 0x7, PT ;  /* 0x000000070800780c */ /* 0x000fc40003f44070 */
[----:B------:R-:W-:Y:S02]  /*1010*/  LEA.HI.X R6, R3, R31, R10, 0x1, P3 ;  /* 0x0000001f03067211 */ /* 0x000fe400018f0c0a */
[----:B------:R-:W-:Y:S02]  /*1020*/  LOP3.LUT R12, R11, R12, R24, 0xfe, !PT ;  /* 0x0000000c0b0c7212 */ /* 0x000fe400078efe18 */
[----:B------:R-:W-:Y:S02]  /*1030*/  SEL R3, RZ, 0x20000000, !P6 ;  /* 0x20000000ff037807 */ /* 0x000fe40007000000 */
[----:B------:R-:W-:Y:S02]  /*1040*/  SEL R2, RZ, 0x8000000, !P4 ;  /* 0x08000000ff027807 */ /* 0x000fe40006000000 */
[----:B------:R-:W-:Y:S02]  /*1050*/  ISETP.GT.U32.AND.EX P4, PT, R9, RZ, PT, P2 ;  /* 0x000000ff0900720c */ /* 0x000fe40003f84120 */
[----:B------:R-:W-:-:S02]  /*1060*/  ISETP.NE.AND P1, PT, R34, RZ, PT ;  /* 0x000000ff2200720c */ /* 0x000fc40003f25270 */
[----:B------:R-:W-:Y:S02]  /*1070*/  LOP3.LUT R12, R3, R12, R2, 0xfe, !PT ;  /* 0x0000000c030c7212 */ /* 0x000fe400078efe02 */
[----:B------:R-:W-:Y:S02]  /*1080*/  SEL R3, RZ, 0x2000000, !P4 ;  /* 0x02000000ff037807 */ /* 0x000fe40006000000 */
[----:B------:R-:W-:Y:S02]  /*1090*/  SEL R2, RZ, 0x1000000, !P5 ;  /* 0x01000000ff027807 */ /* 0x000fe40006800000 */
[----:B------:R-:W-:Y:S02]  /*10a0*/  ISETP.GT.U32.AND P3, PT, R25, 0x7, PT ;  /* 0x000000071900780c */ /* 0x000fe40003f64070 */
[----:B------:R-:W-:Y:S02]  /*10b0*/  ISETP.GT.U32.AND P2, PT, R16, 0xf, PT ;  /* 0x0000000f1000780c */ /* 0x000fe40003f44070 */
[----:B------:R-:W-:-:S02]  /*10c0*/  ISETP.GT.U32.AND.EX P1, PT, R0, RZ, PT, P1 ;  /* 0x000000ff0000720c */ /* 0x000fc40003f24110 */
[----:B------:R-:W-:Y:S02]  /*10d0*/  LOP3.LUT R12, R3, R12, R2, 0xfe, !PT ;  /* 0x0000000c030c7212 */ /* 0x000fe400078efe02 */
[----:B------:R-:W-:Y:S02]  /*10e0*/  ISETP.GT.U32.AND.EX P3, PT, R21, RZ, PT, P3 ;  /* 0x000000ff1500720c */ /* 0x000fe40003f64130 */
[----:B------:R-:W-:Y:S02]  /*10f0*/  ISETP.GT.U32.AND.EX P2, PT, R6, RZ, PT, P2 ;  /* 0x000000ff0600720c */ /* 0x000fe40003f44120 */
[----:B------:R-:W-:Y:S02]  /*1100*/  SEL R7, RZ, 0x10000000, !P0 ;  /* 0x10000000ff077807 */ /* 0x000fe40004000000 */
[----:B------:R-:W-:Y:S02]  /*1110*/  SEL R2, RZ, 0x10000, !P1 ;  /* 0x00010000ff027807 */ /* 0x000fe40004800000 */
[----:B------:R-:W-:-:S02]  /*1120*/  SEL R3, RZ, 0x40000000, !P3 ;  /* 0x40000000ff037807 */ /* 0x000fc40005800000 */
[----:B------:R-:W-:Y:S02]  /*1130*/  SEL R0, RZ, 0x200000, !P2 ;  /* 0x00200000ff007807 */ /* 0x000fe40005000000 */
[----:B------:R-:W-:-:S04]  /*1140*/  LOP3.LUT R12, R2, R12, R7, 0xfe, !PT ;  /* 0x0000000c020c7212 */ /* 0x000fc800078efe07 */
[----:B------:R-:W-:-:S05]  /*1150*/  LOP3.LUT R12, R3, R12, R0, 0xfe, !PT ;  /* 0x0000000c030c7212 */ /* 0x000fca00078efe00 */
[----:B------:R-:W-:Y:S01]  /*1160*/  STG.E.64 desc[UR4][R4.64], R12 ;  /* 0x0000000c04007986 */ /* 0x000fe2000c101b04 */
[----:B------:R-:W-:Y:S05]  /*1170*/  EXIT ;  /* 0x000000000000794d */ /* 0x000fea0003800000 */
.L_x_7:
        /* <DEDUP_REMOVED lines=16> */
.L_x_43:


//--------------------- .text._Z18passo_tlf_8_parte1PyS_y --------------------------
	.section	.text._Z18passo_tlf_8_parte1PyS_y,"ax",@progbits
	.align	128
        .global         _Z18passo_tlf_8_parte1PyS_y
        .type           _Z18passo_tlf_8_parte1PyS_y,@function
        .size           _Z18passo_tlf_8_parte1PyS_y,(.L_x_44 - _Z18passo_tlf_8_parte1PyS_y)
        .other          _Z18passo_tlf_8_parte1PyS_y,@"STO_CUDA_ENTRY STV_DEFAULT"
_Z18passo_tlf_8_parte1PyS_y:
.text._Z18passo_tlf_8_parte1PyS_y:
        /* <DEDUP_REMOVED lines=17> */
[C-C-:B------:R-:W-:Y:S01]  /*0110*/  SHF.R.U64 R20, R2.reuse, 0x9, R3.reuse ;  /* 0x0000000902147819 */ /* 0x140fe20000001203 */
[C---:B------:R-:W-:Y:S01]  /*0120*/  IMAD.SHL.U32 R21, R2.reuse, 0x2, RZ ;  /* 0x0000000202157824 */ /* 0x040fe200078e00ff */
[C---:B------:R-:W-:Y:S01]  /*0130*/  SHF.R.U64 R7, R2.reuse, 0x14, R3 ;  /* 0x0000001402077819 */ /* 0x040fe20000001203 */
[C---:B------:R-:W-:Y:S01]  /*0140*/  IMAD.SHL.U32 R18, R2.reuse, 0x1000, RZ ;  /* 0x0000100002127824 */ /* 0x040fe200078e00ff */
[----:B------:R-:W-:Y:S01]  /*0150*/  SHF.R.S32.HI R6, RZ, 0x1e, R12 ;  /* 0x0000001eff067819 */ /* 0x000fe2000001140c */
[----:B------:R-:W-:Y:S01]  /*0160*/  IMAD.SHL.U32 R9, R2, 0x20000000, RZ ;  /* 0x2000000002097824 */ /* 0x000fe200078e00ff */
[----:B------:R-:W-:Y:S01]  /*0170*/  LOP3.LUT R20, R20, 0x2, RZ, 0xc0, !PT ;  /* 0x0000000214147812 */ /* 0x000fe200078ec0ff */
[----:B------:R-:W-:Y:S01]  /*0180*/  IMAD.SHL.U32 R23, R2, 0x400000, RZ ;  /* 0x0040000002177824 */ /* 0x000fe200078e00ff */
[----:B------:R-:W-:-:S02]  /*0190*/  LOP3.LUT R7, R7, 0x2, RZ, 0xc0, !PT ;  /* 0x0000000207077812 */ /* 0x000fc400078ec0ff */
[----:B------:R-:W-:Y:S02]  /*01a0*/  LOP3.LUT R6, R6, 0xfffffffe, RZ, 0xc0, !PT ;  /* 0xfffffffe06067812 */ /* 0x000fe400078ec0ff */
[C-C-:B------:R-:W-:Y:S02]  /*01b0*/  SHF.L.U64.HI R8, R2.reuse, 0x15, R3.reuse ;  /* 0x0000001502087819 */ /* 0x140fe40000010203 */
[--C-:B------:R-:W-:Y:S02]  /*01c0*/  SHF.R.U64 R0, R2, 0x1e, R3.reuse ;  /* 0x0000001e02007819 */ /* 0x100fe40000001203 */
[----:B------:R-:W-:Y:S02]  /*01d0*/  SHF.R.U32.HI R17, RZ, 0x4, R3 ;  /* 0x00000004ff117819 */ /* 0x000fe40000011603 */
[----:B------:R-:W-:Y:S02]  /*01e0*/  IADD3 R20, P1, P3, R6, R20, R7 ;  /* 0x0000001406147210 */ /* 0x000fe40007b3e007 */
[----:B------:R-:W-:-:S02]  /*01f0*/  SHF.R.U64 R13, R2, 0xc, R3 ;  /* 0x0000000c020d7819 */ /* 0x000fc40000001203 */
[----:B------:R-:W-:Y:S02]  /*0200*/  SHF.R.S32.HI R7, RZ, 0x1e, R8 ;  /* 0x0000001eff077819 */ /* 0x000fe40000011408 */
[----:B------:R-:W-:Y:S02]  /*0210*/  LOP3.LUT R0, R0, 0x2, RZ, 0xc0, !PT ;  /* 0x0000000200007812 */ /* 0x000fe400078ec0ff */
[----:B------:R-:W-:Y:S02]  /*0220*/  LOP3.LUT R17, R17, 0x2, RZ, 0xc0, !PT ;  /* 0x0000000211117812 */ /* 0x000fe400078ec0ff */
[--C-:B------:R-:W-:Y:S02]  /*0230*/  SHF.R.S32.HI R10, RZ, 0x1f, R12.reuse ;  /* 0x0000001fff0a7819 */ /* 0x100fe4000001140c */
[----:B------:R-:W-:Y:S02]  /*0240*/  SHF.R.U64 R11, R2, 0x5, R3 ;  /* 0x00000005020b7819 */ /* 0x000fe40000001203 */
[----:B------:R-:W-:-:S02]  /*0250*/  SHF.R.S32.HI R12, RZ, 0x1f, R12 ;  /* 0x0000001fff0c7819 */ /* 0x000fc4000001140c */
[----:B------:R-:W-:Y:S02]  /*0260*/  SHF.R.S32.HI R19, RZ, 0x1f, R21 ;  /* 0x0000001fff137819 */ /* 0x000fe40000011415 */
[----:B------:R-:W-:Y:S02]  /*0270*/  LOP3.LUT R13, R13, 0x2, RZ, 0xc0, !PT ;  /* 0x000000020d0d7812 */ /* 0x000fe400078ec0ff */
[----:B------:R-:W-:Y:S02]  /*0280*/  LOP3.LUT R7, R7, 0xfffffffe, RZ, 0xc0, !PT ;  /* 0xfffffffe07077812 */ /* 0x000fe400078ec0ff */
[----:B------:R-:W-:Y:S02]  /*0290*/  IADD3 R17, P0, P5, R6, R0, R17 ;  /* 0x0000000006117210 */ /* 0x000fe40007d1e011 */
[----:B------:R-:W-:Y:S02]  /*02a0*/  SHF.R.U32.HI R16, RZ, 0xd, R3 ;  /* 0x0000000dff107819 */ /* 0x000fe40000011603 */
[----:B------:R-:W-:-:S02]  /*02b0*/  LOP3.LUT R24, R11, 0x2, RZ, 0xc0, !PT ;  /* 0x000000020b187812 */ /* 0x000fc400078ec0ff */
[----:B------:R-:W-:Y:S02]  /*02c0*/  SHF.R.S32.HI R15, RZ, 0x1f, R18 ;  /* 0x0000001fff0f7819 */ /* 0x000fe40000011412 */
[----:B------:R-:W-:Y:S02]  /*02d0*/  SHF.R.S32.HI R0, RZ, 0x1f, R9 ;  /* 0x0000001fff007819 */ /* 0x000fe40000011409 */
[----:B------:R-:W-:Y:S02]  /*02e0*/  LOP3.LUT R19, R19, 0xfffffffa, RZ, 0xc0, !PT ;  /* 0xfffffffa13137812 */ /* 0x000fe400078ec0ff */
[----:B------:R-:W-:Y:S02]  /*02f0*/  LOP3.LUT R28, R12, 0xfffffffa, RZ, 0xc0, !PT ;  /* 0xfffffffa0c1c7812 */ /* 0x000fe400078ec0ff */
[----:B------:R-:W-:Y:S02]  /*0300*/  IADD3 R22, P2, PT, RZ, -R7, RZ ;  /* 0x80000007ff167210 */ /* 0x000fe40007f5e0ff */
[----:B------:R-:W-:-:S02]  /*0310*/  IADD3 R13, P4, PT, R13, R6, RZ ;  /* 0x000000060d0d7210 */ /* 0x000fc40007f9e0ff */
[----:B------:R-:W-:Y:S02]  /*0320*/  IADD3.X R27, PT, PT, R10, RZ, RZ, P0, P5 ;  /* 0x000000ff0a1b7210 */ /* 0x000fe400007ea4ff */
[----:B------:R-:W-:Y:S02]  /*0330*/  LOP3.LUT R16, R16, 0x2, RZ, 0xc0, !PT ;  /* 0x0000000210107812 */ /* 0x000fe400078ec0ff */
[----:B------:R-:W-:Y:S02]  /*0340*/  LOP3.LUT R15, R15, 0xfffffffa, RZ, 0xc0, !PT ;  /* 0xfffffffa0f0f7812 */ /* 0x000fe400078ec0ff */
[----:B------:R-:W-:Y:S02]  /*0350*/  LOP3.LUT R14, R0, 0xfffffffa, RZ, 0xc0, !PT ;  /* 0xfffffffa000e7812 */ /* 0x000fe400078ec0ff */
[----:B------:R-:W-:Y:S02]  /*0360*/  IADD3 R24, P5, P6, R28, R24, R19 ;  /* 0x000000181c187210 */ /* 0x000fe40007ebe013 */
[----:B------:R-:W-:-:S02]  /*0370*/  ISETP.NE.U32.AND P0, PT, R13, R22, PT ;  /* 0x000000160d00720c */ /* 0x000fc40003f05070 */
[----:B------:R-:W-:Y:S02]  /*0380*/  SHF.R.S32.HI R19, RZ, 0x1f, R21 ;  /* 0x0000001fff137819 */ /* 0x000fe40000011415 */
[----:B------:R-:W-:Y:S02]  /*0390*/  SHF.R.U32.HI R13, RZ, 0xf, R3 ;  /* 0x0000000fff0d7819 */ /* 0x000fe40000011603 */
[----:B------:R-:W-:Y:S02]  /*03a0*/  IADD3.X R29, PT, PT, R10, RZ, RZ, P1, P3 ;  /* 0x000000ff0a1d7210 */ /* 0x000fe40000fe64ff */
[----:B------:R-:W-:Y:S02]  /*03b0*/  IADD3 R7, P1, P3, R14, R16, R15 ;  /* 0x000000100e077210 */ /* 0x000fe40007b3e00f */
[----:B------:R-:W-:Y:S02]  /*03c0*/  SHF.R.S32.HI R15, RZ, 0x1f, R9 ;  /* 0x0000001fff0f7819 */ /* 0x000fe40000011409 */
[----:B------:R-:W-:-:S02]  /*03d0*/  IADD3.X R19, PT, PT, R10, RZ, R19, P5, P6 ;  /* 0x000000ff0a137210 */ /* 0x000fc40002fec413 */
[----:B------:R-:W-:Y:S02]  /*03e0*/  SHF.R.S32.HI R22, RZ, 0x1f, R18 ;  /* 0x0000001fff167819 */ /* 0x000fe40000011412 */
[----:B------:R-:W-:Y:S02]  /*03f0*/  LOP3.LUT R14, R3, 0x2, RZ, 0xc0, !PT ;  /* 0x00000002030e7812 */ /* 0x000fe400078ec0ff */
[----:B------:R-:W-:Y:S02]  /*0400*/  IADD3 R16, P5, PT, RZ, -R6, RZ ;  /* 0x80000006ff107210 */ /* 0x000fe40007fbe0ff */
[----:B------:R-:W-:Y:S02]  /*0410*/  LOP3.LUT R9, R13, 0x2, RZ, 0xc0, !PT ;  /* 0x000000020d097812 */ /* 0x000fe400078ec0ff */
[----:B------:R-:W-:Y:S02]  /*0420*/  IADD3.X R13, PT, PT, R15, RZ, R22, P1, P3 ;  /* 0x000000ff0f0d7210 */ /* 0x000fe40000fe6416 */
[----:B------:R-:W-:-:S02]  /*0430*/  ISETP.NE.U32.AND P6, PT, R14, R16, PT ;  /* 0x000000100e00720c */ /* 0x000fc40003fc5070 */
[----:B------:R-:W-:Y:S01]  /*0440*/  ISETP.NE.U32.AND P1, PT, R9, R16, PT ;  /* 0x000000100900720c */ /* 0x000fe20003f25070 */
[----:B------:R-:W-:Y:S01]  /*0450*/  IMAD.X R16, RZ, RZ, ~R10, P5 ;  /* 0x000000ffff107224 */ /* 0x000fe200028e0e0a */
[--C-:B------:R-:W-:Y:S02]  /*0460*/  SHF.R.U32.HI R14, RZ, 0x10, R3.reuse ;  /* 0x00000010ff0e7819 */ /* 0x100fe40000011603 */
[--C-:B------:R-:W-:Y:S02]  /*0470*/  SHF.R.U64 R9, R2, 0x1a, R3.reuse ;  /* 0x0000001a02097819 */ /* 0x100fe40000001203 */
[----:B------:R-:W-:Y:S02]  /*0480*/  LOP3.LUT R14, R14, 0x1, RZ, 0xc0, !PT ;  /* 0x000000010e0e7812 */ /* 0x000fe400078ec0ff */
[----:B------:R-:W-:Y:S02]  /*0490*/  LOP3.LUT R9, R9, 0x1, RZ, 0xc0, !PT ;  /* 0x0000000109097812 */ /* 0x000fe400078ec0ff */
[----:B------:R-:W-:-:S02]  /*04a0*/  SHF.R.U64 R15, R2, 0xb, R3 ;  /* 0x0000000b020f7819 */ /* 0x000fc40000001203 */
[----:B------:R-:W-:Y:S02]  /*04b0*/  IADD3 R9, P3, PT, R9, R14, RZ ;  /* 0x0000000e09097210 */ /* 0x000fe40007f7e0ff */
[----:B------:R-:W-:Y:S02]  /*04c0*/  SHF.R.S32.HI R14, RZ, 0x1f, R8 ;  /* 0x0000001fff0e7819 */ /* 0x000fe40000011408 */
[----:B------:R-:W-:Y:S01]  /*04d0*/  LOP3.LUT R8, R15, 0x2, RZ, 0xc0, !PT ;  /* 0x000000020f087812 */ /* 0x000fe200078ec0ff */
[----:B------:R-:W-:Y:S01]  /*04e0*/  IMAD.MOV R15, RZ, RZ, -R6 ;  /* 0x000000ffff0f7224 */ /* 0x000fe200078e0a06 */
[-C--:B------:R-:W-:Y:S01]  /*04f0*/  ISETP.NE.AND.EX P6, PT, RZ, R16.reuse, PT, P6 ;  /* 0x00000010ff00720c */ /* 0x080fe20003fc5360 */
[----:B------:R-:W-:Y:S01]  /*0500*/  IMAD.X R21, RZ, RZ, ~R14, P2 ;  /* 0x000000ffff157224 */ /* 0x000fe200010e0e0e */
[----:B------:R-:W-:Y:S01]  /*0510*/  ISETP.NE.AND.EX P1, PT, RZ, R16, PT, P1 ;  /* 0x00000010ff00720c */ /* 0x000fe20003f25310 */
[----:B------:R-:W-:Y:S01]  /*0520*/  IMAD.X R14, RZ, RZ, RZ, P3 ;  /* 0x000000ffff0e7224 */ /* 0x000fe200018e06ff */
[----:B------:R-:W-:Y:S01]  /*0530*/  ISETP.NE.U32.AND P2, PT, R8, R15, PT ;  /* 0x0000000f0800720c */ /* 0x000fe20003f45070 */
[----:B------:R-:W-:Y:S01]  /*0540*/  IMAD.SHL.U32 R8, R9, 0x2, RZ ;  /* 0x0000000209087824 */ /* 0x000fe200078e00ff */
[----:B------:R-:W-:-:S02]  /*0550*/  LOP3.LUT R15, R12, 0x6, RZ, 0xc0, !PT ;  /* 0x000000060c0f7812 */ /* 0x000fc400078ec0ff */
[----:B------:R-:W-:Y:S02]  /*0560*/  ISETP.NE.AND.EX P2, PT, RZ, R16, PT, P2 ;  /* 0x00000010ff00720c */ /* 0x000fe40003f45320 */
[----:B------:R-:W-:Y:S02]  /*0570*/  ISETP.NE.U32.AND P3, PT, R8, R15, PT ;  /* 0x0000000f0800720c */ /* 0x000fe40003f65070 */
[----:B------:R-:W-:Y:S02]  /*0580*/  SHF.R.U64 R15, R2, 0x12, R3 ;  /* 0x00000012020f7819 */ /* 0x000fe40000001203 */
[----:B------:R-:W-:Y:S02]  /*0590*/  SHF.L.U64.HI R8, R9, 0x1, R14 ;  /* 0x0000000109087819 */ /* 0x000fe4000001020e */
[----:B------:R-:W-:Y:S02]  /*05a0*/  LOP3.LUT R9, R15, 0x2, RZ, 0xc0, !PT ;  /* 0x000000020f097812 */ /* 0x000fe400078ec0ff */
[----:B------:R-:W-:Y:S01]  /*05b0*/  LOP3.LUT R14, R0, 0x6, RZ, 0xc0, !PT ;  /* 0x00000006000e7812 */ /* 0x000fe200078ec0ff */
[----:B------:R-:W-:Y:S01]  /*05c0*/  IMAD.X R0, RZ, RZ, R10, P4 ;  /* 0x000000ffff007224 */ /* 0x000fe200020e060a */
[----:B------:R-:W-:-:S02]  /*05d0*/  LOP3.LUT R15, R12, 0xffffffda, RZ, 0xc0, !PT ;  /* 0xffffffda0c0f7812 */ /* 0x000fc400078ec0ff */
[----:B------:R-:W-:Y:S02]  /*05e0*/  SHF.R.S32.HI R16, RZ, 0x1f, R23 ;  /* 0x0000001fff107819 */ /* 0x000fe40000011417 */
[----:B------:R-:W-:Y:S01]  /*05f0*/  IADD3 R15, P4, P5, R15, R9, R14 ;  /* 0x000000090f0f7210 */ /* 0x000fe20007d9e00e */
[----:B------:R-:W-:Y:S01]  /*0600*/  IMAD.SHL.U32 R14, R2, 0x800, RZ ;  /* 0x00000800020e7824 */ /* 0x000fe200078e00ff */
[----:B------:R-:W-:Y:S02]  /*0610*/  ISETP.NE.AND.EX P0, PT, R0, R21, PT, P0 ;  /* 0x000000150000720c */ /* 0x000fe40003f05300 */
[----:B------:R-:W-:Y:S02]  /*0620*/  LOP3.LUT R9, R16, 0x1a, RZ, 0xc0, !PT ;  /* 0x0000001a10097812 */ /* 0x000fe400078ec0ff */
[----:B------:R-:W-:Y:S02]  /*0630*/  SHF.R.S32.HI R0, RZ, 0x1f, R14 ;  /* 0x0000001fff007819 */ /* 0x000fe4000001140e */
[----:B------:R-:W-:-:S02]  /*0640*/  ISETP.NE.AND.EX P3, PT, R8, RZ, PT, P3 ;  /* 0x000000ff0800720c */ /* 0x000fc40003f65330 */
[----:B------:R-:W-:Y:S02]  /*0650*/  LOP3.LUT R0, R0, 0xfffffffa, RZ, 0xc0, !PT ;  /* 0xfffffffa00007812 */ /* 0x000fe400078ec0ff */
[----:B------:R-:W-:Y:S02]  /*0660*/  IADD3.X R21, PT, PT, R10, RZ, RZ, P4, P5 ;  /* 0x000000ff0a157210 */ /* 0x000fe400027ea4ff */
[----:B------:R-:W-:Y:S02]  /*0670*/  IADD3 R9, P4, P5, R9, R15, R0 ;  /* 0x0000000f09097210 */ /* 0x000fe40007d9e000 */
[----:B------:R-:W-:Y:S02]  /*0680*/  SHF.L.U64.HI R8, R2, 0x1e, R3 ;  /* 0x0000001e02087819 */ /* 0x000fe40000010203 */
[----:B------:R-:W-:Y:S02]  /*0690*/  SHF.R.S32.HI R0, RZ, 0x1f, R14 ;  /* 0x0000001fff007819 */ /* 0x000fe4000001140e */
[----:B------:R-:W-:-:S02]  /*06a0*/  LOP3.LUT R14, R16, 0xfffffffa, RZ, 0xc0, !PT ;  /* 0xfffffffa100e7812 */ /* 0x000fc400078ec0ff */
[----:B------:R-:W-:Y:S02]  /*06b0*/  SHF.R.S32.HI R15, RZ, 0x1f, R8 ;  /* 0x0000001fff0f7819 */ /* 0x000fe40000011408 */
[----:B------:R-:W-:Y:S02]  /*06c0*/  IADD3.X R0, PT, PT, RZ, R21, R0, P4, P5 ;  /* 0x00000015ff007210 */ /* 0x000fe400027ea400 */
[----:B------:R-:W-:Y:S02]  /*06d0*/  IADD3 R28, P4, P5, R14, R7, R28 ;  /* 0x000000070e1c7210 */ /* 0x000fe40007d9e01c */
[----:B------:R-:W-:Y:S02]  /*06e0*/  SHF.R.S32.HI R7, RZ, 0x1f, R23 ;  /* 0x0000001fff077819 */ /* 0x000fe40000011417 */
[----:B------:R-:W-:Y:S01]  /*06f0*/  LOP3.LUT R14, R16, 0xfffffff6, RZ, 0xc0, !PT ;  /* 0xfffffff6100e7812 */ /* 0x000fe200078ec0ff */
[----:B------:R-:W-:Y:S01]  /*0700*/  IMAD.U32 R16, R2, 0x10000, RZ ;  /* 0x0001000002107824 */ /* 0x000fe200078e00ff */
[----:B------:R-:W-:-:S02]  /*0710*/  LOP3.LUT R15, R15, 0x6, RZ, 0xc0, !PT ;  /* 0x000000060f0f7812 */ /* 0x000fc400078ec0ff */
[----:B------:R-:W-:Y:S02]  /*0720*/  LOP3.LUT R25, R12, 0xfffffff6, RZ, 0xc0, !PT ;  /* 0xfffffff60c197812 */ /* 0x000fe400078ec0ff */
[----:B------:R-:W-:Y:S02]  /*0730*/  IADD3.X R13, PT, PT, R7, R13, R10, P4, P5 ;  /* 0x0000000d070d7210 */ /* 0x000fe400027ea40a */
[----:B------:R-:W-:Y:S01]  /*0740*/  IADD3 R25, P4, P5, R25, R15, R14 ;  /* 0x0000000f19197210 */ /* 0x000fe20007d9e00e */
[C---:B------:R-:W-:Y:S01]  /*0750*/  IMAD.SHL.U32 R14, R2.reuse, 0x1000000, RZ ;  /* 0x01000000020e7824 */ /* 0x040fe200078e00ff */
[----:B------:R-:W-:Y:S01]  /*0760*/  SHF.R.S32.HI R16, RZ, 0x1f, R16 ;  /* 0x0000001fff107819 */ /* 0x000fe20000011410 */
[----:B------:R-:W-:Y:S01]  /*0770*/  IMAD.SHL.U32 R15, R2, 0x40000, RZ ;  /* 0x00040000020f7824 */ /* 0x000fe200078e00ff */
[----:B------:R-:W-:Y:S01]  /*0780*/  IADD3.X R26, PT, PT, R10, RZ, R7, P4, P5 ;  /* 0x000000ff0a1a7210 */ /* 0x000fe200027ea407 */
[----:B------:R-:W-:Y:S01]  /*0790*/  IMAD.SHL.U32 R7, R2, 0x100000, RZ ;  /* 0x0010000002077824 */ /* 0x000fe200078e00ff */
[----:B------:R-:W-:-:S02]  /*07a0*/  SHF.R.S32.HI R14, RZ, 0x1f, R14 ;  /* 0x0000001fff0e7819 */ /* 0x000fc4000001140e */
[----:B------:R-:W-:Y:S02]  /*07b0*/  SHF.R.S32.HI R15, RZ, 0x1f, R15 ;  /* 0x0000001fff0f7819 */ /* 0x000fe4000001140f */
[----:B------:R-:W-:Y:S02]  /*07c0*/  LOP3.LUT R16, R16, 0x16, RZ, 0xc0, !PT ;  /* 0x0000001610107812 */ /* 0x000fe400078ec0ff */
[----:B------:R-:W-:Y:S02]  /*07d0*/  LOP3.LUT R14, R14, 0xa, RZ, 0xc0, !PT ;  /* 0x0000000a0e0e7812 */ /* 0x000fe400078ec0ff */
[----:B------:R-:W-:Y:S02]  /*07e0*/  LOP3.LUT R15, R15, 0x6, RZ, 0xc0, !PT ;  /* 0x000000060f0f7812 */ /* 0x000fe400078ec0ff */
[----:B------:R-:W-:Y:S02]  /*07f0*/  SHF.R.U64 R21, R2, 0x16, R3 ;  /* 0x0000001602157819 */ /* 0x000fe40000001203 */
[----:B------:R-:W-:-:S02]  /*0800*/  IADD3 R15, P4, P5, R15, R16, R14 ;  /* 0x000000100f0f7210 */ /* 0x000fc40007d9e00e */
[--C-:B------:R-:W-:Y:S02]  /*0810*/  SHF.R.S32.HI R14, RZ, 0x1e, R7.reuse ;  /* 0x0000001eff0e7819 */ /* 0x100fe40000011407 */
[----:B------:R-:W-:Y:S02]  /*0820*/  LOP3.LUT R21, R21, 0x2, RZ, 0xc0, !PT ;  /* 0x0000000215157812 */ /* 0x000fe400078ec0ff */
[----:B------:R-:W-:Y:S02]  /*0830*/  LOP3.LUT R14, R14, 0xfffffffe, RZ, 0xc0, !PT ;  /* 0xfffffffe0e0e7812 */ /* 0x000fe400078ec0ff */
[----:B------:R-:W-:Y:S02]  /*0840*/  IADD3.X R16, PT, PT, RZ, RZ, RZ, P4, P5 ;  /* 0x000000ffff107210 */ /* 0x000fe400027ea4ff */
[----:B------:R-:W-:Y:S02]  /*0850*/  IADD3 R21, P4, P5, R21, R15, R14 ;  /* 0x0000000f15157210 */ /* 0x000fe40007d9e00e */
[----:B------:R-:W-:-:S02]  /*0860*/  SHF.R.S32.HI R7, RZ, 0x1f, R7 ;  /* 0x0000001fff077819 */ /* 0x000fc40000011407 */
[C---:B------:R-:W-:Y:S02]  /*0870*/  SHF.L.U64.HI R15, R2.reuse, 0xa, R3 ;  /* 0x0000000a020f7819 */ /* 0x040fe40000010203 */
[----:B------:R-:W-:Y:S02]  /*0880*/  IADD3.X R7, PT, PT, RZ, R16, R7, P4, P5 ;  /* 0x00000010ff077210 */ /* 0x000fe400027ea407 */
[C-C-:B------:R-:W-:Y:S02]  /*0890*/  SHF.R.U64 R16, R2.reuse, 0xe, R3.reuse ;  /* 0x0000000e02107819 */ /* 0x140fe40000001203 */
[----:B------:R-:W-:Y:S02]  /*08a0*/  SHF.R.U64 R14, R2, 0xd, R3 ;  /* 0x0000000d020e7819 */ /* 0x000fe40000001203 */
[----:B------:R-:W-:Y:S02]  /*08b0*/  SHF.R.S32.HI R23, RZ, 0x1e, R15 ;  /* 0x0000001eff177819 */ /* 0x000fe4000001140f */
[----:B------:R-:W-:-:S02]  /*08c0*/  LOP3.LUT R16, R16, 0x2, RZ, 0xc0, !PT ;  /* 0x0000000210107812 */ /* 0x000fc400078ec0ff */
[----:B------:R-:W-:Y:S02]  /*08d0*/  LOP3.LUT R14, R14, 0x2, RZ, 0xc0, !PT ;  /* 0x000000020e0e7812 */ /* 0x000fe400078ec0ff */
[----:B------:R-:W-:Y:S02]  /*08e0*/  LOP3.LUT R23, R23, 0xfffffffe, RZ, 0xc0, !PT ;  /* 0xfffffffe17177812 */ /* 0x000fe400078ec0ff */
[----:B------:R-:W-:Y:S02]  /*08f0*/  SHF.R.S32.HI R15, RZ, 0x1f, R15 ;  /* 0x0000001fff0f7819 */ /* 0x000fe4000001140f */
[----:B------:R-:W-:Y:S02]  /*0900*/  IADD3 R23, P4, P5, R23, R16, R14 ;  /* 0x0000001017177210 */ /* 0x000fe40007d9e00e */
[--C-:B------:R-:W-:Y:S02]  /*0910*/  SHF.R.U32.HI R16, RZ, 0xe, R3.reuse ;  /* 0x0000000eff107819 */ /* 0x100fe40000011603 */
[----:B------:R-:W-:-:S02]  /*0920*/  SHF.R.U32.HI R14, RZ, 0x1, R3 ;  /* 0x00000001ff0e7819 */ /* 0x000fc40000011603 */
[----:B------:R-:W-:Y:S02]  /*0930*/  LOP3.LUT R16, R16, 0x1, RZ, 0xc0, !PT ;  /* 0x0000000110107812 */ /* 0x000fe400078ec0ff */
[----:B------:R-:W-:Y:S02]  /*0940*/  LOP3.LUT R14, R14, 0x1, RZ, 0xc0, !PT ;  /* 0x000000010e0e7812 */ /* 0x000fe400078ec0ff */
[----:B------:R-:W-:Y:S02]  /*0950*/  LOP3.LUT R31, R3, 0x1, RZ, 0xc0, !PT ;  /* 0x00000001031f7812 */ /* 0x000fe400078ec0ff */
[----:B------:R-:W-:Y:S02]  /*0960*/  IADD3.X R15, PT, PT, R15, RZ, RZ, P4, P5 ;  /* 0x000000ff0f0f7210 */ /* 0x000fe400027ea4ff */
[----:B------:R-:W-:Y:S02]  /*0970*/  IADD3 R14, P4, P5, R14, R16, R31 ;  /* 0x000000100e0e7210 */ /* 0x000fe40007d9e01f */
[----:B------:R-:W-:-:S02]  /*0980*/  SHF.R.S32.HI R18, RZ, 0x1e, R18 ;  /* 0x0000001eff127819 */ /* 0x000fc40000011412 */
[----:B------:R-:W-:Y:S02]  /*0990*/  IADD3.X R16, PT, PT, RZ, RZ, RZ, P4, P5 ;  /* 0x000000ffff107210 */ /* 0x000fe400027ea4ff */
[----:B------:R-:W-:Y:S01]  /*09a0*/  ISETP.GT.U32.AND P4, PT, R20, 0x3, PT ;  /* 0x000000031400780c */ /* 0x000fe20003f84070 */
[----:B------:R-:W-:Y:S01]  /*09b0*/  IMAD.SHL.U32 R20, R2, 0x10000000, RZ ;  /* 0x1000000002147824 */ /* 0x000fe200078e00ff */
[----:B------:R-:W-:Y:S02]  /*09c0*/  P2R R30, PR, RZ, 0x40 ;  /* 0x00000040ff1e7803 */ /* 0x000fe40000000000 */
[----:B------:R-:W-:Y:S02]  /*09d0*/  LOP3.LUT R18, R18, 0xfffffffe, RZ, 0xc0, !PT ;  /* 0xfffffffe12127812 */ /* 0x000fe400078ec0ff */
[----:B------:R-:W-:Y:S02]  /*09e0*/  SHF.R.S32.HI R31, RZ, 0x1f, R20 ;  /* 0x0000001fff1f7819 */ /* 0x000fe40000011414 */
[----:B------:R-:W-:-:S02]  /*09f0*/  ISETP.GT.U32.AND P5, PT, R17, 0x3, PT ;  /* 0x000000031100780c */ /* 0x000fc40003fa4070 */
[----:B------:R-:W-:Y:S02]  /*0a00*/  LOP3.LUT R31, R31, 0xfffffffa, RZ, 0xc0, !PT ;  /* 0xfffffffa1f1f7812 */ /* 0x000fe400078ec0ff */
[----:B------:R-:W-:Y:S02]  /*0a10*/  SEL R17, RZ, 0x80, !P0 ;  /* 0x00000080ff117807 */ /* 0x000fe40004000000 */
[----:B------:R-:W-:Y:S02]  /*0a20*/  IADD3 R31, P6, PT, R31, R24, RZ ;  /* 0x000000181f1f7210 */ /* 0x000fe40007fde0ff */
[----:B------:R-:W-:Y:S02]  /*0a30*/  ISETP.GT.U32.AND.EX P4, PT, R29, RZ, PT, P4 ;  /* 0x000000ff1d00720c */ /* 0x000fe40003f84140 */
[----:B------:R-:W-:Y:S02]  /*0a40*/  ISETP.NE.U32.AND P0, PT, R31, R18, PT ;  /* 0x000000121f00720c */ /* 0x000fe40003f05070 */
[----:B------:R-:W-:-:S02]  /*0a50*/  SHF.R.S32.HI R31, RZ, 0x1e, R8 ;  /* 0x0000001eff1f7819 */ /* 0x000fc40000011408 */
[----:B------:R-:W-:Y:S02]  /*0a60*/  LEA.HI.X.SX32 R19, R20, R19, 0x1, P6 ;  /* 0x0000001314137211 */ /* 0x000fe400030f0eff */
[----:B------:R-:W-:Y:S02]  /*0a70*/  ISETP.NE.AND P6, PT, R30, RZ, PT ;  /* 0x000000ff1e00720c */ /* 0x000fe40003fc5270 */
[----:B------:R-:W-:Y:S02]  /*0a80*/  LOP3.LUT R31, R31, 0xfffffffe, RZ, 0xc0, !PT ;  /* 0xfffffffe1f1f7812 */ /* 0x000fe400078ec0ff */
[----:B------:R-:W-:Y:S02]  /*0a90*/  ISETP.NE.AND.EX P0, PT, R19, R22, PT, P0 ;  /* 0x000000161300720c */ /* 0x000fe40003f05300 */
[----:B------:R-:W-:Y:S02]  /*0aa0*/  SEL R19, RZ, 0x1, !P6 ;  /* 0x00000001ff137807 */ /* 0x000fe40007000000 */
[----:B------:R-:W-:-:S02]  /*0ab0*/  ISETP.NE.U32.AND P6, PT, R28, R31, PT ;  /* 0x0000001f1c00720c */ /* 0x000fc40003fc5070 */
[C-C-:B------:R-:W-:Y:S02]  /*0ac0*/  SHF.R.U64 R31, R2.reuse, 0x15, R3.reuse ;  /* 0x00000015021f7819 */ /* 0x140fe40000001203 */
[----:B------:R-:W-:Y:S02]  /*0ad0*/  SHF.R.U64 R20, R2, 0x4, R3 ;  /* 0x0000000402147819 */ /* 0x000fe40000001203 */
[----:B------:R-:W-:Y:S02]  /*0ae0*/  SEL R18, RZ, 0x20, !P1 ;  /* 0x00000020ff127807 */ /* 0x000fe40004800000 */
[----:B------:R-:W-:Y:S02]  /*0af0*/  IADD3 R4, P1, PT, R4, UR10, RZ ;  /* 0x0000000a04047c10 */ /* 0x000fe4000ff3e0ff */
[----:B------:R-:W-:Y:S02]  /*0b00*/  LOP3.LUT R31, R31, 0x1, RZ, 0xc0, !PT ;  /* 0x000000011f1f7812 */ /* 0x000fe400078ec0ff */
[----:B------:R-:W-:-:S02]  /*0b10*/  LOP3.LUT R20, R20, 0x1, RZ, 0xc0, !PT ;  /* 0x0000000114147812 */ /* 0x000fc400078ec0ff */
[----:B------:R-:W-:Y:S02]  /*0b20*/  IADD3.X R5, PT, PT, R5, UR11, RZ, P1, !PT ;  /* 0x0000000b05057c10 */ /* 0x000fe40008ffe4ff */
[----:B------:R-:W-:Y:S02]  /*0b30*/  IADD3 R20, P1, PT, R20, R31, RZ ;  /* 0x0000001f14147210 */ /* 0x000fe40007f3e0ff */
[----:B------:R-:W-:-:S03]  /*0b40*/  LOP3.LUT R22, R12, 0xffffffea, RZ, 0xc0, !PT ;  /* 0xffffffea0c167812 */ /* 0x000fc600078ec0ff */
[----:B------:R-:W-:Y:S01]  /*0b50*/  IMAD.X R31, RZ, RZ, RZ, P1 ;  /* 0x000000ffff1f7224 */ /* 0x000fe200008e06ff */
[----:B------:R-:W-:Y:S02]  /*0b60*/  LEA R24, P1, R20, R25, 0x1 ;  /* 0x0000001914187211 */ /* 0x000fe400078208ff */
[----:B------:R-:W-:Y:S02]  /*0b70*/  SEL R25, RZ, 0x100, !P2 ;  /* 0x00000100ff197807 */ /* 0x000fe40005000000 */
[----:B------:R-:W-:Y:S02]  /*0b80*/  IADD3 R21, P2, PT, R22, R21, RZ ;  /* 0x0000001516157210 */ /* 0x000fe40007f5e0ff */
[----:B------:R-:W-:Y:S02]  /*0b90*/  LEA.HI.X R20, R20, R26, R31, 0x1, P1 ;  /* 0x0000001a14147211 */ /* 0x000fe400008f0c1f */
[----:B------:R-:W-:Y:S01]  /*0ba0*/  IADD3 R23, P1, PT, R23, R6, RZ ;  /* 0x0000000617177210 */ /* 0x000fe20007f3e0ff */
[--C-:B------:R-:W-:Y:S01]  /*0bb0*/  IMAD.X R22, R7, 0x1, R10.reuse, P2 ;  /* 0x0000000107167824 */ /* 0x100fe200010e060a */
[----:B------:R-:W-:Y:S01]  /*0bc0*/  ISETP.GT.U32.AND.EX P5, PT, R27, RZ, PT, P5 ;  /* 0x000000ff1b00720c */ /* 0x000fe20003fa4150 */
[----:B------:R-:W2:Y:S01]  /*0bd0*/  LDG.E.64 R6, desc[UR4][R4.64] ;  /* 0x0000000404067981 */ /* 0x000ea2000c1e1b00 */
[----:B------:R-:W-:Y:S01]  /*0be0*/  SHF.R.U64 R27, R2, 0xa, R3 ;  /* 0x0000000a021b7819 */ /* 0x000fe20000001203 */
[----:B------:R-:W-:Y:S01]  /*0bf0*/  IMAD.X R15, R15, 0x1, R10, P1 ;  /* 0x000000010f0f7824 */ /* 0x000fe200008e060a */
[----:B------:R-:W-:-:S02]  /*0c00*/  ISETP.GT.U32.AND P2, PT, R24, 0x3, PT ;  /* 0x000000031800780c */ /* 0x000fc40003f44070 */
[----:B------:R-:W-:Y:S02]  /*0c10*/  LOP3.LUT R27, R27, 0x1, RZ, 0xc0, !PT ;  /* 0x000000011b1b7812 */ /* 0x000fe400078ec0ff */
[----:B------:R-:W-:Y:S02]  /*0c20*/  SEL R10, RZ, 0x1000, !P3 ;  /* 0x00001000ff0a7807 */ /* 0x000fe40005800000 */
[----:B------:R-:W-:Y:S02]  /*0c30*/  IADD3 R14, P3, PT, R14, R27, RZ ;  /* 0x0000001b0e0e7210 */ /* 0x000fe40007f7e0ff */
[----:B------:R-:W-:Y:S02]  /*0c40*/  LOP3.LUT R24, R11, 0x2, R2, 0xc8, !PT ;  /* 0x000000020b187812 */ /* 0x000fe400078ec802 */
[----:B------:R-:W-:Y:S01]  /*0c50*/  SHF.R.U32.HI R11, RZ, 0x12, R3 ;  /* 0x00000012ff0b7819 */ /* 0x000fe20000011603 */
[----:B------:R-:W-:Y:S01]  /*0c60*/  IMAD.SHL.U32 R2, R14, 0x2, RZ ;  /* 0x000000020e027824 */ /* 0x000fe200078e00ff */
[----:B------:R-:W-:-:S04]  /*0c70*/  LOP3.LUT R3, R12, 0x1e, RZ, 0xc0, !PT ;  /* 0x0000001e0c037812 */ /* 0x000fc800078ec0ff */
[----:B------:R-:W-:Y:S01]  /*0c80*/  ISETP.NE.U32.AND P1, PT, R2, R3, PT ;  /* 0x000000030200720c */ /* 0x000fe20003f25070 */
[----:B------:R-:W-:Y:S01]  /*0c90*/  IMAD.X R3, RZ, RZ, R16, P3 ;  /* 0x000000ffff037224 */ /* 0x000fe200018e0610 */
[----:B------:R-:W-:Y:S02]  /*0ca0*/  LOP3.LUT R2, R11, 0x2, RZ, 0xc0, !PT ;  /* 0x000000020b027812 */ /* 0x000fe400078ec0ff */
[----:B------:R-:W-:Y:S02]  /*0cb0*/  SEL R12, RZ, 0x10, !P4 ;  /* 0x00000010ff0c7807 */ /* 0x000fe40006000000 */
[----:B------:R-:W-:Y:S02]  /*0cc0*/  IADD3 R9, P3, PT, R2, R9, RZ ;  /* 0x0000000902097210 */ /* 0x000fe40007f7e0ff */
[----:B------:R-:W-:Y:S02]  /*0cd0*/  SEL R11, RZ, 0x400, !P5 ;  /* 0x00000400ff0b7807 */ /* 0x000fe40006800000 */
[----:B------:R-:W-:-:S02]  /*0ce0*/  SHF.L.U64.HI R2, R14, 0x1, R3 ;  /* 0x000000010e027819 */ /* 0x000fc40000010203 */
[----:B------:R-:W-:Y:S02]  /*0cf0*/  ISETP.GT.U32.AND.EX P2, PT, R20, RZ, PT, P2 ;  /* 0x000000ff1400720c */ /* 0x000fe40003f44120 */
[----:B------:R-:W-:Y:S02]  /*0d00*/  ISETP.GT.U32.AND P4, PT, R23, 0x3, PT ;  /* 0x000000031700780c */ /* 0x000fe40003f84070 */
[----:B------:R-:W-:Y:S02]  /*0d10*/  SEL R3, RZ, 0x800, !P2 ;  /* 0x00000800ff037807 */ /* 0x000fe40005000000 */
[----:B------:R-:W-:Y:S01]  /*0d20*/  ISETP.NE.AND.EX P1, PT, R2, RZ, PT, P1 ;  /* 0x000000ff0200720c */ /* 0x000fe20003f25310 */
[----:B------:R-:W-:Y:S01]  /*0d30*/  IMAD.X R2, RZ, RZ, R0, P3 ;  /* 0x000000ffff027224 */ /* 0x000fe200018e0600 */
[----:B------:R-:W-:Y:S02]  /*0d40*/  ISETP.GT.U32.AND.EX P4, PT, R15, RZ, PT, P4 ;  /* 0x000000ff0f00720c */ /* 0x000fe40003f84140 */
[----:B------:R-:W-:-:S02]  /*0d50*/  ISETP.GT.U32.AND P2, PT, R9, 0x7, PT ;  /* 0x000000070900780c */ /* 0x000fc40003f44070 */
[----:B------:R-:W-:Y:S02]  /*0d60*/  SHF.R.S32.HI R8, RZ, 0x1f, R8 ;  /* 0x0000001fff087819 */ /* 0x000fe40000011408 */
[----:B------:R-:W-:Y:S02]  /*0d70*/  SEL R0, RZ, 0x2000, !P4 ;  /* 0x00002000ff007807 */ /* 0x000fe40006000000 */
[----:B------:R-:W-:Y:S02]  /*0d80*/  ISETP.NE.AND.EX P6, PT, R13, R8, PT, P6 ;  /* 0x000000080d00720c */ /* 0x000fe40003fc5360 */
[----:B------:R-:W-:-:S04]  /*0d90*/  ISETP.GT.U32.AND.EX P2, PT, R2, RZ, PT, P2 ;  /* 0x000000ff0200720c */ /* 0x000fc80003f44120 */
[----:B------:R-:W-:Y:S02]  /*0da0*/  SEL R9, RZ, 0x40, !P2 ;  /* 0x00000040ff097807 */ /* 0x000fe40005000000 */
[----:B--2---:R-:W-:-:S04]  /*0db0*/  LOP3.LUT R6, R19, R24, R6, 0xfe, !PT ;  /* 0x0000001813067212 */ /* 0x004fc800078efe06 */
[----:B------:R-:W-:-:S04]  /*0dc0*/  LOP3.LUT R6, R25, R6, R18, 0xfe, !PT ;  /* 0x0000000619067212 */ /* 0x000fc800078efe12 */
[----:B------:R-:W-:Y:S02]  /*0dd0*/  LOP3.LUT R6, R10, R6, R17, 0xfe, !PT ;  /* 0x000000060a067212 */ /* 0x000fe400078efe11 */
[----:B------:R-:W-:Y:S02]  /*0de0*/  SEL R10, RZ, 0x4, !P0 ;  /* 0x00000004ff0a7807 */ /* 0x000fe40004000000 */
[----:B------:R-:W-:Y:S02]  /*0df0*/  LOP3.LUT R6, R11, R6, R12, 0xfe, !PT ;  /* 0x000000060b067212 */ /* 0x000fe400078efe0c */
[----:B------:R-:W-:Y:S02]  /*0e00*/  ISETP.GT.U32.AND P0, PT, R21, 0x1b, PT ;  /* 0x0000001b1500780c */ /* 0x000fe40003f04070 */
[----:B------:R-:W-:Y:S02]  /*0e10*/  LOP3.LUT R6, R3, R6, R10, 0xfe, !PT ;  /* 0x0000000603067212 */ /* 0x000fe400078efe0a */
[----:B------:R-:W-:-:S02]  /*0e20*/  SEL R3, RZ, 0x4000, !P1 ;  /* 0x00004000ff037807 */ /* 0x000fc40004800000 */
[----:B------:R-:W-:Y:S02]  /*0e30*/  ISETP.GT.U32.AND.EX P0, PT, R22, RZ, PT, P0 ;  /* 0x000000ff1600720c */ /* 0x000fe40003f04100 */
[----:B------:R-:W-:Y:S02]  /*0e40*/  LOP3.LUT R6, R3, R6, R0, 0xfe, !PT ;  /* 0x0000000603067212 */ /* 0x000fe400078efe00 */
[----:B------:R-:W-:Y:S02]  /*0e50*/  SEL R0, RZ, 0x8, !P6 ;  /* 0x00000008ff007807 */ /* 0x000fe40007000000 */
[----:B------:R-:W-:Y:S02]  /*0e60*/  SEL R3, RZ, 0x200, !P0 ;  /* 0x00000200ff037807 */ /* 0x000fe40004000000 */
[----:B------:R-:W-:-:S04]  /*0e70*/  LOP3.LUT R6, R9, R6, R0, 0xfe, !PT ;  /* 0x0000000609067212 */ /* 0x000fc800078efe00 */
[----:B------:R-:W-:-:S05]  /*0e80*/  LOP3.LUT R6, R6, R3, RZ, 0xfc, !PT ;  /* 0x0000000306067212 */ /* 0x000fca00078efcff */
[----:B------:R-:W-:Y:S01]  /*0e90*/  STG.E.64 desc[UR4][R4.64], R6 ;  /* 0x0000000604007986 */ /* 0x000fe2000c101b04 */
[----:B------:R-:W-:Y:S05]  /*0ea0*/  EXIT ;  /* 0x000000000000794d */ /* 0x000fea0003800000 */
.L_x_8:
        /* <DEDUP_REMOVED lines=13> */
.L_x_44:


//--------------------- .text._Z19passo_bool_8_parte2PyS_y --------------------------
	.section	.text._Z19passo_bool_8_parte2PyS_y,"ax",@progbits
	.align	128
        .global         _Z19passo_bool_8_parte2PyS_y
        .type           _Z19passo_bool_8_parte2PyS_y,@function
        .size           _Z19passo_bool_8_parte2PyS_y,(.L_x_45 - _Z19passo_bool_8_parte2PyS_y)
        .other          _Z19passo_bool_8_parte2PyS_y,@"STO_CUDA_ENTRY STV_DEFAULT"
_Z19passo_bool_8_parte2PyS_y:
.text._Z19passo_bool_8_parte2PyS_y:
        /* <DEDUP_REMOVED lines=19> */
[C-C-:B------:R-:W-:Y:S02]  /*0130*/  SHF.R.U64 R0, R6.reuse, 0x7, R7.reuse ;  /* 0x0000000706007819 */ /* 0x140fe40000001207 */
[C-C-:B------:R-:W-:Y:S02]  /*0140*/  SHF.R.U64 R15, R6.reuse, 0x1, R7.reuse ;  /* 0x00000001060f7819 */ /* 0x140fe40000001207 */
[--C-:B------:R-:W-:Y:S02]  /*0150*/  SHF.R.U32.HI R14, RZ, 0xe, R7.reuse ;  /* 0x0000000eff0e7819 */ /* 0x100fe40000011607 */
[----:B------:R-:W-:Y:S02]  /*0160*/  SHF.R.U64 R12, R6, 0x12, R7 ;  /* 0x00000012060c7819 */ /* 0x000fe40000001207 */
[----:B------:R-:W-:-:S02]  /*0170*/  LOP3.LUT R0, R9, R0, RZ, 0x30, !PT ;  /* 0x0000000009007212 */ /* 0x000fc400078e30ff */
[----:B------:R-:W-:Y:S02]  /*0180*/  SHF.R.U32.HI R8, RZ, 0x1, R7 ;  /* 0x00000001ff087819 */ /* 0x000fe40000011607 */
[--C-:B------:R-:W-:Y:S02]  /*0190*/  LOP3.LUT R10, R14, 0x1, R15.reuse, 0x40, !PT ;  /* 0x000000010e0a7812 */ /* 0x100fe400078e400f */
[----:B------:R-:W-:Y:S02]  /*01a0*/  LOP3.LUT R9, R12, 0x1, R15, 0x40, !PT ;  /* 0x000000010c097812 */ /* 0x000fe400078e400f */
[----:B---3--:R-:W-:Y:S01]  /*01b0*/  LOP3.LUT R19, R5, 0xfc00000, R7, 0xf8, !PT ;  /* 0x0fc0000005137812 */ /* 0x008fe200078ef807 */
[----:B------:R-:W-:Y:S01]  /*01c0*/  IMAD.SHL.U32 R10, R10, 0x8, RZ ;  /* 0x000000080a0a7824 */ /* 0x000fe200078e00ff */
[--C-:B------:R-:W-:Y:S01]  /*01d0*/  LOP3.LUT R5, R8, 0x1, R15.reuse, 0x40, !PT ;  /* 0x0000000108057812 */ /* 0x100fe200078e400f */
[----:B------:R-:W-:Y:S01]  /*01e0*/  IMAD.SHL.U32 R8, R9, 0x40, RZ ;  /* 0x0000004009087824 */ /* 0x000fe200078e00ff */
[----:B------:R-:W-:-:S02]  /*01f0*/  LOP3.LUT R0, R0, 0x1, R15, 0x40, !PT ;  /* 0x0000000100007812 */ /* 0x000fc400078e400f */
[--C-:B------:R-:W-:Y:S01]  /*0200*/  SHF.R.U64 R16, R6, 0x5, R7.reuse ;  /* 0x0000000506107819 */ /* 0x100fe20000001207 */
[----:B------:R-:W-:Y:S01]  /*0210*/  IMAD.SHL.U32 R9, R5, 0x100, RZ ;  /* 0x0000010005097824 */ /* 0x000fe200078e00ff */
[----:B------:R-:W-:Y:S01]  /*0220*/  LOP3.LUT R19, R8, R19, R10, 0xfe, !PT ;  /* 0x0000001308137212 */ /* 0x000fe200078efe0a */
[----:B------:R-:W-:Y:S01]  /*0230*/  IMAD.SHL.U32 R0, R0, 0x400, RZ ;  /* 0x0000040000007824 */ /* 0x000fe200078e00ff */
[--C-:B------:R-:W-:Y:S02]  /*0240*/  SHF.R.U64 R8, R6, 0x11, R7.reuse ;  /* 0x0000001106087819 */ /* 0x100fe40000001207 */
[----:B------:R-:W-:Y:S02]  /*0250*/  SHF.R.U32.HI R10, RZ, 0x4, R7 ;  /* 0x00000004ff0a7819 */ /* 0x000fe40000011607 */
[----:B------:R-:W-:Y:S02]  /*0260*/  LOP3.LUT R19, R0, R19, R9, 0xfe, !PT ;  /* 0x0000001300137212 */ /* 0x000fe400078efe09 */
[----:B------:R-:W-:-:S02]  /*0270*/  SHF.R.U32.HI R9, RZ, 0x17, R7 ;  /* 0x00000017ff097819 */ /* 0x000fc40000011607 */
[--C-:B------:R-:W-:Y:S02]  /*0280*/  LOP3.LUT R11, R8, 0x1, R15.reuse, 0x40, !PT ;  /* 0x00000001080b7812 */ /* 0x100fe400078e400f */
[----:B------:R-:W-:Y:S02]  /*0290*/  LOP3.LUT R10, R10, 0x1, R15, 0x40, !PT ;  /* 0x000000010a0a7812 */ /* 0x000fe400078e400f */
[--C-:B------:R-:W-:Y:S01]  /*02a0*/  SHF.R.U64 R17, R6, 0xb, R7.reuse ;  /* 0x0000000b06117819 */ /* 0x100fe20000001207 */
[----:B------:R-:W-:Y:S01]  /*02b0*/  IMAD.SHL.U32 R11, R11, 0x800, RZ ;  /* 0x000008000b0b7824 */ /* 0x000fe200078e00ff */
[--C-:B------:R-:W-:Y:S01]  /*02c0*/  SHF.R.U32.HI R13, RZ, 0x13, R7.reuse ;  /* 0x00000013ff0d7819 */ /* 0x100fe20000011607 */
[----:B------:R-:W-:Y:S01]  /*02d0*/  IMAD.SHL.U32 R18, R10, 0x2000, RZ ;  /* 0x000020000a127824 */ /* 0x000fe200078e00ff */
[----:B------:R-:W-:Y:S02]  /*02e0*/  SHF.R.U64 R0, R6, 0x14, R7 ;  /* 0x0000001406007819 */ /* 0x000fe40000001207 */
[----:B------:R-:W-:-:S02]  /*02f0*/  LOP3.LUT R16, R9, R16, RZ, 0x30, !PT ;  /* 0x0000001009107212 */ /* 0x000fc400078e30ff */
[----:B------:R-:W-:Y:S02]  /*0300*/  SHF.R.U64 R9, R6, 0x1c, R7 ;  /* 0x0000001c06097819 */ /* 0x000fe40000001207 */
[----:B------:R-:W-:Y:S02]  /*0310*/  LOP3.LUT R8, R0, R13, R17, 0x80, !PT ;  /* 0x0000000d00087212 */ /* 0x000fe400078e8011 */
[--C-:B------:R-:W-:Y:S02]  /*0320*/  LOP3.LUT R13, R9, 0x1, R15.reuse, 0x40, !PT ;  /* 0x00000001090d7812 */ /* 0x100fe400078e400f */
[----:B------:R-:W-:Y:S02]  /*0330*/  LOP3.LUT R16, R16, 0x1, R15, 0x40, !PT ;  /* 0x0000000110107812 */ /* 0x000fe400078e400f */
[----:B------:R-:W-:Y:S01]  /*0340*/  LOP3.LUT R19, R18, R19, R11, 0xfe, !PT ;  /* 0x0000001312137212 */ /* 0x000fe200078efe0b */
[C---:B------:R-:W-:Y:S01]  /*0350*/  IMAD.SHL.U32 R18, R13.reuse, 0x4000, RZ ;  /* 0x000040000d127824 */ /* 0x040fe200078e00ff */
[--C-:B------:R-:W-:Y:S01]  /*0360*/  SHF.R.U32.HI R17, RZ, 0x3, R7.reuse ;  /* 0x00000003ff117819 */ /* 0x100fe20000011607 */
[----:B------:R-:W-:Y:S01]  /*0370*/  IMAD.U32 R16, R16, 0x10000, RZ ;  /* 0x0001000010107824 */ /* 0x000fe200078e00ff */
[----:B------:R-:W-:Y:S01]  /*0380*/  SHF.R.U64 R20, R6, 0x15, R7 ;  /* 0x0000001506147819 */ /* 0x000fe20000001207 */
[----:B------:R-:W-:Y:S01]  /*0390*/  IMAD.SHL.U32 R13, R13, 0x8000, RZ ;  /* 0x000080000d0d7824 */ /* 0x000fe200078e00ff */
[----:B------:R-:W-:Y:S01]  /*03a0*/  LOP3.LUT R17, R14, R17, R15, 0x10, !PT ;  /* 0x000000110e117212 */ /* 0x000fe200078e100f */
[----:B------:R-:W-:Y:S01]  /*03b0*/  IMAD.SHL.U32 R14, R5, 0x20000, RZ ;  /* 0x00020000050e7824 */ /* 0x000fe200078e00ff */
[----:B------:R-:W-:-:S02]  /*03c0*/  LOP3.LUT R19, R16, R19, R18, 0xfe, !PT ;  /* 0x0000001310137212 */ /* 0x000fc400078efe12 */
[--C-:B------:R-:W-:Y:S01]  /*03d0*/  SHF.R.U32.HI R21, RZ, 0x19, R7.reuse ;  /* 0x00000019ff157819 */ /* 0x100fe20000011607 */
[----:B------:R-:W-:Y:S01]  /*03e0*/  IMAD.SHL.U32 R17, R17, 0x80, RZ ;  /* 0x0000008011117824 */ /* 0x000fe200078e00ff */
[----:B------:R-:W-:Y:S02]  /*03f0*/  LOP3.LUT R19, R19, R14, RZ, 0xfc, !PT ;  /* 0x0000000e13137212 */ /* 0x000fe400078efcff */
[--C-:B------:R-:W-:Y:S02]  /*0400*/  SHF.R.U32.HI R22, RZ, 0x2, R7.reuse ;  /* 0x00000002ff167819 */ /* 0x100fe40000011607 */
[----:B------:R-:W-:Y:S02]  /*0410*/  SHF.R.U32.HI R14, RZ, 0x11, R7 ;  /* 0x00000011ff0e7819 */ /* 0x000fe40000011607 */
[----:B------:R-:W-:Y:S02]  /*0420*/  LOP3.LUT R23, R6, R0, R15, 0x1, !PT ;  /* 0x0000000006177212 */ /* 0x000fe400078e010f */
[----:B------:R-:W-:-:S02]  /*0430*/  LOP3.LUT R11, R20, R21, RZ, 0x30, !PT ;  /* 0x00000015140b7212 */ /* 0x000fc400078e30ff */
[----:B------:R-:W-:Y:S02]  /*0440*/  LOP3.LUT R22, R22, R21, RZ, 0x30, !PT ;  /* 0x0000001516167212 */ /* 0x000fe400078e30ff */
[----:B------:R-:W-:Y:S02]  /*0450*/  LOP3.LUT R24, R23, R14, RZ, 0xc0, !PT ;  /* 0x0000000e17187212 */ /* 0x000fe400078ec0ff */
[C-C-:B------:R-:W-:Y:S02]  /*0460*/  SHF.R.U64 R21, R6.reuse, 0x10, R7.reuse ;  /* 0x0000001006157819 */ /* 0x140fe40000001207 */
[--C-:B------:R-:W-:Y:S02]  /*0470*/  SHF.R.U32.HI R18, RZ, 0x6, R7.reuse ;  /* 0x00000006ff127819 */ /* 0x100fe40000011607 */
[--C-:B------:R-:W-:Y:S02]  /*0480*/  SHF.R.U32.HI R16, RZ, 0x16, R7.reuse ;  /* 0x00000016ff107819 */ /* 0x100fe40000011607 */
[----:B------:R-:W-:-:S02]  /*0490*/  SHF.R.U64 R20, R6, 0x17, R7 ;  /* 0x0000001706147819 */ /* 0x000fc40000001207 */
[--C-:B------:R-:W-:Y:S02]  /*04a0*/  SHF.R.U32.HI R26, RZ, 0xa, R7.reuse ;  /* 0x0000000aff1a7819 */ /* 0x100fe40000011607 */
[C-C-:B------:R-:W-:Y:S02]  /*04b0*/  SHF.R.U64 R23, R6.reuse, 0xf, R7.reuse ;  /* 0x0000000f06177819 */ /* 0x140fe40000001207 */
[C-C-:B------:R-:W-:Y:S02]  /*04c0*/  SHF.R.U64 R5, R6.reuse, 0x1d, R7.reuse ;  /* 0x0000001d06057819 */ /* 0x140fe40000001207 */
[----:B------:R-:W-:Y:S01]  /*04d0*/  SHF.R.U64 R0, R6, 0xc, R7 ;  /* 0x0000000c06007819 */ /* 0x000fe20000001207 */
[----:B------:R-:W-:Y:S01]  /*04e0*/  IMAD.SHL.U32 R6, R24, 0x80000, RZ ;  /* 0x0008000018067824 */ /* 0x000fe200078e00ff */
[-C--:B------:R-:W-:Y:S02]  /*04f0*/  LOP3.LUT R12, R12, R21.reuse, RZ, 0x30, !PT ;  /* 0x000000150c0c7212 */ /* 0x080fe400078e30ff */
[----:B------:R-:W-:-:S02]  /*0500*/  LOP3.LUT R18, R18, R21, RZ, 0x30, !PT ;  /* 0x0000001512127212 */ /* 0x000fc400078e30ff */
[----:B------:R-:W-:Y:S02]  /*0510*/  LOP3.LUT R20, R20, R16, R15, 0x1, !PT ;  /* 0x0000001014147212 */ /* 0x000fe400078e010f */
[--C-:B------:R-:W-:Y:S02]  /*0520*/  SHF.R.U32.HI R16, RZ, 0x5, R7.reuse ;  /* 0x00000005ff107819 */ /* 0x100fe40000011607 */
[----:B------:R-:W-:Y:S02]  /*0530*/  SHF.R.U32.HI R21, RZ, 0x12, R7 ;  /* 0x00000012ff157819 */ /* 0x000fe40000011607 */
[----:B------:R-:W-:Y:S02]  /*0540*/  LOP3.LUT R25, R15, 0x1, RZ, 0xc, !PT ;  /* 0x000000010f197812 */ /* 0x000fe400078e0cff */
[----:B------:R-:W-:Y:S02]  /*0550*/  LOP3.LUT R24, R23, R26, RZ, 0xc0, !PT ;  /* 0x0000001a17187212 */ /* 0x000fe400078ec0ff */
[----:B------:R-:W-:-:S02]  /*0560*/  LOP3.LUT R5, R15, R0, R5, 0x2, !PT ;  /* 0x000000000f057212 */ /* 0x000fc400078e0205 */
[----:B------:R-:W-:Y:S02]  /*0570*/  LOP3.LUT R0, R25, R16, R21, 0xe0, !PT ;  /* 0x0000001019007212 */ /* 0x000fe400078ee015 */
[----:B------:R-:W-:Y:S01]  /*0580*/  LOP3.LUT R6, R19, 0x80000, R6, 0xf8, !PT ;  /* 0x0008000013067812 */ /* 0x000fe200078ef806 */
[----:B------:R-:W-:Y:S01]  /*0590*/  IMAD.SHL.U32 R5, R5, 0x100000, RZ ;  /* 0x0010000005057824 */ /* 0x000fe200078e00ff */
[----:B------:R-:W-:Y:S02]  /*05a0*/  SHF.R.U32.HI R28, RZ, 0x9, R7 ;  /* 0x00000009ff1c7819 */ /* 0x000fe40000011607 */
[--C-:B------:R-:W-:Y:S02]  /*05b0*/  LOP3.LUT R19, R22, 0x1, R15.reuse, 0x40, !PT ;  /* 0x0000000116137812 */ /* 0x100fe400078e400f */
[--C-:B------:R-:W-:Y:S02]  /*05c0*/  LOP3.LUT R21, R24, 0x1, R15.reuse, 0x40, !PT ;  /* 0x0000000118157812 */ /* 0x100fe400078e400f */
[--C-:B------:R-:W-:Y:S01]  /*05d0*/  LOP3.LUT R25, R26, 0x1, R15.reuse, 0x40, !PT ;  /* 0x000000011a197812 */ /* 0x100fe200078e400f */
[----:B------:R-:W-:Y:S01]  /*05e0*/  IMAD.SHL.U32 R19, R19, 0x4, RZ ;  /* 0x0000000413137824 */ /* 0x000fe200078e00ff */
[----:B------:R-:W-:Y:S01]  /*05f0*/  LOP3.LUT R23, R28, 0x1, R15, 0x40, !PT ;  /* 0x000000011c177812 */ /* 0x000fe200078e400f */
[----:B------:R-:W-:Y:S01]  /*0600*/  IMAD.SHL.U32 R21, R21, 0x200000, RZ ;  /* 0x0020000015157824 */ /* 0x000fe200078e00ff */
[--C-:B------:R-:W-:Y:S01]  /*0610*/  SHF.R.U32.HI R22, RZ, 0x1a, R7.reuse ;  /* 0x0000001aff167819 */ /* 0x100fe20000011607 */
[----:B------:R-:W-:Y:S01]  /*0620*/  IMAD.SHL.U32 R25, R25, 0x10, RZ ;  /* 0x0000001019197824 */ /* 0x000fe200078e00ff */
[----:B------:R-:W-:-:S02]  /*0630*/  SHF.R.U32.HI R24, RZ, 0xf, R7 ;  /* 0x0000000fff187819 */ /* 0x000fc40000011607 */
[----:B------:R-:W-:Y:S01]  /*0640*/  SHF.R.U32.HI R26, RZ, 0x1b, R7 ;  /* 0x0000001bff1a7819 */ /* 0x000fe20000011607 */
[----:B------:R-:W-:Y:S01]  /*0650*/  IMAD.SHL.U32 R7, R23, 0x20, RZ ;  /* 0x0000002017077824 */ /* 0x000fe200078e00ff */
[----:B------:R-:W-:Y:S02]  /*0660*/  LOP3.LUT R6, R19, R6, R21, 0xfe, !PT ;  /* 0x0000000613067212 */ /* 0x000fe400078efe15 */
[----:B------:R-:W-:Y:S02]  /*0670*/  LOP3.LUT R14, R16, R14, RZ, 0xc0, !PT ;  /* 0x0000000e100e7212 */ /* 0x000fe400078ec0ff */
[----:B------:R-:W-:Y:S02]  /*0680*/  LOP3.LUT R6, R7, R6, R25, 0xfe, !PT ;  /* 0x0000000607067212 */ /* 0x000fe400078efe19 */
[----:B------:R-:W-:Y:S02]  /*0690*/  LOP3.LUT R7, R18, 0x1, R15, 0x40, !PT ;  /* 0x0000000112077812 */ /* 0x000fe400078e400f */
[----:B------:R-:W-:-:S02]  /*06a0*/  LOP3.LUT R6, R6, 0x80, R17, 0xf8, !PT ;  /* 0x0000008006067812 */ /* 0x000fc400078ef811 */
[----:B------:R-:W-:Y:S01]  /*06b0*/  LOP3.LUT R17, R20, R9, RZ, 0xc0, !PT ;  /* 0x0000000914117212 */ /* 0x000fe200078ec0ff */
[----:B------:R-:W-:Y:S01]  /*06c0*/  IMAD.SHL.U32 R7, R7, 0x200, RZ ;  /* 0x0000020007077824 */ /* 0x000fe200078e00ff */
[--C-:B------:R-:W-:Y:S02]  /*06d0*/  LOP3.LUT R18, R8, 0x1, R15.reuse, 0x40, !PT ;  /* 0x0000000108127812 */ /* 0x100fe400078e400f */
[--C-:B------:R-:W-:Y:S01]  /*06e0*/  LOP3.LUT R8, R11, 0x1, R15.reuse, 0x40, !PT ;  /* 0x000000010b087812 */ /* 0x100fe200078e400f */
[----:B------:R-:W-:Y:S01]  /*06f0*/  IMAD.SHL.U32 R17, R17, 0x1000, RZ ;  /* 0x0000100011117824 */ /* 0x000fe200078e00ff */
[--C-:B------:R-:W-:Y:S02]  /*0700*/  LOP3.LUT R11, R14, 0x1, R15.reuse, 0x40, !PT ;  /* 0x000000010e0b7812 */ /* 0x100fe400078e400f */
[----:B------:R-:W-:Y:S02]  /*0710*/  LOP3.LUT R9, R22, 0x1, R15, 0x40, !PT ;  /* 0x0000000116097812 */ /* 0x000fe400078e400f */
[----:B------:R-:W-:Y:S01]  /*0720*/  LOP3.LUT R6, R6, R7, RZ, 0xfc, !PT ;  /* 0x0000000706067212 */ /* 0x000fe200078efcff */
[----:B------:R-:W-:Y:S01]  /*0730*/  IMAD.SHL.U32 R11, R11, 0x40000, RZ ;  /* 0x000400000b0b7824 */ /* 0x000fe200078e00ff */
[----:B------:R-:W-:-:S02]  /*0740*/  LOP3.LUT R9, R9, R4, R8, 0xfe, !PT ;  /* 0x0000000409097212 */ /* 0x000fc400078efe08 */
[----:B------:R-:W-:Y:S02]  /*0750*/  LOP3.LUT R12, R12, 0x1, R15, 0x40, !PT ;  /* 0x000000010c0c7812 */ /* 0x000fe400078e400f */
[----:B------:R-:W-:Y:S02]  /*0760*/  LOP3.LUT R4, R6, 0x1000, R17, 0xf8, !PT ;  /* 0x0000100006047812 */ /* 0x000fe400078ef811 */
[--C-:B------:R-:W-:Y:S02]  /*0770*/  LOP3.LUT R16, R16, 0x1, R15.reuse, 0x40, !PT ;  /* 0x0000000110107812 */ /* 0x100fe400078e400f */
[--C-:B------:R-:W-:Y:S02]  /*0780*/  LOP3.LUT R24, R24, 0x1, R15.reuse, 0x40, !PT ;  /* 0x0000000118187812 */ /* 0x100fe400078e400f */
[----:B------:R-:W-:Y:S01]  /*0790*/  LOP3.LUT R7, R26, 0x1, R15, 0x40, !PT ;  /* 0x000000011a077812 */ /* 0x000fe200078e400f */
[----:B------:R-:W-:Y:S01]  /*07a0*/  IMAD.SHL.U32 R15, R18, 0x2, RZ ;  /* 0x00000002120f7824 */ /* 0x000fe200078e00ff */
[C---:B------:R-:W-:Y:S01]  /*07b0*/  SHF.L.U64.HI R6, R23.reuse, 0x1f, RZ ;  /* 0x0000001f17067819 */ /* 0x040fe200000102ff */
[----:B------:R-:W-:Y:S01]  /*07c0*/  IMAD.U32 R23, R23, -0x80000000, RZ ;  /* 0x8000000017177824 */ /* 0x000fe200078e00ff */
[----:B------:R-:W-:-:S02]  /*07d0*/  LOP3.LUT R10, R12, R9, R10, 0xfe, !PT ;  /* 0x000000090c0a7212 */ /* 0x000fc400078efe0a */
[----:B------:R-:W-:Y:S02]  /*07e0*/  LOP3.LUT R4, R11, R4, R13, 0xfe, !PT ;  /* 0x000000040b047212 */ /* 0x000fe400078efe0d */
[----:B------:R-:W-:Y:S02]  /*07f0*/  LOP3.LUT R16, R15, R6, R16, 0xfe, !PT ;  /* 0x000000060f107212 */ /* 0x000fe400078efe10 */
[----:B------:R-:W-:Y:S02]  /*0800*/  LOP3.LUT R7, R7, R10, R24, 0xfe, !PT ;  /* 0x0000000a07077212 */ /* 0x000fe400078efe18 */
[----:B------:R-:W-:Y:S02]  /*0810*/  LOP3.LUT R5, R4, 0x100000, R5, 0xf8, !PT ;  /* 0x0010000004057812 */ /* 0x000fe400078ef805 */
[----:B------:R-:W-:Y:S02]  /*0820*/  LOP3.LUT R4, R7, R23, R0, 0xfe, !PT ;  /* 0x0000001707047212 */ /* 0x000fe400078efe00 */
[----:B------:R-:W-:-:S05]  /*0830*/  LOP3.LUT R5, R5, R16, RZ, 0xfc, !PT ;  /* 0x0000001005057212 */ /* 0x000fca00078efcff */
[----:B------:R-:W-:Y:S01]  /*0840*/  STG.E.64 desc[UR4][R2.64], R4 ;  /* 0x0000000402007986 */ /* 0x000fe2000c101b04 */
[----:B------:R-:W-:Y:S05]  /*0850*/  EXIT ;  /* 0x000000000000794d */ /* 0x000fea0003800000 */
.L_x_9:
        /* <DEDUP_REMOVED lines=10> */
.L_x_45:


//--------------------- .text._Z19passo_bool_8_parte1PyS_y --------------------------
	.section	.text._Z19passo_bool_8_parte1PyS_y,"ax",@progbits
	.align	128
        .global         _Z19passo_bool_8_parte1PyS_y
        .type           _Z19passo_bool_8_parte1PyS_y,@function
        .size           _Z19passo_bool_8_parte1PyS_y,(.L_x_46 - _Z19passo_bool_8_parte1PyS_y)
        .other          _Z19passo_bool_8_parte1PyS_y,@"STO_CUDA_ENTRY STV_DEFAULT"
_Z19passo_bool_8_parte1PyS_y:
.text._Z19passo_bool_8_parte1PyS_y:
        /* <DEDUP_REMOVED lines=18> */
[C-C-:B--2---:R-:W-:Y:S02]  /*0120*/  SHF.R.U64 R33, R4.reuse, 0xa, R5.reuse ;  /* 0x0000000a04217819 */ /* 0x144fe40000001205 */
[C-C-:B------:R-:W-:Y:S02]  /*0130*/  SHF.R.U64 R26, R4.reuse, 0x15, R5.reuse ;  /* 0x00000015041a7819 */ /* 0x140fe40000001205 */
[--C-:B------:R-:W-:Y:S02]  /*0140*/  SHF.R.U64 R9, R4, 0x1, R5.reuse ;  /* 0x0000000104097819 */ /* 0x100fe40000001205 */
[----:B------:R-:W-:Y:S02]  /*0150*/  SHF.R.U32.HI R8, RZ, 0x10, R5 ;  /* 0x00000010ff087819 */ /* 0x000fe40000011605 */
[----:B------:R-:W-:Y:S02]  /*0160*/  LOP3.LUT R18, R33, R26, RZ, 0xc0, !PT ;  /* 0x0000001a21127212 */ /* 0x000fe400078ec0ff */
[----:B---3--:R-:W-:-:S02]  /*0170*/  LOP3.LUT R0, R6, 0x2, R4, 0xf8, !PT ;  /* 0x0000000206007812 */ /* 0x008fc400078ef804 */
[--C-:B------:R-:W-:Y:S02]  /*0180*/  LOP3.LUT R6, R8, 0x1, R9.reuse, 0x40, !PT ;  /* 0x0000000108067812 */ /* 0x100fe400078e4009 */
[----:B------:R-:W-:Y:S02]  /*0190*/  LOP3.LUT R18, R18, 0x1, R9, 0x40, !PT ;  /* 0x0000000112127812 */ /* 0x000fe400078e4009 */
[--C-:B------:R-:W-:Y:S01]  /*01a0*/  SHF.R.U64 R31, R4, 0x6, R5.reuse ;  /* 0x00000006041f7819 */ /* 0x100fe20000001205 */
[----:B------:R-:W-:Y:S01]  /*01b0*/  IMAD.SHL.U32 R10, R6, 0x20, RZ ;  /* 0x00000020060a7824 */ /* 0x000fe200078e00ff */
[--C-:B------:R-:W-:Y:S01]  /*01c0*/  SHF.R.U64 R16, R4, 0x1f, R5.reuse ;  /* 0x0000001f04107819 */ /* 0x100fe20000001205 */
[----:B------:R-:W-:Y:S01]  /*01d0*/  IMAD.SHL.U32 R12, R18, 0x10, RZ ;  /* 0x00000010120c7824 */ /* 0x000fe200078e00ff */
[----:B------:R-:W-:Y:S02]  /*01e0*/  SHF.R.U32.HI R11, RZ, 0x5, R5 ;  /* 0x00000005ff0b7819 */ /* 0x000fe40000011605 */
[----:B------:R-:W-:-:S02]  /*01f0*/  LOP3.LUT R35, R0, 0x1, R31, 0xf8, !PT ;  /* 0x0000000100237812 */ /* 0x000fc400078ef81f */
[--C-:B------:R-:W-:Y:S02]  /*0200*/  SHF.R.U64 R0, R4, 0xc, R5.reuse ;  /* 0x0000000c04007819 */ /* 0x100fe40000001205 */
[----:B------:R-:W-:Y:S02]  /*0210*/  LOP3.LUT R16, R16, R11, RZ, 0xc0, !PT ;  /* 0x0000000b10107212 */ /* 0x000fe400078ec0ff */
[----:B------:R-:W-:Y:S02]  /*0220*/  LOP3.LUT R35, R10, R35, R12, 0xfe, !PT ;  /* 0x000000230a237212 */ /* 0x000fe400078efe0c */
[C-C-:B------:R-:W-:Y:S02]  /*0230*/  SHF.R.U64 R23, R4.reuse, 0xf, R5.reuse ;  /* 0x0000000f04177819 */ /* 0x140fe40000001205 */
[--C-:B------:R-:W-:Y:S02]  /*0240*/  SHF.R.U64 R10, R4, 0xe, R5.reuse ;  /* 0x0000000e040a7819 */ /* 0x100fe40000001205 */
[----:B------:R-:W-:-:S02]  /*0250*/  SHF.R.U32.HI R12, RZ, 0x15, R5 ;  /* 0x00000015ff0c7819 */ /* 0x000fc40000011605 */
[--C-:B------:R-:W-:Y:S02]  /*0260*/  LOP3.LUT R17, R0, 0x1, R9.reuse, 0x40, !PT ;  /* 0x0000000100117812 */ /* 0x100fe400078e4009 */
[----:B------:R-:W-:Y:S02]  /*0270*/  LOP3.LUT R16, R16, 0x1, R9, 0x40, !PT ;  /* 0x0000000110107812 */ /* 0x000fe400078e4009 */
[--C-:B------:R-:W-:Y:S01]  /*0280*/  SHF.R.U32.HI R0, RZ, 0x1, R5.reuse ;  /* 0x00000001ff007819 */ /* 0x100fe20000011605 */
[----:B------:R-:W-:Y:S01]  /*0290*/  IMAD.SHL.U32 R13, R17, 0x100, RZ ;  /* 0x00000100110d7824 */ /* 0x000fe200078e00ff */
[--C-:B------:R-:W-:Y:S01]  /*02a0*/  SHF.R.U64 R34, R4, 0x2, R5.reuse ;  /* 0x0000000204227819 */ /* 0x100fe20000001205 */
[----:B------:R-:W-:Y:S01]  /*02b0*/  IMAD.SHL.U32 R14, R16, 0x400, RZ ;  /* 0x00000400100e7824 */ /* 0x000fe200078e00ff */
[----:B------:R-:W-:Y:S02]  /*02c0*/  LOP3.LUT R12, R23, R10, R12, 0x40, !PT ;  /* 0x0000000a170c7212 */ /* 0x000fe400078e400c */
[----:B------:R-:W-:-:S02]  /*02d0*/  SHF.R.U32.HI R30, RZ, 0xa, R5 ;  /* 0x0000000aff1e7819 */ /* 0x000fc40000011605 */
[C---:B------:R-:W-:Y:S02]  /*02e0*/  LOP3.LUT R28, R0.reuse, R34, RZ, 0x30, !PT ;  /* 0x00000022001c7212 */ /* 0x040fe400078e30ff */
[--C-:B------:R-:W-:Y:S02]  /*02f0*/  LOP3.LUT R10, R0, 0x1, R9.reuse, 0x40, !PT ;  /* 0x00000001000a7812 */ /* 0x100fe400078e4009 */
[----:B------:R-:W-:Y:S02]  /*0300*/  LOP3.LUT R21, R12, 0x1, R9, 0x40, !PT ;  /* 0x000000010c157812 */ /* 0x000fe400078e4009 */
[----:B------:R-:W-:Y:S01]  /*0310*/  LOP3.LUT R35, R14, R35, R13, 0xfe, !PT ;  /* 0x000000230e237212 */ /* 0x000fe200078efe0d */
[----:B------:R-:W-:Y:S01]  /*0320*/  IMAD.SHL.U32 R14, R10, 0x8000, RZ ;  /* 0x000080000a0e7824 */ /* 0x000fe200078e00ff */
[--C-:B------:R-:W-:Y:S01]  /*0330*/  LOP3.LUT R29, R30, 0x1, R9.reuse, 0x40, !PT ;  /* 0x000000011e1d7812 */ /* 0x100fe200078e4009 */
[----:B------:R-:W-:Y:S01]  /*0340*/  IMAD.SHL.U32 R15, R21, 0x2000, RZ ;  /* 0x00002000150f7824 */ /* 0x000fe200078e00ff */
[----:B------:R-:W-:-:S02]  /*0350*/  LOP3.LUT R28, R28, 0x1, R9, 0x40, !PT ;  /* 0x000000011c1c7812 */ /* 0x000fc400078e4009 */
[----:B------:R-:W-:Y:S01]  /*0360*/  SHF.R.U64 R22, R4, 0x17, R5 ;  /* 0x0000001704167819 */ /* 0x000fe20000001205 */
[----:B------:R-:W-:Y:S01]  /*0370*/  IMAD.SHL.U32 R13, R29, 0x20000, RZ ;  /* 0x000200001d0d7824 */ /* 0x000fe200078e00ff */
[----:B------:R-:W-:Y:S01]  /*0380*/  LOP3.LUT R35, R14, R35, R15, 0xfe, !PT ;  /* 0x000000230e237212 */ /* 0x000fe200078efe0f */
[----:B------:R-:W-:Y:S01]  /*0390*/  IMAD.SHL.U32 R12, R28, 0x100000, RZ ;  /* 0x001000001c0c7824 */ /* 0x000fe200078e00ff */
[C-C-:B------:R-:W-:Y:S02]  /*03a0*/  SHF.R.U64 R36, R4.reuse, 0x19, R5.reuse ;  /* 0x0000001904247819 */ /* 0x140fe40000001205 */
[----:B------:R-:W-:Y:S02]  /*03b0*/  SHF.R.U64 R27, R4, 0x18, R5 ;  /* 0x00000018041b7819 */ /* 0x000fe40000001205 */
[----:B------:R-:W-:Y:S02]  /*03c0*/  LOP3.LUT R35, R12, R35, R13, 0xfe, !PT ;  /* 0x000000230c237212 */ /* 0x000fe400078efe0d */
[----:B------:R-:W-:-:S02]  /*03d0*/  SHF.R.U32.HI R12, RZ, 0xe, R5 ;  /* 0x0000000eff0c7819 */ /* 0x000fc40000011605 */
[C---:B------:R-:W-:Y:S02]  /*03e0*/  LOP3.LUT R36, R22.reuse, R36, R27, 0x40, !PT ;  /* 0x0000002416247212 */ /* 0x040fe400078e401b */
[----:B------:R-:W-:Y:S02]  /*03f0*/  LOP3.LUT R24, R22, R12, R0, 0xe0, !PT ;  /* 0x0000000c16187212 */ /* 0x000fe400078ee000 */
[--C-:B------:R-:W-:Y:S02]  /*0400*/  SHF.R.U32.HI R13, RZ, 0x16, R5.reuse ;  /* 0x00000016ff0d7819 */ /* 0x100fe40000011605 */
[--C-:B------:R-:W-:Y:S02]  /*0410*/  SHF.R.U64 R20, R4, 0x1b, R5.reuse ;  /* 0x0000001b04147819 */ /* 0x100fe40000001205 */
[----:B------:R-:W-:Y:S02]  /*0420*/  SHF.R.U32.HI R14, RZ, 0xf, R5 ;  /* 0x0000000fff0e7819 */ /* 0x000fe40000011605 */
[----:B------:R-:W-:-:S02]  /*0430*/  LOP3.LUT R25, R36, 0x1, R9, 0x40, !PT ;  /* 0x0000000124197812 */ /* 0x000fc400078e4009 */
[----:B------:R-:W-:Y:S02]  /*0440*/  LOP3.LUT R24, R24, 0x1, R9, 0x40, !PT ;  /* 0x0000000118187812 */ /* 0x000fe400078e4009 */
[----:B------:R-:W-:Y:S01]  /*0450*/  LOP3.LUT R20, R20, R13, R22, 0xe0, !PT ;  /* 0x0000000d14147212 */ /* 0x000fe200078ee016 */
[----:B------:R-:W-:Y:S01]  /*0460*/  IMAD.SHL.U32 R37, R25, 0x1000000, RZ ;  /* 0x0100000019257824 */ /* 0x000fe200078e00ff */
[----:B------:R-:W-:Y:S01]  /*0470*/  LOP3.LUT R36, R33, R14, RZ, 0xc0, !PT ;  /* 0x0000000e21247212 */ /* 0x000fe200078ec0ff */
[----:B------:R-:W-:Y:S01]  /*0480*/  IMAD.SHL.U32 R38, R24, 0x2000000, RZ ;  /* 0x0200000018267824 */ /* 0x000fe200078e00ff */
[C-C-:B------:R-:W-:Y:S02]  /*0490*/  SHF.R.U64 R32, R4.reuse, 0xd, R5.reuse ;  /* 0x0000000d04207819 */ /* 0x140fe40000001205 */
[----:B------:R-:W-:Y:S02]  /*04a0*/  SHF.R.U64 R15, R4, 0x7, R5 ;  /* 0x00000007040f7819 */ /* 0x000fe40000001205 */
[----:B------:R-:W-:-:S02]  /*04b0*/  LOP3.LUT R20, R20, 0x1, R9, 0x40, !PT ;  /* 0x0000000114147812 */ /* 0x000fc400078e4009 */
[--C-:B------:R-:W-:Y:S02]  /*04c0*/  LOP3.LUT R19, R36, 0x1, R9.reuse, 0x40, !PT ;  /* 0x0000000124137812 */ /* 0x100fe400078e4009 */
[----:B------:R-:W-:Y:S02]  /*04d0*/  LOP3.LUT R30, R32, R30, R9, 0x10, !PT ;  /* 0x0000001e201e7212 */ /* 0x000fe400078e1009 */
[----:B------:R-:W-:Y:S01]  /*04e0*/  LOP3.LUT R32, R15, R32, R22, 0xf8, !PT ;  /* 0x000000200f207212 */ /* 0x000fe200078ef816 */
[----:B------:R-:W-:Y:S01]  /*04f0*/  IMAD.SHL.U32 R36, R19, 0x8000000, RZ ;  /* 0x0800000013247824 */ /* 0x000fe200078e00ff */
[----:B------:R-:W-:Y:S01]  /*0500*/  LOP3.LUT R35, R38, R35, R37, 0xfe, !PT ;  /* 0x0000002326237212 */ /* 0x000fe200078efe25 */
[----:B------:R-:W-:Y:S01]  /*0510*/  IMAD.SHL.U32 R37, R20, 0x4000000, RZ ;  /* 0x0400000014257824 */ /* 0x000fe200078e00ff */
[----:B------:R-:W-:Y:S02]  /*0520*/  LOP3.LUT R15, R12, 0x1, R9, 0x40, !PT ;  /* 0x000000010c0f7812 */ /* 0x000fe400078e4009 */
[----:B------:R-:W-:-:S02]  /*0530*/  SHF.L.U64.HI R39, R6, 0x5, RZ ;  /* 0x0000000506277819 */ /* 0x000fc400000102ff */
[----:B------:R-:W-:Y:S01]  /*0540*/  SHF.L.U64.HI R38, R18, 0x4, RZ ;  /* 0x0000000412267819 */ /* 0x000fe200000102ff */
[----:B------:R-:W-:Y:S01]  /*0550*/  IMAD.SHL.U32 R18, R15, 0x400000, RZ ;  /* 0x004000000f127824 */ /* 0x000fe200078e00ff */
[----:B------:R-:W-:Y:S02]  /*0560*/  LOP3.LUT R37, R36, R35, R37, 0xfe, !PT ;  /* 0x0000002324257212 */ /* 0x000fe400078efe25 */
[----:B------:R-:W-:Y:S02]  /*0570*/  LOP3.LUT R36, R5, 0x1, R9, 0x40, !PT ;  /* 0x0000000105247812 */ /* 0x000fe400078e4009 */
[----:B------:R-:W-:Y:S02]  /*0580*/  LOP3.LUT R7, R39, R7, R38, 0xfe, !PT ;  /* 0x0000000727077212 */ /* 0x000fe400078efe26 */
[C-C-:B------:R-:W-:Y:S02]  /*0590*/  SHF.R.U64 R38, R4.reuse, 0x1e, R5.reuse ;  /* 0x0000001e04267819 */ /* 0x140fe40000001205 */
[----:B------:R-:W-:-:S02]  /*05a0*/  SHF.R.U64 R40, R4, 0x3, R5 ;  /* 0x0000000304287819 */ /* 0x000fc40000001205 */
[----:B------:R-:W-:Y:S02]  /*05b0*/  LOP3.LUT R37, R37, R18, R36, 0xfe, !PT ;  /* 0x0000001225257212 */ /* 0x000fe400078efe24 */
[----:B------:R-:W-:Y:S02]  /*05c0*/  LOP3.LUT R18, R33, 0x1, R9, 0x40, !PT ;  /* 0x0000000121127812 */ /* 0x000fe400078e4009 */
[----:B------:R-:W-:Y:S02]  /*05d0*/  LOP3.LUT R41, R38, R9, RZ, 0xfc, !PT ;  /* 0x0000000926297212 */ /* 0x000fe400078efcff */
[----:B------:R-:W-:Y:S01]  /*05e0*/  LOP3.LUT R40, R40, 0x1, RZ, 0xc, !PT ;  /* 0x0000000128287812 */ /* 0x000fe200078e0cff */
[----:B------:R-:W-:Y:S01]  /*05f0*/  IMAD.SHL.U32 R38, R18, 0x4000, RZ ;  /* 0x0000400012267824 */ /* 0x000fe200078e00ff */
[----:B------:R-:W-:Y:S02]  /*0600*/  SHF.R.U64 R35, R4, 0x13, R5 ;  /* 0x0000001304237819 */ /* 0x000fe40000001205 */
[----:B------:R-:W-:-:S02]  /*0610*/  SHF.L.U64.HI R39, R17, 0x8, RZ ;  /* 0x0000000811277819 */ /* 0x000fc400000102ff */
[----:B------:R-:W-:Y:S02]  /*0620*/  SHF.L.U64.HI R16, R16, 0xa, RZ ;  /* 0x0000000a10107819 */ /* 0x000fe400000102ff */
[C-C-:B------:R-:W-:Y:S02]  /*0630*/  LOP3.LUT R33, R40.reuse, R31, R41.reuse, 0x40, !PT ;  /* 0x0000001f28217212 */ /* 0x140fe400078e4029 */
[----:B------:R-:W-:Y:S02]  /*0640*/  LOP3.LUT R17, R40, R35, R41, 0x40, !PT ;  /* 0x0000002328117212 */ /* 0x000fe400078e4029 */
[----:B------:R-:W-:Y:S02]  /*0650*/  LOP3.LUT R31, R16, R7, R39, 0xfe, !PT ;  /* 0x00000007101f7212 */ /* 0x000fe400078efe27 */
[C-C-:B------:R-:W-:Y:S01]  /*0660*/  SHF.R.U64 R39, R4.reuse, 0x14, R5.reuse ;  /* 0x0000001404277819 */ /* 0x140fe20000001205 */
[----:B------:R-:W-:Y:S01]  /*0670*/  IMAD.SHL.U32 R40, R17, 0x4, RZ ;  /* 0x0000000411287824 */ /* 0x000fe200078e00ff */
[----:B------:R-:W-:-:S02]  /*0680*/  SHF.R.U64 R7, R4, 0x9, R5 ;  /* 0x0000000904077819 */ /* 0x000fc40000001205 */
[----:B------:R-:W-:Y:S02]  /*0690*/  SHF.R.U32.HI R16, RZ, 0x13, R5 ;  /* 0x00000013ff107819 */ /* 0x000fe40000011605 */
[----:B------:R-:W-:Y:S02]  /*06a0*/  LOP3.LUT R38, R37, R38, R36, 0xfe, !PT ;  /* 0x0000002625267212 */ /* 0x000fe400078efe24 */
[----:B------:R-:W-:Y:S02]  /*06b0*/  LOP3.LUT R37, R39, 0x1, RZ, 0xc, !PT ;  /* 0x0000000127257812 */ /* 0x000fe400078e0cff */
[--C-:B------:R-:W-:Y:S02]  /*06c0*/  LOP3.LUT R39, R9, R35, R34.reuse, 0x8, !PT ;  /* 0x0000002309277212 */ /* 0x100fe400078e0822 */
[----:B------:R-:W-:Y:S02]  /*06d0*/  LOP3.LUT R36, R7, 0x1, R9, 0x40, !PT ;  /* 0x0000000107247812 */ /* 0x000fe400078e4009 */
[----:B------:R-:W-:-:S02]  /*06e0*/  LOP3.LUT R16, R9, R16, R34, 0x8, !PT ;  /* 0x0000001009107212 */ /* 0x000fc400078e0822 */
[----:B------:R-:W-:Y:S02]  /*06f0*/  LOP3.LUT R36, R36, R39, R37, 0xf8, !PT ;  /* 0x0000002724247212 */ /* 0x000fe400078ef825 */
[----:B------:R-:W-:Y:S02]  /*0700*/  LOP3.LUT R16, R16, R37, RZ, 0xc0, !PT ;  /* 0x0000002510107212 */ /* 0x000fe400078ec0ff */
[----:B------:R-:W-:Y:S02]  /*0710*/  LOP3.LUT R33, R38, R40, R33, 0xfe, !PT ;  /* 0x0000002826217212 */ /* 0x000fe400078efe21 */
[----:B------:R-:W-:Y:S01]  /*0720*/  SHF.L.U64.HI R38, R10, 0xf, RZ ;  /* 0x0000000f0a267819 */ /* 0x000fe200000102ff */
[----:B------:R-:W-:Y:S01]  /*0730*/  IMAD.SHL.U32 R39, R16, 0x40, RZ ;  /* 0x0000004010277824 */ /* 0x000fe200078e00ff */
[----:B------:R-:W-:Y:S02]  /*0740*/  SHF.L.U64.HI R37, R21, 0xd, RZ ;  /* 0x0000000d15257819 */ /* 0x000fe400000102ff */
[----:B------:R-:W-:-:S02]  /*0750*/  LOP3.LUT R21, R9, R35, R34, 0xfe, !PT ;  /* 0x0000002309157212 */ /* 0x000fc400078efe22 */
[----:B------:R-:W-:Y:S02]  /*0760*/  LOP3.LUT R31, R38, R31, R37, 0xfe, !PT ;  /* 0x0000001f261f7212 */ /* 0x000fe400078efe25 */
[----:B------:R-:W-:Y:S02]  /*0770*/  SHF.L.U64.HI R35, R29, 0x11, RZ ;  /* 0x000000111d237819 */ /* 0x000fe400000102ff */
[----:B------:R-:W-:Y:S02]  /*0780*/  SHF.L.U64.HI R28, R28, 0x14, RZ ;  /* 0x000000141c1c7819 */ /* 0x000fe400000102ff */
[----:B------:R-:W-:Y:S02]  /*0790*/  LOP3.LUT R32, R32, R23, RZ, 0xc0, !PT ;  /* 0x0000001720207212 */ /* 0x000fe400078ec0ff */
[----:B------:R-:W-:Y:S02]  /*07a0*/  LOP3.LUT R35, R28, R31, R35, 0xfe, !PT ;  /* 0x0000001f1c237212 */ /* 0x000fe400078efe23 */
[----:B------:R-:W-:-:S02]  /*07b0*/  SHF.R.U32.HI R28, RZ, 0x8, R5 ;  /* 0x00000008ff1c7819 */ /* 0x000fc40000011605 */
[----:B------:R-:W-:Y:S02]  /*07c0*/  SHF.R.U64 R29, R4, 0x4, R5 ;  /* 0x00000004041d7819 */ /* 0x000fe40000001205 */
[----:B------:R-:W-:Y:S02]  /*07d0*/  LOP3.LUT R23, R32, 0x1, R9, 0x40, !PT ;  /* 0x0000000120177812 */ /* 0x000fe400078e4009 */
[----:B------:R-:W-:Y:S02]  /*07e0*/  SHF.L.U64.HI R32, R24, 0x19, RZ ;  /* 0x0000001918207819 */ /* 0x000fe400000102ff */
[-C--:B------:R-:W-:Y:S02]  /*07f0*/  LOP3.LUT R24, R27, R26.reuse, R28, 0xfe, !PT ;  /* 0x0000001a1b187212 */ /* 0x080fe400078efe1c */
[----:B------:R-:W-:Y:S02]  /*0800*/  LOP3.LUT R26, R29, R26, RZ, 0xc0, !PT ;  /* 0x0000001a1d1a7212 */ /* 0x000fe400078ec0ff */
[----:B------:R-:W-:Y:S01]  /*0810*/  LOP3.LUT R36, R33, R36, R39, 0xfe, !PT ;  /* 0x0000002421247212 */ /* 0x000fe200078efe27 */
[----:B------:R-:W-:Y:S01]  /*0820*/  IMAD.SHL.U32 R39, R30, 0x80, RZ ;  /* 0x000000801e277824 */ /* 0x000fe200078e00ff */
[----:B------:R-:W-:-:S02]  /*0830*/  SHF.L.U64.HI R25, R25, 0x18, RZ ;  /* 0x0000001819197819 */ /* 0x000fc400000102ff */
[--C-:B------:R-:W-:Y:S02]  /*0840*/  SHF.R.U32.HI R34, RZ, 0x4, R5.reuse ;  /* 0x00000004ff227819 */ /* 0x100fe40000011605 */
[----:B------:R-:W-:Y:S02]  /*0850*/  SHF.R.U64 R33, R4, 0x10, R5 ;  /* 0x0000001004217819 */ /* 0x000fe40000001205 */
[----:B------:R-:W-:Y:S02]  /*0860*/  LOP3.LUT R28, R26, R7, RZ, 0x30, !PT ;  /* 0x000000071a1c7212 */ /* 0x000fe400078e30ff */
[----:B------:R-:W-:Y:S02]  /*0870*/  LOP3.LUT R35, R32, R35, R25, 0xfe, !PT ;  /* 0x0000002320237212 */ /* 0x000fe400078efe19 */
[----:B------:R-:W-:Y:S01]  /*0880*/  LOP3.LUT R30, R34, R33, RZ, 0xc0, !PT ;  /* 0x00000021221e7212 */ /* 0x000fe200078ec0ff */
[----:B------:R-:W-:Y:S01]  /*0890*/  IMAD.SHL.U32 R34, R23, 0x200, RZ ;  /* 0x0000020017227824 */ /* 0x000fe200078e00ff */
[----:B------:R-:W-:-:S02]  /*08a0*/  LOP3.LUT R40, R0, R7, RZ, 0x30, !PT ;  /* 0x0000000700287212 */ /* 0x000fc400078e30ff */
[----:B------:R-:W-:Y:S02]  /*08b0*/  LOP3.LUT R25, R28, 0x1, R9, 0x40, !PT ;  /* 0x000000011c197812 */ /* 0x000fe400078e4009 */
[----:B------:R-:W-:Y:S02]  /*08c0*/  LOP3.LUT R39, R36, 0x80, R39, 0xf8, !PT ;  /* 0x0000008024277812 */ /* 0x000fe400078ef827 */
[----:B------:R-:W-:Y:S02]  /*08d0*/  SHF.R.U64 R33, R4, 0x16, R5 ;  /* 0x0000001604217819 */ /* 0x000fe40000001205 */
[----:B------:R-:W-:Y:S01]  /*08e0*/  LOP3.LUT R37, R40, 0x1, R9, 0x40, !PT ;  /* 0x0000000128257812 */ /* 0x000fe200078e4009 */
[----:B------:R-:W-:Y:S01]  /*08f0*/  IMAD.SHL.U32 R40, R25, 0x800, RZ ;  /* 0x0000080019287824 */ /* 0x000fe200078e00ff */
[--C-:B------:R-:W-:Y:S02]  /*0900*/  SHF.R.U32.HI R38, RZ, 0x9, R5.reuse ;  /* 0x00000009ff267819 */ /* 0x100fe40000011605 */
[----:B------:R-:W-:-:S02]  /*0910*/  SHF.R.U64 R4, R4, 0x1a, R5 ;  /* 0x0000001a04047819 */ /* 0x000fc40000001205 */
[----:B------:R-:W-:Y:S02]  /*0920*/  LOP3.LUT R39, R39, R34, RZ, 0xfc, !PT ;  /* 0x0000002227277212 */ /* 0x000fe400078efcff */
[--C-:B------:R-:W-:Y:S02]  /*0930*/  SHF.R.U32.HI R36, RZ, 0x2, R5.reuse ;  /* 0x00000002ff247819 */ /* 0x100fe40000011605 */
[--C-:B------:R-:W-:Y:S02]  /*0940*/  SHF.R.U32.HI R34, RZ, 0xb, R5.reuse ;  /* 0x0000000bff227819 */ /* 0x100fe40000011605 */
[--C-:B------:R-:W-:Y:S02]  /*0950*/  SHF.R.U32.HI R27, RZ, 0x14, R5.reuse ;  /* 0x00000014ff1b7819 */ /* 0x100fe40000011605 */
[--C-:B------:R-:W-:Y:S02]  /*0960*/  SHF.R.U32.HI R32, RZ, 0x17, R5.reuse ;  /* 0x00000017ff207819 */ /* 0x100fe40000011605 */
[----:B------:R-:W-:-:S02]  /*0970*/  SHF.R.U32.HI R28, RZ, 0x18, R5 ;  /* 0x00000018ff1c7819 */ /* 0x000fc40000011605 */
[--C-:B------:R-:W-:Y:S02]  /*0980*/  SHF.R.U32.HI R29, RZ, 0xc, R5.reuse ;  /* 0x0000000cff1d7819 */ /* 0x100fe40000011605 */
[----:B------:R-:W-:Y:S02]  /*0990*/  LOP3.LUT R31, R9, R12, R5, 0xe, !PT ;  /* 0x0000000c091f7212 */ /* 0x000fe400078e0e05 */
[-CC-:B------:R-:W-:Y:S02]  /*09a0*/  LOP3.LUT R38, R38, R9.reuse, R22.reuse, 0x10, !PT ;  /* 0x0000000926267212 */ /* 0x180fe400078e1016 */
[----:B------:R-:W-:Y:S02]  /*09b0*/  LOP3.LUT R5, R4, 0x1, R9, 0x40, !PT ;  /* 0x0000000104057812 */ /* 0x000fe400078e4009 */
[----:B------:R-:W-:Y:S02]  /*09c0*/  LOP3.LUT R39, R39, R40, R37, 0xfe, !PT ;  /* 0x0000002827277212 */ /* 0x000fe400078efe25 */
[--C-:B------:R-:W-:Y:S01]  /*09d0*/  LOP3.LUT R40, R30, R9, R22.reuse, 0x10, !PT ;  /* 0x000000091e287212 */ /* 0x100fe200078e1016 */
[----:B------:R-:W-:Y:S01]  /*09e0*/  IMAD.SHL.U32 R41, R5, 0x1000, RZ ;  /* 0x0000100005297824 */ /* 0x000fe200078e00ff */
[----:B------:R-:W-:-:S02]  /*09f0*/  LOP3.LUT R37, R33, R13, R22, 0xe0, !PT ;  /* 0x0000000d21257212 */ /* 0x000fc400078ee016 */
[----:B------:R-:W-:Y:S02]  /*0a00*/  SHF.L.U64.HI R30, R20, 0x1a, RZ ;  /* 0x0000001a141e7819 */ /* 0x000fe400000102ff */
[----:B------:R-:W-:Y:S02]  /*0a10*/  SHF.L.U64.HI R22, R19, 0x1b, RZ ;  /* 0x0000001b13167819 */ /* 0x000fe400000102ff */
[--C-:B------:R-:W-:Y:S02]  /*0a20*/  LOP3.LUT R19, R38, 0x1, R13.reuse, 0x40, !PT ;  /* 0x0000000126137812 */ /* 0x100fe400078e400d */
[----:B------:R-:W-:Y:S02]  /*0a30*/  LOP3.LUT R22, R22, R35, R30, 0xfe, !PT ;  /* 0x0000002316167212 */ /* 0x000fe400078efe1e */
[----:B------:R-:W-:Y:S01]  /*0a40*/  SHF.L.U64.HI R30, R18, 0xe, RZ ;  /* 0x0000000e121e7819 */ /* 0x000fe200000102ff */
[----:B------:R-:W-:Y:S01]  /*0a50*/  IMAD.U32 R18, R19, 0x10000, RZ ;  /* 0x0001000013127824 */ /* 0x000fe200078e00ff */
[----:B------:R-:W-:-:S02]  /*0a60*/  LOP3.LUT R20, R40, 0x1, R13, 0x40, !PT ;  /* 0x0000000128147812 */ /* 0x000fc400078e400d */
[----:B------:R-:W-:Y:S02]  /*0a70*/  LOP3.LUT R39, R39, R41, R6, 0xfe, !PT ;  /* 0x0000002927277212 */ /* 0x000fe400078efe06 */
[----:B------:R-:W-:Y:S02]  /*0a80*/  LOP3.LUT R36, R36, R9, RZ, 0xfc, !PT ;  /* 0x0000000924247212 */ /* 0x000fe400078efcff */
[----:B------:R-:W-:Y:S02]  /*0a90*/  LOP3.LUT R6, R34, 0x1, RZ, 0xc, !PT ;  /* 0x0000000122067812 */ /* 0x000fe400078e0cff */
[----:B------:R-:W-:Y:S02]  /*0aa0*/  SHF.L.U64.HI R35, R15, 0x16, RZ ;  /* 0x000000160f237819 */ /* 0x000fe400000102ff */
[----:B------:R-:W-:Y:S02]  /*0ab0*/  LOP3.LUT R20, R39, R18, R20, 0xfe, !PT ;  /* 0x0000001227147212 */ /* 0x000fe400078efe14 */
[----:B------:R-:W-:-:S02]  /*0ac0*/  LOP3.LUT R18, R27, 0x1, R9, 0x40, !PT ;  /* 0x000000011b127812 */ /* 0x000fc400078e4009 */
[----:B------:R-:W-:Y:S02]  /*0ad0*/  LOP3.LUT R13, R6, R37, R36, 0x40, !PT ;  /* 0x00000025060d7212 */ /* 0x000fe400078e4024 */
[----:B------:R-:W-:Y:S02]  /*0ae0*/  LOP3.LUT R22, R30, R22, R35, 0xfe, !PT ;  /* 0x000000161e167212 */ /* 0x000fe400078efe23 */
[----:B------:R-:W-:Y:S01]  /*0af0*/  SHF.L.U64.HI R30, R17, 0x2, RZ ;  /* 0x00000002111e7819 */ /* 0x000fe200000102ff */
[----:B------:R-:W-:Y:S01]  /*0b00*/  IMAD.SHL.U32 R17, R18, 0x40000, RZ ;  /* 0x0004000012117824 */ /* 0x000fe200078e00ff */
[----:B------:R-:W-:Y:S02]  /*0b10*/  SHF.L.U64.HI R37, R16, 0x6, RZ ;  /* 0x0000000610257819 */ /* 0x000fe400000102ff */
[----:B------:R-:W-:Y:S02]  /*0b20*/  LOP3.LUT R26, R26, 0x1, R9, 0x40, !PT ;  /* 0x000000011a1a7812 */ /* 0x000fe400078e4009 */
[----:B------:R-:W-:-:S02]  /*0b30*/  LOP3.LUT R35, R0, R9, RZ, 0x30, !PT ;  /* 0x0000000900237212 */ /* 0x000fc400078e30ff */
[----:B------:R-:W-:Y:S02]  /*0b40*/  LOP3.LUT R33, R36, R32, R33, 0x8, !PT ;  /* 0x0000002024217212 */ /* 0x000fe400078e0821 */
[----:B------:R-:W-:Y:S02]  /*0b50*/  LOP3.LUT R11, R0, R12, R11, 0x80, !PT ;  /* 0x0000000c000b7212 */ /* 0x000fe400078e800b */
[-C--:B------:R-:W-:Y:S02]  /*0b60*/  LOP3.LUT R12, R12, R21.reuse, RZ, 0x30, !PT ;  /* 0x000000150c0c7212 */ /* 0x080fe400078e30ff */
[----:B------:R-:W-:Y:S02]  /*0b70*/  LOP3.LUT R16, R0, R21, RZ, 0x30, !PT ;  /* 0x0000001500107212 */ /* 0x000fe400078e30ff */
[----:B------:R-:W-:Y:S01]  /*0b80*/  LOP3.LUT R21, R37, R22, R30, 0xfe, !PT ;  /* 0x0000001625157212 */ /* 0x000fe200078efe1e */
[----:B------:R-:W-:Y:S01]  /*0b90*/  IMAD.SHL.U32 R22, R26, 0x80000, RZ ;  /* 0x000800001a167824 */ /* 0x000fe200078e00ff */
[----:B------:R-:W-:-:S02]  /*0ba0*/  LOP3.LUT R31, R31, 0x1, R14, 0x40, !PT ;  /* 0x000000011f1f7812 */ /* 0x000fc400078e400e */
[----:B------:R-:W-:Y:S02]  /*0bb0*/  LOP3.LUT R0, R35, 0x1, R14, 0x40, !PT ;  /* 0x0000000123007812 */ /* 0x000fe400078e400e */
[----:B------:R-:W-:Y:S02]  /*0bc0*/  LOP3.LUT R17, R20, R17, R5, 0xfe, !PT ;  /* 0x0000001114117212 */ /* 0x000fe400078efe05 */
[----:B------:R-:W-:Y:S02]  /*0bd0*/  LOP3.LUT R14, R14, 0x1, R9, 0x40, !PT ;  /* 0x000000010e0e7812 */ /* 0x000fe400078e4009 */
[----:B------:R-:W-:Y:S02]  /*0be0*/  LOP3.LUT R33, R33, R6, RZ, 0xc0, !PT ;  /* 0x0000000621217212 */ /* 0x000fe400078ec0ff */
[----:B------:R-:W-:Y:S02]  /*0bf0*/  LOP3.LUT R35, R29, 0x1, RZ, 0xc, !PT ;  /* 0x000000011d237812 */ /* 0x000fe400078e0cff */
[----:B------:R-:W-:-:S02]  /*0c00*/  LOP3.LUT R29, R24, R9, R28, 0x10, !PT ;  /* 0x00000009181d7212 */ /* 0x000fc400078e101c */
[----:B------:R-:W-:Y:S02]  /*0c10*/  LOP3.LUT R20, R28, R8, R27, 0xf4, !PT ;  /* 0x000000081c147212 */ /* 0x000fe400078ef41b */
[----:B------:R-:W-:Y:S02]  /*0c20*/  SHF.L.U64.HI R23, R23, 0x9, RZ ;  /* 0x0000000917177819 */ /* 0x000fe400000102ff */
[----:B------:R-:W-:Y:S02]  /*0c30*/  SHF.L.U64.HI R24, R25, 0xb, RZ ;  /* 0x0000000b19187819 */ /* 0x000fe400000102ff */
[----:B------:R-:W-:Y:S02]  /*0c40*/  LOP3.LUT R8, R4, R9, R28, 0x10, !PT ;  /* 0x0000000904087212 */ /* 0x000fe400078e101c */
[----:B------:R-:W-:Y:S01]  /*0c50*/  LOP3.LUT R6, R17, R22, R14, 0xfe, !PT ;  /* 0x0000001611067212 */ /* 0x000fe200078efe0e */
[----:B------:R-:W-:Y:S01]  /*0c60*/  IMAD.SHL.U32 R17, R33, 0x200000, RZ ;  /* 0x0020000021117824 */ /* 0x000fe200078e00ff */
[----:B------:R-:W-:-:S02]  /*0c70*/  LOP3.LUT R21, R24, R21, R23, 0xfe, !PT ;  /* 0x0000001518157212 */ /* 0x000fc400078efe17 */
[----:B------:R-:W-:Y:S02]  /*0c80*/  LOP3.LUT R8, R8, R35, RZ, 0xc0, !PT ;  /* 0x0000002308087212 */ /* 0x000fe400078ec0ff */
[----:B------:R-:W-:Y:S01]  /*0c90*/  SHF.L.U64.HI R23, R5, 0xc, RZ ;  /* 0x0000000c05177819 */ /* 0x000fe200000102ff */
[----:B------:R-:W-:Y:S01]  /*0ca0*/  IMAD.SHL.U32 R5, R0, 0x800000, RZ ;  /* 0x0080000000057824 */ /* 0x000fe200078e00ff */
[----:B------:R-:W-:Y:S01]  /*0cb0*/  LOP3.LUT R6, R6, R13, R17, 0xfe, !PT ;  /* 0x0000000d06067212 */ /* 0x000fe200078efe11 */
[----:B------:R-:W-:Y:S01]  /*0cc0*/  IMAD.SHL.U32 R22, R8, 0x10000000, RZ ;  /* 0x1000000008167824 */ /* 0x000fe200078e00ff */
[----:B------:R-:W-:Y:S02]  /*0cd0*/  SHF.L.U64.HI R24, R19, 0x10, RZ ;  /* 0x0000001013187819 */ /* 0x000fe400000102ff */
[----:B------:R-:W-:Y:S02]  /*0ce0*/  SHF.L.U64.HI R17, R18, 0x12, RZ ;  /* 0x0000001212117819 */ /* 0x000fe400000102ff */
[----:B------:R-:W-:-:S02]  /*0cf0*/  LOP3.LUT R18, R4, R27, RZ, 0x30, !PT ;  /* 0x0000001b04127212 */ /* 0x000fc400078e30ff */
[----:B------:R-:W-:Y:S02]  /*0d00*/  LOP3.LUT R5, R6, R5, R31, 0xfe, !PT ;  /* 0x0000000506057212 */ /* 0x000fe400078efe1f */
[----:B------:R-:W-:Y:S02]  /*0d10*/  LOP3.LUT R13, R24, R21, R23, 0xfe, !PT ;  /* 0x00000015180d7212 */ /* 0x000fe400078efe17 */
[----:B------:R-:W-:Y:S02]  /*0d20*/  SHF.L.U64.HI R26, R26, 0x13, RZ ;  /* 0x000000131a1a7819 */ /* 0x000fe400000102ff */
[----:B------:R-:W-:Y:S02]  /*0d30*/  LOP3.LUT R6, R7, R11, R4, 0x8, !PT ;  /* 0x0000000b07067212 */ /* 0x000fe400078e0804 */
[----:B------:R-:W-:Y:S02]  /*0d40*/  LOP3.LUT R11, R18, 0x1, R9, 0x40, !PT ;  /* 0x00000001120b7812 */ /* 0x000fe400078e4009 */
[----:B------:R-:W-:-:S02]  /*0d50*/  LOP3.LUT R22, R22, R29, R35, 0xf8, !PT ;  /* 0x0000001d16167212 */ /* 0x000fc400078ef823 */
[----:B------:R-:W-:Y:S02]  /*0d60*/  LOP3.LUT R4, R26, R13, R17, 0xfe, !PT ;  /* 0x0000000d1a047212 */ /* 0x000fe400078efe11 */
[----:B------:R-:W-:Y:S01]  /*0d70*/  SHF.L.U64.HI R13, R0, 0x17, RZ ;  /* 0x00000017000d7819 */ /* 0x000fe200000102ff */
[----:B------:R-:W-:Y:S01]  /*0d80*/  IMAD.SHL.U32 R0, R11, 0x20000000, RZ ;  /* 0x200000000b007824 */ /* 0x000fe200078e00ff */
[----:B------:R-:W-:Y:S02]  /*0d90*/  LOP3.LUT R5, R5, R22, RZ, 0xfc, !PT ;  /* 0x0000001605057212 */ /* 0x000fe400078efcff */
[----:B------:R-:W-:Y:S02]  /*0da0*/  LOP3.LUT R20, R20, 0x1, R9, 0x40, !PT ;  /* 0x0000000114147812 */ /* 0x000fe400078e4009 */
[----:B------:R-:W-:Y:S02]  /*0db0*/  LOP3.LUT R16, R16, 0x1, R7, 0x40, !PT ;  /* 0x0000000110107812 */ /* 0x000fe400078e4007 */
[----:B------:R-:W-:-:S02]  /*0dc0*/  LOP3.LUT R5, R5, R0, R20, 0xfe, !PT ;  /* 0x0000000005057212 */ /* 0x000fc400078efe14 */
[----:B------:R-:W-:Y:S01]  /*0dd0*/  LOP3.LUT R12, R12, 0x1, R7, 0x40, !PT ;  /* 0x000000010c0c7812 */ /* 0x000fe200078e4007 */
[----:B------:R-:W-:Y:S01]  /*0de0*/  IMAD.SHL.U32 R0, R16, 0x8, RZ ;  /* 0x0000000810007824 */ /* 0x000fe200078e00ff */
[----:B------:R-:W-:Y:S02]  /*0df0*/  LOP3.LUT R7, R6, 0x1, R9, 0x40, !PT ;  /* 0x0000000106077812 */ /* 0x000fe400078e4009 */
[----:B------:R-:W-:Y:S02]  /*0e00*/  SHF.L.U64.HI R33, R33, 0x15, RZ ;  /* 0x0000001521217819 */ /* 0x000fe400000102ff */
[----:B------:R-:W-:Y:S01]  /*0e10*/  LOP3.LUT R5, R5, R0, R12, 0xfe, !PT ;  /* 0x0000000005057212 */ /* 0x000fe200078efe0c */
[----:B------:R-:W-:Y:S01]  /*0e20*/  IMAD.SHL.U32 R0, R7, 0x40000000, RZ ;  /* 0x4000000007007824 */ /* 0x000fe200078e00ff */
[----:B------:R-:W-:Y:S02]  /*0e30*/  LOP3.LUT R4, R13, R4, R33, 0xfe, !PT ;  /* 0x000000040d047212 */ /* 0x000fe400078efe21 */
[----:B------:R-:W-:-:S02]  /*0e40*/  SHF.L.U64.HI R8, R8, 0x1c, RZ ;  /* 0x0000001c08087819 */ /* 0x000fc400000102ff */
[----:B------:R-:W-:Y:S02]  /*0e50*/  SHF.L.U64.HI R9, R11, 0x1d, RZ ;  /* 0x0000001d0b097819 */ /* 0x000fe400000102ff */
[----:B------:R-:W-:Y:S02]  /*0e60*/  SHF.L.U64.HI R6, R16, 0x3, RZ ;  /* 0x0000000310067819 */ /* 0x000fe400000102ff */
[----:B------:R-:W-:Y:S02]  /*0e70*/  LOP3.LUT R4, R9, R4, R8, 0xfe, !PT ;  /* 0x0000000409047212 */ /* 0x000fe400078efe08 */
[----:B------:R-:W-:Y:S02]  /*0e80*/  SHF.L.U64.HI R7, R7, 0x1e, RZ ;  /* 0x0000001e07077819 */ /* 0x000fe400000102ff */
[----:B------:R-:W-:Y:S02]  /*0e90*/  LOP3.LUT R14, R14, R5, R0, 0xfe, !PT ;  /* 0x000000050e0e7212 */ /* 0x000fe400078efe00 */
[----:B------:R-:W-:-:S02]  /*0ea0*/  LOP3.LUT R5, R7, R4, R6, 0xfe, !PT ;  /* 0x0000000407057212 */ /* 0x000fc400078efe06 */
[----:B------:R-:W-:-:S05]  /*0eb0*/  LOP3.LUT R4, R10, R14, R15, 0xfe, !PT ;  /* 0x0000000e0a047212 */ /* 0x000fca00078efe0f */
[----:B------:R-:W-:Y:S01]  /*0ec0*/  STG.E.64 desc[UR4][R2.64], R4 ;  /* 0x0000000402007986 */ /* 0x000fe2000c101b04 */
[----:B------:R-:W-:Y:S05]  /*0ed0*/  EXIT ;  /* 0x000000000000794d */ /* 0x000fea0003800000 */
.L_x_10:
        /* <DEDUP_REMOVED lines=10> */
.L_x_46:


//--------------------- .text._Z18passo_tlf_7_parte2PyS_y --------------------------
	.section	.text._Z18passo_tlf_7_parte2PyS_y,"ax",@progbits
	.align	128
        .global         _Z18passo_tlf_7_parte2PyS_y
        .type           _Z18passo_tlf_7_parte2PyS_y,@function
        .size           _Z18passo_tlf_7_parte2PyS_y,(.L_x_47 - _Z18passo_tlf_7_parte2PyS_y)
        .other          _Z18passo_tlf_7_parte2PyS_y,@"STO_CUDA_ENTRY STV_DEFAULT"
_Z18passo_tlf_7_parte2PyS_y:
.text._Z18passo_tlf_7_parte2PyS_y:
        /* <DEDUP_REMOVED lines=19> */
[C-C-:B------:R-:W-:Y:S01]  /*0130*/  SHF.L.U64.HI R10, R4.reuse, 0x1f, R5.reuse ;  /* 0x0000001f040a7819 */ /* 0x140fe20000010205 */
[C---:B------:R-:W-:Y:S01]  /*0140*/  IMAD.SHL.U32 R20, R4.reuse, 0x20, RZ ;  /* 0x0000002004147824 */ /* 0x040fe200078e00ff */
[----:B------:R-:W-:Y:S01]  /*0150*/  SHF.R.U32.HI R8, RZ, 0x2, R5 ;  /* 0x00000002ff087819 */ /* 0x000fe20000011605 */
[----:B------:R-:W-:Y:S01]  /*0160*/  IMAD.U32 R25, R4, 0x10000, RZ ;  /* 0x0001000004197824 */ /* 0x000fe200078e00ff */
[----:B------:R-:W-:Y:S02]  /*0170*/  SHF.R.S32.HI R11, RZ, 0x1f, R17 ;  /* 0x0000001fff0b7819 */ /* 0x000fe40000011411 */
[----:B------:R-:W-:Y:S02]  /*0180*/  SHF.R.S32.HI R14, RZ, 0x1f, R10 ;  /* 0x0000001fff0e7819 */ /* 0x000fe4000001140a */
[----:B------:R-:W-:-:S02]  /*0190*/  SHF.R.U32.HI R19, RZ, 0xf, R5 ;  /* 0x0000000fff137819 */ /* 0x000fc40000011605 */
[----:B------:R-:W-:Y:S02]  /*01a0*/  LOP3.LUT R8, R8, 0x2, RZ, 0xc0, !PT ;  /* 0x0000000208087812 */ /* 0x000fe400078ec0ff */
[----:B------:R-:W-:Y:S02]  /*01b0*/  LOP3.LUT R11, R11, 0xfffffffa, RZ, 0xc0, !PT ;  /* 0xfffffffa0b0b7812 */ /* 0x000fe400078ec0ff */
[----:B------:R-:W-:Y:S02]  /*01c0*/  LOP3.LUT R14, R14, 0xfffffffa, RZ, 0xc0, !PT ;  /* 0xfffffffa0e0e7812 */ /* 0x000fe400078ec0ff */
[----:B------:R-:W-:Y:S02]  /*01d0*/  LOP3.LUT R12, R4, 0x1, RZ, 0xc0, !PT ;  /* 0x00000001040c7812 */ /* 0x000fe400078ec0ff */
[----:B------:R-:W-:Y:S02]  /*01e0*/  LOP3.LUT R15, R19, 0x1, RZ, 0xc0, !PT ;  /* 0x00000001130f7812 */ /* 0x000fe400078ec0ff */
[----:B------:R-:W-:-:S02]  /*01f0*/  IADD3 R14, P0, P3, R14, R8, R11 ;  /* 0x000000080e0e7210 */ /* 0x000fc40007b1e00b */
[C-C-:B------:R-:W-:Y:S02]  /*0200*/  SHF.L.U64.HI R8, R4.reuse, 0x12, R5.reuse ;  /* 0x0000001204087819 */ /* 0x140fe40000010205 */
[C-C-:B------:R-:W-:Y:S02]  /*0210*/  SHF.R.U64 R9, R4.reuse, 0x8, R5.reuse ;  /* 0x0000000804097819 */ /* 0x140fe40000001205 */
[--C-:B------:R-:W-:Y:S02]  /*0220*/  SHF.R.U64 R0, R4, 0xb, R5.reuse ;  /* 0x0000000b04007819 */ /* 0x100fe40000001205 */
[----:B------:R-:W-:Y:S02]  /*0230*/  ISETP.NE.U32.AND P5, PT, R12, 0x1, PT ;  /* 0x000000010c00780c */ /* 0x000fe40003fa5070 */
[----:B------:R-:W-:Y:S01]  /*0240*/  IADD3 R15, P2, PT, R15, R12, RZ ;  /* 0x0000000c0f0f7210 */ /* 0x000fe20007f5e0ff */
[C---:B------:R-:W-:Y:S01]  /*0250*/  IMAD.SHL.U32 R12, R4.reuse, 0x2, RZ ;  /* 0x00000002040c7824 */ /* 0x040fe200078e00ff */
[----:B------:R-:W-:-:S02]  /*0260*/  SHF.R.U64 R11, R4, 0x1a, R5 ;  /* 0x0000001a040b7819 */ /* 0x000fc40000001205 */
[----:B------:R-:W-:Y:S02]  /*0270*/  SHF.R.S32.HI R18, RZ, 0x1e, R8 ;  /* 0x0000001eff127819 */ /* 0x000fe40000011408 */
[----:B------:R-:W-:Y:S02]  /*0280*/  SHF.R.U64 R21, R4, 0x18, R5 ;  /* 0x0000001804157819 */ /* 0x000fe40000001205 */
[----:B------:R-:W-:Y:S02]  /*0290*/  LOP3.LUT R0, R9, R0, RZ, 0xfc, !PT ;  /* 0x0000000009007212 */ /* 0x000fe400078efcff */
[----:B------:R-:W-:Y:S02]  /*02a0*/  SHF.R.S32.HI R17, RZ, 0x1f, R17 ;  /* 0x0000001fff117819 */ /* 0x000fe40000011411 */
[----:B------:R-:W-:Y:S02]  /*02b0*/  SHF.R.S32.HI R10, RZ, 0x1f, R10 ;  /* 0x0000001fff0a7819 */ /* 0x000fe4000001140a */
[----:B------:R-:W-:-:S02]  /*02c0*/  SHF.R.U32.HI R16, RZ, 0x7, R5 ;  /* 0x00000007ff107819 */ /* 0x000fc40000011605 */
[--C-:B------:R-:W-:Y:S02]  /*02d0*/  SHF.R.U64 R9, R4, 0x1f, R5.reuse ;  /* 0x0000001f04097819 */ /* 0x100fe40000001205 */
[----:B------:R-:W-:Y:S02]  /*02e0*/  LOP3.LUT R19, R19, 0x2, RZ, 0xc0, !PT ;  /* 0x0000000213137812 */ /* 0x000fe400078ec0ff */
[----:B------:R-:W-:Y:S02]  /*02f0*/  LOP3.LUT R11, R11, 0x2, RZ, 0xc0, !PT ;  /* 0x000000020b0b7812 */ /* 0x000fe400078ec0ff */
[----:B------:R-:W-:Y:S02]  /*0300*/  LOP3.LUT R18, R18, 0xfffffffe, RZ, 0xc0, !PT ;  /* 0xfffffffe12127812 */ /* 0x000fe400078ec0ff */
[----:B------:R-:W-:Y:S02]  /*0310*/  SHF.R.U32.HI R13, RZ, 0x4, R5 ;  /* 0x00000004ff0d7819 */ /* 0x000fe40000011605 */
[----:B------:R-:W-:-:S02]  /*0320*/  LOP3.LUT R21, R21, 0x2, RZ, 0xc0, !PT ;  /* 0x0000000215157812 */ /* 0x000fc400078ec0ff */
[----:B------:R-:W-:Y:S02]  /*0330*/  LOP3.LUT R12, R12, 0x2, RZ, 0xc0, !PT ;  /* 0x000000020c0c7812 */ /* 0x000fe400078ec0ff */
[----:B------:R-:W-:Y:S02]  /*0340*/  IADD3.X R17, PT, PT, R10, RZ, R17, P0, P3 ;  /* 0x000000ff0a117210 */ /* 0x000fe400007e6411 */
[----:B------:R-:W-:Y:S02]  /*0350*/  LOP3.LUT R9, R16, R9, RZ, 0xfc, !PT ;  /* 0x0000000910097212 */ /* 0x000fe400078efcff */
[----:B------:R-:W-:Y:S01]  /*0360*/  IADD3 R19, P0, P3, R18, R19, R11 ;  /* 0x0000001312137210 */ /* 0x000fe20007b1e00b */
[C---:B------:R-:W-:Y:S01]  /*0370*/  IMAD.SHL.U32 R18, R4.reuse, 0x400, RZ ;  /* 0x0000040004127824 */ /* 0x040fe200078e00ff */
[----:B------:R-:W-:Y:S01]  /*0380*/  LOP3.LUT R13, R13, 0x1, RZ, 0xc0, !PT ;  /* 0x000000010d0d7812 */ /* 0x000fe200078ec0ff */
[----:B------:R-:W-:Y:S01]  /*0390*/  IMAD.SHL.U32 R11, R4, 0x200000, RZ ;  /* 0x00200000040b7824 */ /* 0x000fe200078e00ff */
[----:B------:R-:W-:Y:S01]  /*03a0*/  LOP3.LUT R16, R16, 0x1, RZ, 0xc0, !PT ;  /* 0x0000000110107812 */ /* 0x000fe200078ec0ff */
[----:B------:R-:W-:Y:S01]  /*03b0*/  IMAD.SHL.U32 R9, R9, 0x10, RZ ;  /* 0x0000001009097824 */ /* 0x000fe200078e00ff */
[----:B------:R-:W-:-:S02]  /*03c0*/  IADD3 R12, P4, PT, R12, R21, RZ ;  /* 0x000000150c0c7210 */ /* 0x000fc40007f9e0ff */
[----:B------:R-:W-:Y:S02]  /*03d0*/  SHF.L.U64.HI R21, R4, 0x16, R5 ;  /* 0x0000001604157819 */ /* 0x000fe40000010205 */
[----:B------:R-:W-:Y:S02]  /*03e0*/  IADD3 R16, P1, PT, R16, R13, RZ ;  /* 0x0000000d10107210 */ /* 0x000fe40007f3e0ff */
[----:B------:R-:W-:Y:S02]  /*03f0*/  SHF.R.S32.HI R13, RZ, 0x1f, R18 ;  /* 0x0000001fff0d7819 */ /* 0x000fe40000011412 */
[----:B------:R-:W-:Y:S02]  /*0400*/  SHF.R.S32.HI R21, RZ, 0x1f, R21 ;  /* 0x0000001fff157819 */ /* 0x000fe40000011415 */
[----:B------:R-:W-:Y:S02]  /*0410*/  SHF.R.S32.HI R20, RZ, 0x1f, R20 ;  /* 0x0000001fff147819 */ /* 0x000fe40000011414 */
[----:B------:R-:W-:-:S02]  /*0420*/  SHF.R.S32.HI R8, RZ, 0x1f, R8 ;  /* 0x0000001fff087819 */ /* 0x000fc40000011408 */
[----:B------:R-:W-:Y:S02]  /*0430*/  SHF.R.U32.HI R10, RZ, 0x3, R5 ;  /* 0x00000003ff0a7819 */ /* 0x000fe40000011605 */
[----:B------:R-:W-:Y:S02]  /*0440*/  LOP3.LUT R13, R13, 0xe, RZ, 0xc0, !PT ;  /* 0x0000000e0d0d7812 */ /* 0x000fe400078ec0ff */
[----:B------:R-:W-:Y:S02]  /*0450*/  LOP3.LUT R21, R21, 0x6, RZ, 0xc0, !PT ;  /* 0x0000000615157812 */ /* 0x000fe400078ec0ff */
[----:B------:R-:W-:Y:S02]  /*0460*/  LOP3.LUT R20, R20, 0xa, RZ, 0xc0, !PT ;  /* 0x0000000a14147812 */ /* 0x000fe400078ec0ff */
[----:B------:R-:W-:Y:S02]  /*0470*/  SHF.R.S32.HI R22, RZ, 0x1f, R11 ;  /* 0x0000001fff167819 */ /* 0x000fe4000001140b */
[----:B------:R-:W-:-:S02]  /*0480*/  ISETP.NE.U32.AND.EX P5, PT, RZ, RZ, PT, P5 ;  /* 0x000000ffff00720c */ /* 0x000fc40003fa5150 */
[----:B------:R-:W-:Y:S02]  /*0490*/  IADD3.X R8, PT, PT, R8, RZ, RZ, P0, P3 ;  /* 0x000000ff08087210 */ /* 0x000fe400007e64ff */
[----:B------:R-:W-:Y:S02]  /*04a0*/  IADD3 R20, P0, P3, R20, R21, R13 ;  /* 0x0000001514147210 */ /* 0x000fe40007b1e00d */
[----:B------:R-:W-:Y:S02]  /*04b0*/  LOP3.LUT R24, R10, 0x2, RZ, 0xc0, !PT ;  /* 0x000000020a187812 */ /* 0x000fe400078ec0ff */
[----:B------:R-:W-:Y:S02]  /*04c0*/  LOP3.LUT R10, R22, 0xfffffffa, RZ, 0xc0, !PT ;  /* 0xfffffffa160a7812 */ /* 0x000fe400078ec0ff */
[----:B------:R-:W-:Y:S02]  /*04d0*/  SEL R23, RZ, 0xfffffffa, P5 ;  /* 0xfffffffaff177807 */ /* 0x000fe40002800000 */
[----:B------:R-:W-:-:S02]  /*04e0*/  SHF.R.U64 R22, R4, 0x1b, R5 ;  /* 0x0000001b04167819 */ /* 0x000fc40000001205 */
[----:B------:R-:W-:Y:S02]  /*04f0*/  SHF.R.U64 R21, R4, 0x9, R5 ;  /* 0x0000000904157819 */ /* 0x000fe40000001205 */
[----:B------:R-:W-:Y:S02]  /*0500*/  IADD3.X R13, PT, PT, RZ, RZ, RZ, P0, P3 ;  /* 0x000000ffff0d7210 */ /* 0x000fe400007e64ff */
[----:B------:R-:W-:Y:S02]  /*0510*/  IADD3 R10, P3, P6, R10, R24, R23 ;  /* 0x000000180a0a7210 */ /* 0x000fe40007e7e017 */
[----:B------:R-:W-:Y:S02]  /*0520*/  SHF.L.U64.HI R23, R4, 0x15, R5 ;  /* 0x0000001504177819 */ /* 0x000fe40000010205 */
[----:B------:R-:W-:Y:S02]  /*0530*/  LOP3.LUT R22, R22, 0x2, RZ, 0xc0, !PT ;  /* 0x0000000216167812 */ /* 0x000fe400078ec0ff */
[----:B------:R-:W-:-:S02]  /*0540*/  LOP3.LUT R21, R21, 0x2, RZ, 0xc0, !PT ;  /* 0x0000000215157812 */ /* 0x000fc400078ec0ff */
[----:B------:R-:W-:Y:S02]  /*0550*/  SHF.R.S32.HI R23, RZ, 0x1f, R23 ;  /* 0x0000001fff177819 */ /* 0x000fe40000011417 */
[----:B------:R-:W-:Y:S02]  /*0560*/  IADD3 R21, P0, PT, R21, R22, RZ ;  /* 0x0000001615157210 */ /* 0x000fe40007f1e0ff */
[----:B------:R-:W-:Y:S02]  /*0570*/  SHF.R.S32.HI R11, RZ, 0x1f, R11 ;  /* 0x0000001fff0b7819 */ /* 0x000fe4000001140b */
[----:B------:R-:W-:Y:S02]  /*0580*/  SEL R24, RZ, 0xffffffff, P5 ;  /* 0xffffffffff187807 */ /* 0x000fe40002800000 */
[----:B------:R-:W-:Y:S02]  /*0590*/  SHF.L.U64.HI R22, R4, 0x13, R5 ;  /* 0x0000001304167819 */ /* 0x000fe40000010205 */
[----:B------:R-:W-:-:S02]  /*05a0*/  LOP3.LUT R23, R23, 0x6, RZ, 0xc0, !PT ;  /* 0x0000000617177812 */ /* 0x000fc400078ec0ff */
[----:B------:R-:W-:Y:S02]  /*05b0*/  IADD3.X R11, PT, PT, R11, RZ, R24, P3, P6 ;  /* 0x000000ff0b0b7210 */ /* 0x000fe40001fec418 */
[----:B------:R-:W-:Y:S02]  /*05c0*/  SHF.R.S32.HI R22, RZ, 0x1f, R22 ;  /* 0x0000001fff167819 */ /* 0x000fe40000011416 */
[----:B------:R-:W-:Y:S02]  /*05d0*/  ISETP.GT.U32.AND P6, PT, R12, 0x3, PT ;  /* 0x000000030c00780c */ /* 0x000fe40003fc4070 */
[----:B------:R-:W-:Y:S01]  /*05e0*/  IADD3 R12, P3, PT, R23, R20, RZ ;  /* 0x00000014170c7210 */ /* 0x000fe20007f7e0ff */
[----:B------:R-:W-:Y:S01]  /*05f0*/  IMAD.SHL.U32 R20, R15, 0x2, RZ ;  /* 0x000000020f147824 */ /* 0x000fe200078e00ff */
[----:B------:R-:W-:Y:S02]  /*0600*/  SHF.R.S32.HI R25, RZ, 0x1f, R25 ;  /* 0x0000001fff197819 */ /* 0x000fe40000011419 */
[----:B------:R-:W-:Y:S01]  /*0610*/  LOP3.LUT R23, R22, 0x6, RZ, 0xc0, !PT ;  /* 0x0000000616177812 */ /* 0x000fe200078ec0ff */
[----:B------:R-:W-:Y:S01]  /*0620*/  IMAD.X R13, RZ, RZ, R13, P3 ;  /* 0x000000ffff0d7224 */ /* 0x000fe200018e060d */
[----:B------:R-:W-:Y:S01]  /*0630*/  LOP3.LUT R25, R25, 0x6, RZ, 0xc0, !PT ;  /* 0x0000000619197812 */ /* 0x000fe200078ec0ff */
[----:B------:R-:W-:Y:S01]  /*0640*/  IMAD.X R22, RZ, RZ, RZ, P2 ;  /* 0x000000ffff167224 */ /* 0x000fe200010e06ff */
[----:B------:R-:W-:Y:S01]  /*0650*/  ISETP.NE.U32.AND P3, PT, R20, R23, PT ;  /* 0x000000171400720c */ /* 0x000fe20003f65070 */
[----:B------:R-:W-:Y:S01]  /*0660*/  IMAD.X R23, RZ, RZ, RZ, P1 ;  /* 0x000000ffff177224 */ /* 0x000fe200008e06ff */
[----:B------:R-:W-:-:S02]  /*0670*/  ISETP.GT.U32.AND P2, PT, R21, 0x3, PT ;  /* 0x000000031500780c */ /* 0x000fc40003f44070 */
[C---:B------:R-:W-:Y:S02]  /*0680*/  LEA R20, P1, R16.reuse, R25, 0x1 ;  /* 0x0000001910147211 */ /* 0x040fe400078208ff */
[--C-:B------:R-:W-:Y:S02]  /*0690*/  SHF.R.U32.HI R21, RZ, 0xe, R5.reuse ;  /* 0x0000000eff157819 */ /* 0x100fe40000011605 */
[----:B---3--:R-:W-:Y:S02]  /*06a0*/  LOP3.LUT R24, R7, 0x7e0000, R5, 0xf8, !PT ;  /* 0x007e000007187812 */ /* 0x008fe400078ef805 */
[----:B------:R-:W-:Y:S01]  /*06b0*/  LEA.HI.X R7, R16, RZ, R23, 0x1, P1 ;  /* 0x000000ff10077211 */ /* 0x000fe200008f0c17 */
[----:B------:R-:W-:Y:S01]  /*06c0*/  IMAD.X R16, RZ, RZ, RZ, P0 ;  /* 0x000000ffff107224 */ /* 0x000fe200000e06ff */
[----:B------:R-:W-:Y:S02]  /*06d0*/  LOP3.LUT R24, R24, 0x3, R21, 0xf8, !PT ;  /* 0x0000000318187812 */ /* 0x000fe400078ef815 */
[----:B------:R-:W-:-:S02]  /*06e0*/  SHF.R.S32.HI R23, RZ, 0x1e, R18 ;  /* 0x0000001eff177819 */ /* 0x000fc40000011412 */
[----:B------:R-:W-:Y:S02]  /*06f0*/  SHF.L.U64.HI R21, R4, 0x1b, R5 ;  /* 0x0000001b04157819 */ /* 0x000fe40000010205 */
[----:B------:R-:W-:Y:S02]  /*0700*/  LOP3.LUT R23, R23, 0xfffffffe, RZ, 0xc0, !PT ;  /* 0xfffffffe17177812 */ /* 0x000fe400078ec0ff */
[----:B------:R-:W-:Y:S02]  /*0710*/  LOP3.LUT R24, R24, 0x20, R21, 0xf8, !PT ;  /* 0x0000002018187812 */ /* 0x000fe400078ef815 */
[----:B------:R-:W-:Y:S02]  /*0720*/  SHF.R.U32.HI R21, RZ, 0x5, R5 ;  /* 0x00000005ff157819 */ /* 0x000fe40000011605 */
[----:B------:R-:W-:Y:S01]  /*0730*/  ISETP.NE.U32.AND P1, PT, R14, R23, PT ;  /* 0x000000170e00720c */ /* 0x000fe20003f25070 */
[----:B------:R-:W-:Y:S01]  /*0740*/  IMAD.SHL.U32 R23, R4, 0x80, RZ ;  /* 0x0000008004177824 */ /* 0x000fe200078e00ff */
[----:B------:R-:W-:-:S02]  /*0750*/  SHF.L.U64.HI R14, R15, 0x1, R22 ;  /* 0x000000010f0e7819 */ /* 0x000fc40000010216 */
[----:B------:R-:W-:Y:S01]  /*0760*/  LOP3.LUT R24, R24, 0x40, R21, 0xf8, !PT ;  /* 0x0000004018187812 */ /* 0x000fe200078ef815 */
[----:B------:R-:W-:Y:S01]  /*0770*/  IMAD.X R21, RZ, RZ, RZ, P4 ;  /* 0x000000ffff157224 */ /* 0x000fe200020e06ff */
[----:B------:R-:W-:Y:S02]  /*0780*/  SHF.L.U64.HI R15, R4, 0x1e, R5 ;  /* 0x0000001e040f7819 */ /* 0x000fe40000010205 */
[----:B------:R-:W-:Y:S02]  /*0790*/  SHF.R.S32.HI R18, RZ, 0x1f, R18 ;  /* 0x0000001fff127819 */ /* 0x000fe40000011412 */
[----:B------:R-:W-:Y:S02]  /*07a0*/  LOP3.LUT R24, R24, 0x100, R15, 0xf8, !PT ;  /* 0x0000010018187812 */ /* 0x000fe400078ef80f */
[--C-:B------:R-:W-:Y:S02]  /*07b0*/  SHF.R.U32.HI R15, RZ, 0x2, R5.reuse ;  /* 0x00000002ff0f7819 */ /* 0x100fe40000011605 */
[----:B------:R-:W-:-:S02]  /*07c0*/  SHF.R.U32.HI R25, RZ, 0xe, R5 ;  /* 0x0000000eff197819 */ /* 0x000fc40000011605 */
[----:B------:R-:W-:Y:S02]  /*07d0*/  ISETP.GT.U32.AND P4, PT, R19, 0x3, PT ;  /* 0x000000031300780c */ /* 0x000fe40003f84070 */
[----:B------:R-:W-:Y:S02]  /*07e0*/  ISETP.GT.U32.AND P0, PT, R20, 0x3, PT ;  /* 0x000000031400780c */ /* 0x000fe40003f04070 */
[----:B------:R-:W-:Y:S01]  /*07f0*/  ISETP.GT.U32.AND.EX P6, PT, R21, RZ, PT, P6 ;  /* 0x000000ff1500720c */ /* 0x000fe20003fc4160 */
[----:B------:R-:W-:Y:S01]  /*0800*/  IMAD.SHL.U32 R21, R4, 0x400, RZ ;  /* 0x0000040004157824 */ /* 0x000fe200078e00ff */
[----:B------:R-:W-:Y:S02]  /*0810*/  ISETP.GT.U32.AND.EX P2, PT, R16, RZ, PT, P2 ;  /* 0x000000ff1000720c */ /* 0x000fe40003f44120 */
[----:B------:R-:W-:Y:S02]  /*0820*/  ISETP.NE.AND.EX P1, PT, R17, R18, PT, P1 ;  /* 0x000000121100720c */ /* 0x000fe40003f25310 */
[----:B------:R-:W-:Y:S01]  /*0830*/  LOP3.LUT R24, R24, 0x200, R15, 0xf8, !PT ;  /* 0x0000020018187812 */ /* 0x000fe200078ef80f */
[C---:B------:R-:W-:Y:S01]  /*0840*/  IMAD.SHL.U32 R15, R4.reuse, 0x2, RZ ;  /* 0x00000002040f7824 */ /* 0x040fe200078e00ff */
[----:B------:R-:W-:-:S02]  /*0850*/  SHF.R.U64 R16, R4, 0xa, R5 ;  /* 0x0000000a04107819 */ /* 0x000fc40000001205 */
[C-C-:B------:R-:W-:Y:S02]  /*0860*/  SHF.R.U64 R17, R4.reuse, 0x1, R5.reuse ;  /* 0x0000000104117819 */ /* 0x140fe40000001205 */
[--C-:B------:R-:W-:Y:S02]  /*0870*/  SHF.R.U32.HI R19, RZ, 0xa, R5.reuse ;  /* 0x0000000aff137819 */ /* 0x100fe40000011605 */
[C-C-:B------:R-:W-:Y:S02]  /*0880*/  SHF.R.U64 R22, R4.reuse, 0x10, R5.reuse ;  /* 0x0000001004167819 */ /* 0x140fe40000001205 */
[C-C-:B------:R-:W-:Y:S02]  /*0890*/  SHF.L.U64.HI R20, R4.reuse, 0x1a, R5.reuse ;  /* 0x0000001a04147819 */ /* 0x140fe40000010205 */
[----:B------:R-:W-:Y:S02]  /*08a0*/  SHF.L.U64.HI R18, R4, 0x11, R5 ;  /* 0x0000001104127819 */ /* 0x000fe40000010205 */
[----:B------:R-:W-:-:S02]  /*08b0*/  LOP3.LUT R5, R25, 0x2, RZ, 0xc0, !PT ;  /* 0x0000000219057812 */ /* 0x000fc400078ec0ff */
[----:B------:R-:W-:Y:S02]  /*08c0*/  SEL R4, RZ, 0x2, P5 ;  /* 0x00000002ff047807 */ /* 0x000fe40002800000 */
[----:B------:R-:W-:Y:S02]  /*08d0*/  LOP3.LUT R24, R24, 0x400, R23, 0xf8, !PT ;  /* 0x0000040018187812 */ /* 0x000fe400078ef817 */
[----:B------:R-:W-:Y:S02]  /*08e0*/  ISETP.NE.U32.AND P5, PT, R5, R4, PT ;  /* 0x000000040500720c */ /* 0x000fe40003fa5070 */
[----:B------:R-:W-:Y:S02]  /*08f0*/  SHF.R.S32.HI R5, RZ, 0x1e, R20 ;  /* 0x0000001eff057819 */ /* 0x000fe40000011414 */
[----:B------:R-:W-:Y:S02]  /*0900*/  SEL R4, RZ, 0x8000000, !P6 ;  /* 0x08000000ff047807 */ /* 0x000fe40007000000 */
[----:B------:R-:W-:-:S02]  /*0910*/  LOP3.LUT R5, R5, 0xfffffffe, RZ, 0xc0, !PT ;  /* 0xfffffffe05057812 */ /* 0x000fc400078ec0ff */
[----:B------:R-:W-:Y:S02]  /*0920*/  SHF.R.S32.HI R20, RZ, 0x1f, R20 ;  /* 0x0000001fff147819 */ /* 0x000fe40000011414 */
[----:B------:R-:W-:Y:S02]  /*0930*/  IADD3 R23, P6, PT, RZ, -R5, RZ ;  /* 0x80000005ff177210 */ /* 0x000fe40007fde0ff */
[----:B------:R-:W-:Y:S02]  /*0940*/  ISETP.NE.AND.EX P5, PT, RZ, RZ, PT, P5 ;  /* 0x000000ffff00720c */ /* 0x000fe40003fa5350 */
[----:B------:R-:W-:Y:S01]  /*0950*/  LOP3.LUT R22, R22, 0x2, RZ, 0xc0, !PT ;  /* 0x0000000216167812 */ /* 0x000fe200078ec0ff */
[----:B------:R-:W-:Y:S01]  /*0960*/  IMAD.X R20, RZ, RZ, ~R20, P6 ;  /* 0x000000ffff147224 */ /* 0x000fe200030e0e14 */
[----:B------:R-:W-:Y:S02]  /*0970*/  LOP3.LUT R6, R6, 0x4000000, R21, 0xf8, !PT ;  /* 0x0400000006067812 */ /* 0x000fe400078ef815 */
[----:B------:R-:W-:-:S02]  /*0980*/  LOP3.LUT R19, R24, 0x800, R19, 0xf8, !PT ;  /* 0x0000080018137812 */ /* 0x000fc400078ef813 */
[----:B------:R-:W-:Y:S02]  /*0990*/  SEL R5, RZ, 0x2000, !P5 ;  /* 0x00002000ff057807 */ /* 0x000fe40006800000 */
[----:B------:R-:W-:Y:S02]  /*09a0*/  ISETP.NE.U32.AND P5, PT, R22, R23, PT ;  /* 0x000000171600720c */ /* 0x000fe40003fa5070 */
[----:B------:R-:W-:Y:S02]  /*09b0*/  LOP3.LUT R16, R25, R16, RZ, 0xfc, !PT ;  /* 0x0000001019107212 */ /* 0x000fe400078efcff */
[----:B------:R-:W-:Y:S02]  /*09c0*/  LOP3.LUT R17, R6, 0x50000000, R17, 0xf8, !PT ;  /* 0x5000000006117812 */ /* 0x000fe400078ef811 */
[----:B------:R-:W-:Y:S01]  /*09d0*/  LOP3.LUT R6, R19, 0x1000, R18, 0xf8, !PT ;  /* 0x0000100013067812 */ /* 0x000fe200078ef812 */
[----:B------:R-:W-:Y:S01]  /*09e0*/  IMAD.SHL.U32 R16, R16, 0x2000000, RZ ;  /* 0x0200000010107824 */ /* 0x000fe200078e00ff */
[----:B------:R-:W-:-:S02]  /*09f0*/  ISETP.NE.AND.EX P5, PT, RZ, R20, PT, P5 ;  /* 0x00000014ff00720c */ /* 0x000fc40003fa5350 */
[----:B------:R-:W-:Y:S02]  /*0a00*/  SHF.R.S32.HI R23, RZ, 0x1e, R15 ;  /* 0x0000001eff177819 */ /* 0x000fe4000001140f */
[----:B------:R-:W-:Y:S01]  /*0a10*/  LOP3.LUT R6, R6, 0x10, R9, 0xf8, !PT ;  /* 0x0000001006067812 */ /* 0x000fe200078ef809 */
[----:B------:R-:W-:Y:S01]  /*0a20*/  IMAD.U32 R9, R0, -0x80000000, RZ ;  /* 0x8000000000097824 */ /* 0x000fe200078e00ff */
[----:B------:R-:W-:Y:S02]  /*0a30*/  SEL R0, RZ, 0x80, !P5 ;  /* 0x00000080ff007807 */ /* 0x000fe40006800000 */
[----:B------:R-:W-:Y:S02]  /*0a40*/  LOP3.LUT R23, R23, 0xfffffffe, RZ, 0xc0, !PT ;  /* 0xfffffffe17177812 */ /* 0x000fe400078ec0ff */
[----:B------:R-:W-:Y:S02]  /*0a50*/  ISETP.GT.U32.AND.EX P4, PT, R8, RZ, PT, P4 ;  /* 0x000000ff0800720c */ /* 0x000fe40003f84140 */
[----:B------:R-:W-:-:S02]  /*0a60*/  LOP3.LUT R8, R17, 0x2000000, R16, 0xf8, !PT ;  /* 0x0200000011087812 */ /* 0x000fc400078ef810 */
[----:B------:R-:W-:Y:S02]  /*0a70*/  ISETP.NE.AND.EX P3, PT, R14, RZ, PT, P3 ;  /* 0x000000ff0e00720c */ /* 0x000fe40003f65330 */
[----:B------:R-:W-:Y:S02]  /*0a80*/  LOP3.LUT R0, R0, R6, R5, 0xfe, !PT ;  /* 0x0000000600007212 */ /* 0x000fe400078efe05 */
[----:B------:R-:W-:Y:S02]  /*0a90*/  ISETP.NE.U32.AND P6, PT, R10, R23, PT ;  /* 0x000000170a00720c */ /* 0x000fe40003fc5070 */
[----:B------:R-:W-:Y:S02]  /*0aa0*/  ISETP.GT.U32.AND P5, PT, R12, 0x13, PT ;  /* 0x000000130c00780c */ /* 0x000fe40003fa4070 */
[----:B------:R-:W-:Y:S02]  /*0ab0*/  SHF.R.S32.HI R6, RZ, 0x1f, R15 ;  /* 0x0000001fff067819 */ /* 0x000fe4000001140f */
[----:B------:R-:W-:-:S02]  /*0ac0*/  ISETP.GT.U32.AND.EX P0, PT, R7, RZ, PT, P0 ;  /* 0x000000ff0700720c */ /* 0x000fc40003f04100 */
[----:B------:R-:W-:Y:S02]  /*0ad0*/  LOP3.LUT R7, R8, 0x80000000, R9, 0xf8, !PT ;  /* 0x8000000008077812 */ /* 0x000fe400078ef809 */
[----:B------:R-:W-:Y:S02]  /*0ae0*/  SEL R5, RZ, 0x10000, !P2 ;  /* 0x00010000ff057807 */ /* 0x000fe40005000000 */
[----:B------:R-:W-:Y:S02]  /*0af0*/  SEL R9, RZ, 0x800000, !P3 ;  /* 0x00800000ff097807 */ /* 0x000fe40005800000 */
[----:B------:R-:W-:Y:S02]  /*0b00*/  SEL R8, RZ, 0x4, !P4 ;  /* 0x00000004ff087807 */ /* 0x000fe40006000000 */
[----:B------:R-:W-:Y:S02]  /*0b10*/  ISETP.NE.AND.EX P6, PT, R11, R6, PT, P6 ;  /* 0x000000060b00720c */ /* 0x000fe40003fc5360 */
[----:B------:R-:W-:-:S02]  /*0b20*/  ISETP.GT.U32.AND.EX P5, PT, R13, RZ, PT, P5 ;  /* 0x000000ff0d00720c */ /* 0x000fc40003fa4150 */
[----:B------:R-:W-:Y:S02]  /*0b30*/  LOP3.LUT R4, R4, R7, R9, 0xfe, !PT ;  /* 0x0000000704047212 */ /* 0x000fe400078efe09 */
[----:B------:R-:W-:Y:S02]  /*0b40*/  LOP3.LUT R0, R8, R0, R5, 0xfe, !PT ;  /* 0x0000000008007212 */ /* 0x000fe400078efe05 */
[----:B------:R-:W-:Y:S02]  /*0b50*/  SEL R8, RZ, 0x1000000, !P1 ;  /* 0x01000000ff087807 */ /* 0x000fe40004800000 */
[----:B------:R-:W-:Y:S02]  /*0b60*/  SEL R7, RZ, 0x20000000, !P0 ;  /* 0x20000000ff077807 */ /* 0x000fe40004000000 */
[----:B------:R-:W-:Y:S02]  /*0b70*/  SEL R5, RZ, 0x4000, !P5 ;  /* 0x00004000ff057807 */ /* 0x000fe40006800000 */
[----:B------:R-:W-:-:S02]  /*0b80*/  SEL R6, RZ, 0x8, !P6 ;  /* 0x00000008ff067807 */ /* 0x000fc40007000000 */
[----:B------:R-:W-:Y:S02]  /*0b90*/  LOP3.LUT R4, R7, R4, R8, 0xfe, !PT ;  /* 0x0000000407047212 */ /* 0x000fe400078efe08 */
[----:B------:R-:W-:-:S05]  /*0ba0*/  LOP3.LUT R5, R5, R0, R6, 0xfe, !PT ;  /* 0x0000000005057212 */ /* 0x000fca00078efe06 */
[----:B------:R-:W-:Y:S01]  /*0bb0*/  STG.E.64 desc[UR4][R2.64], R4 ;  /* 0x0000000402007986 */ /* 0x000fe2000c101b04 */
[----:B------:R-:W-:Y:S05]  /*0bc0*/  EXIT ;  /* 0x000000000000794d */ /* 0x000fea0003800000 */
.L_x_11:
        /* <DEDUP_REMOVED lines=11> */
.L_x_47:


//--------------------- .text._Z18passo_tlf_7_parte1PyS_y --------------------------
	.section	.text._Z18passo_tlf_7_parte1PyS_y,"ax",@progbits
	.align	128
        .global         _Z18passo_tlf_7_parte1PyS_y
        .type           _Z18passo_tlf_7_parte1PyS_y,@function
        .size           _Z18passo_tlf_7_parte1PyS_y,(.L_x_48 - _Z18passo_tlf_7_parte1PyS_y)
        .other          _Z18passo_tlf_7_parte1PyS_y,@"STO_CUDA_ENTRY STV_DEFAULT"
_Z18passo_tlf_7_parte1PyS_y:
.text._Z18passo_tlf_7_parte1PyS_y:
        /* <DEDUP_REMOVED lines=18> */
[C-C-:B--2---:R-:W-:Y:S01]  /*0120*/  SHF.R.U64 R9, R6.reuse, 0x2, R7.reuse ;  /* 0x0000000206097819 */ /* 0x144fe20000001207 */
[C---:B------:R-:W-:Y:S01]  /*0130*/  IMAD.SHL.U32 R10, R6.reuse, 0x4000000, RZ ;  /* 0x04000000060a7824 */ /* 0x040fe200078e00ff */
[C---:B------:R-:W-:Y:S01]  /*0140*/  SHF.R.U64 R14, R6.reuse, 0xc, R7 ;  /* 0x0000000c060e7819 */ /* 0x040fe20000001207 */
[----:B------:R-:W-:Y:S01]  /*0150*/  IMAD.SHL.U32 R12, R6, 0x800, RZ ;  /* 0x00000800060c7824 */ /* 0x000fe200078e00ff */
[----:B------:R-:W-:Y:S02]  /*0160*/  LOP3.LUT R9, R9, 0x1, RZ, 0xc0, !PT ;  /* 0x0000000109097812 */ /* 0x000fe400078ec0ff */
[----:B------:R-:W-:Y:S02]  /*0170*/  LOP3.LUT R8, R14, 0x1, RZ, 0xc0, !PT ;  /* 0x000000010e087812 */ /* 0x000fe400078ec0ff */
[----:B------:R-:W-:Y:S02]  /*0180*/  LOP3.LUT R0, R6, 0x1, RZ, 0xc0, !PT ;  /* 0x0000000106007812 */ /* 0x000fe400078ec0ff */
[----:B------:R-:W-:-:S02]  /*0190*/  IADD3 R9, P0, PT, R9, R8, RZ ;  /* 0x0000000809097210 */ /* 0x000fc40007f1e0ff */
[C-C-:B------:R-:W-:Y:S02]  /*01a0*/  SHF.R.U64 R8, R6.reuse, 0x8, R7.reuse ;  /* 0x0000000806087819 */ /* 0x140fe40000001207 */
[C-C-:B------:R-:W-:Y:S01]  /*01b0*/  SHF.R.U64 R16, R6.reuse, 0xe, R7.reuse ;  /* 0x0000000e06107819 */ /* 0x140fe20000001207 */
[----:B------:R-:W-:Y:S01]  /*01c0*/  IMAD.X R18, RZ, RZ, RZ, P0 ;  /* 0x000000ffff127224 */ /* 0x000fe200000e06ff */
[--C-:B------:R-:W-:Y:S02]  /*01d0*/  SHF.R.U32.HI R17, RZ, 0xe, R7.reuse ;  /* 0x0000000eff117819 */ /* 0x100fe40000011607 */
[----:B------:R-:W-:Y:S02]  /*01e0*/  SHF.R.U64 R13, R6, 0xa, R7 ;  /* 0x0000000a060d7819 */ /* 0x000fe40000001207 */
[----:B------:R-:W-:Y:S02]  /*01f0*/  ISETP.NE.U32.AND P5, PT, R0, 0x1, PT ;  /* 0x000000010000780c */ /* 0x000fe40003fa5070 */
[----:B------:R-:W-:-:S02]  /*0200*/  LOP3.LUT R8, R8, 0x1, RZ, 0xc0, !PT ;  /* 0x0000000108087812 */ /* 0x000fc400078ec0ff */
[----:B------:R-:W-:Y:S02]  /*0210*/  LOP3.LUT R11, R16, 0x1, RZ, 0xc0, !PT ;  /* 0x00000001100b7812 */ /* 0x000fe400078ec0ff */
[----:B------:R-:W-:Y:S02]  /*0220*/  LOP3.LUT R0, R17, 0x1, RZ, 0xc0, !PT ;  /* 0x0000000111007812 */ /* 0x000fe400078ec0ff */
[----:B------:R-:W-:Y:S02]  /*0230*/  LOP3.LUT R19, R13, 0x1, RZ, 0xc0, !PT ;  /* 0x000000010d137812 */ /* 0x000fe400078ec0ff */
[----:B------:R-:W-:Y:S02]  /*0240*/  IADD3 R8, P6, PT, R8, R11, RZ ;  /* 0x0000000b08087210 */ /* 0x000fe40007fde0ff */
[----:B------:R-:W-:Y:S02]  /*0250*/  IADD3 R19, P1, PT, R19, R0, RZ ;  /* 0x0000000013137210 */ /* 0x000fe40007f3e0ff */
[----:B------:R-:W-:Y:S01]  /*0260*/  SHF.R.U32.HI R11, RZ, 0xb, R7 ;  /* 0x0000000bff0b7819 */ /* 0x000fe20000011607 */
[----:B------:R-:W-:Y:S01]  /*0270*/  IMAD.X R22, RZ, RZ, RZ, P6 ;  /* 0x000000ffff167224 */ /* 0x000fe200030e06ff */
[----:B------:R-:W-:-:S02]  /*0280*/  SHF.R.S32.HI R0, RZ, 0x1e, R10 ;  /* 0x0000001eff007819 */ /* 0x000fc4000001140a */
[----:B------:R-:W-:Y:S02]  /*0290*/  SHF.R.S32.HI R12, RZ, 0x1f, R12 ;  /* 0x0000001fff0c7819 */ /* 0x000fe4000001140c */
[----:B------:R-:W-:Y:S02]  /*02a0*/  LOP3.LUT R14, R14, 0x2, RZ, 0xc0, !PT ;  /* 0x000000020e0e7812 */ /* 0x000fe400078ec0ff */
[----:B------:R-:W-:Y:S02]  /*02b0*/  LOP3.LUT R21, R17, 0x2, RZ, 0xc0, !PT ;  /* 0x0000000211157812 */ /* 0x000fe400078ec0ff */
[----:B------:R-:W-:Y:S02]  /*02c0*/  LOP3.LUT R0, R0, 0xfffffffe, RZ, 0xc0, !PT ;  /* 0xfffffffe00007812 */ /* 0x000fe400078ec0ff */
[----:B------:R-:W-:Y:S01]  /*02d0*/  LOP3.LUT P0, RZ, R8, 0x1, R11, 0xf8, !PT ;  /* 0x0000000108ff7812 */ /* 0x000fe2000780f80b */
[C---:B------:R-:W-:Y:S01]  /*02e0*/  IMAD.SHL.U32 R11, R6.reuse, 0x400, RZ ;  /* 0x00000400060b7824 */ /* 0x040fe200078e00ff */
[----:B------:R-:W-:-:S02]  /*02f0*/  SHF.L.U64.HI R8, R6, 0x1e, R7 ;  /* 0x0000001e06087819 */ /* 0x000fc40000010207 */
[----:B------:R-:W-:Y:S02]  /*0300*/  LOP3.LUT R12, R12, 0x6, RZ, 0xc0, !PT ;  /* 0x000000060c0c7812 */ /* 0x000fe400078ec0ff */
[----:B------:R-:W-:Y:S02]  /*0310*/  IADD3 R0, P3, P4, R0, R14, R21 ;  /* 0x0000000e00007210 */ /* 0x000fe40007c7e015 */
[----:B------:R-:W-:Y:S02]  /*0320*/  SHF.R.S32.HI R21, RZ, 0x1e, R8 ;  /* 0x0000001eff157819 */ /* 0x000fe40000011408 */
[----:B------:R-:W-:Y:S02]  /*0330*/  LEA R15, P2, R9, R12, 0x1 ;  /* 0x0000000c090f7211 */ /* 0x000fe400078408ff */
[----:B------:R-:W-:Y:S02]  /*0340*/  SHF.R.U64 R12, R6, 0x13, R7 ;  /* 0x00000013060c7819 */ /* 0x000fe40000001207 */
[----:B------:R-:W-:-:S02]  /*0350*/  LOP3.LUT R21, R21, 0xfffffffe, RZ, 0xc0, !PT ;  /* 0xfffffffe15157812 */ /* 0x000fc400078ec0ff */
[----:B------:R-:W-:Y:S02]  /*0360*/  LEA.HI.X R9, R9, RZ, R18, 0x1, P2 ;  /* 0x000000ff09097211 */ /* 0x000fe400010f0c12 */
[----:B------:R-:W-:Y:S02]  /*0370*/  LOP3.LUT P2, RZ, R19, 0x1, R12, 0xf8, !PT ;  /* 0x0000000113ff7812 */ /* 0x000fe4000784f80c */
[C-C-:B------:R-:W-:Y:S02]  /*0380*/  SHF.L.U64.HI R20, R6.reuse, 0x16, R7.reuse ;  /* 0x0000001606147819 */ /* 0x140fe40000010207 */
[----:B------:R-:W-:Y:S02]  /*0390*/  SHF.L.U64.HI R19, R6, 0x15, R7 ;  /* 0x0000001506137819 */ /* 0x000fe40000010207 */
[----:B------:R-:W-:Y:S01]  /*03a0*/  IADD3 R24, P6, PT, RZ, -R21, RZ ;  /* 0x80000015ff187210 */ /* 0x000fe20007fde0ff */
[----:B------:R-:W-:Y:S01]  /*03b0*/  IMAD.X R21, RZ, RZ, RZ, P1 ;  /* 0x000000ffff157224 */ /* 0x000fe200008e06ff */
[----:B------:R-:W-:-:S02]  /*03c0*/  SHF.R.S32.HI R14, RZ, 0x1f, R10 ;  /* 0x0000001fff0e7819 */ /* 0x000fc4000001140a */
[C---:B------:R-:W-:Y:S02]  /*03d0*/  SHF.R.U64 R18, R6.reuse, 0x1b, R7 ;  /* 0x0000001b06127819 */ /* 0x040fe40000001207 */
[----:B------:R-:W-:Y:S02]  /*03e0*/  SHF.R.S32.HI R20, RZ, 0x1f, R20 ;  /* 0x0000001fff147819 */ /* 0x000fe40000011414 */
[----:B------:R-:W-:Y:S02]  /*03f0*/  SHF.R.S32.HI R19, RZ, 0x1f, R19 ;  /* 0x0000001fff137819 */ /* 0x000fe40000011413 */
[----:B------:R-:W-:Y:S02]  /*0400*/  SHF.R.S32.HI R10, RZ, 0x1f, R11 ;  /* 0x0000001fff0a7819 */ /* 0x000fe4000001140b */
[----:B------:R-:W-:Y:S01]  /*0410*/  LOP3.LUT P2, RZ, R21, RZ, RZ, 0xfc, P2 ;  /* 0x000000ff15ff7212 */ /* 0x000fe2000104fcff */
[----:B------:R-:W-:Y:S01]  /*0420*/  IMAD.SHL.U32 R21, R6, 0x200000, RZ ;  /* 0x0020000006157824 */ /* 0x000fe200078e00ff */
[----:B------:R-:W-:-:S02]  /*0430*/  LOP3.LUT R11, R18, 0x2, RZ, 0xc0, !PT ;  /* 0x00000002120b7812 */ /* 0x000fc400078ec0ff */
[----:B------:R-:W-:Y:S02]  /*0440*/  LOP3.LUT R20, R20, 0x6, RZ, 0xc0, !PT ;  /* 0x0000000614147812 */ /* 0x000fe400078ec0ff */
[----:B------:R-:W-:Y:S02]  /*0450*/  LOP3.LUT R19, R19, 0xe, RZ, 0xc0, !PT ;  /* 0x0000000e13137812 */ /* 0x000fe400078ec0ff */
[----:B------:R-:W-:Y:S02]  /*0460*/  LOP3.LUT R10, R10, 0x6, RZ, 0xc0, !PT ;  /* 0x000000060a0a7812 */ /* 0x000fe400078ec0ff */
[----:B------:R-:W-:Y:S02]  /*0470*/  IADD3.X R14, PT, PT, R14, RZ, RZ, P3, P4 ;  /* 0x000000ff0e0e7210 */ /* 0x000fe40001fe84ff */
[----:B------:R-:W-:Y:S02]  /*0480*/  IADD3 R10, P4, P3, R10, R20, R19 ;  /* 0x000000140a0a7210 */ /* 0x000fe40007b9e013 */
[----:B------:R-:W-:-:S02]  /*0490*/  ISETP.NE.U32.AND P1, PT, R11, R24, PT ;  /* 0x000000180b00720c */ /* 0x000fc40003f25070 */
[C-C-:B------:R-:W-:Y:S02]  /*04a0*/  SHF.R.U64 R20, R6.reuse, 0x6, R7.reuse ;  /* 0x0000000606147819 */ /* 0x140fe40000001207 */
[C---:B------:R-:W-:Y:S02]  /*04b0*/  SHF.R.U64 R11, R6.reuse, 0x9, R7 ;  /* 0x00000009060b7819 */ /* 0x040fe40000001207 */
[----:B------:R-:W-:Y:S02]  /*04c0*/  SHF.R.S32.HI R23, RZ, 0x1e, R21 ;  /* 0x0000001eff177819 */ /* 0x000fe40000011415 */
[----:B------:R-:W-:Y:S02]  /*04d0*/  SHF.R.U64 R19, R6, 0x12, R7 ;  /* 0x0000001206137819 */ /* 0x000fe40000001207 */
[----:B------:R-:W-:Y:S02]  /*04e0*/  SHF.R.S32.HI R24, RZ, 0x1f, R8 ;  /* 0x0000001fff187819 */ /* 0x000fe40000011408 */
[----:B------:R-:W-:-:S02]  /*04f0*/  ISETP.NE.U32.AND.EX P5, PT, RZ, RZ, PT, P5 ;  /* 0x000000ffff00720c */ /* 0x000fc40003fa5150 */
[----:B------:R-:W-:Y:S01]  /*0500*/  LOP3.LUT R8, R20, 0x1, RZ, 0xc0, !PT ;  /* 0x0000000114087812 */ /* 0x000fe200078ec0ff */
[----:B------:R-:W-:Y:S01]  /*0510*/  IMAD.X R24, RZ, RZ, ~R24, P6 ;  /* 0x000000ffff187224 */ /* 0x000fe200030e0e18 */
[----:B------:R-:W-:Y:S02]  /*0520*/  LOP3.LUT R11, R11, 0x1, RZ, 0xc0, !PT ;  /* 0x000000010b0b7812 */ /* 0x000fe400078ec0ff */
[----:B------:R-:W-:Y:S02]  /*0530*/  LOP3.LUT R23, R23, 0xfffffffe, RZ, 0xc0, !PT ;  /* 0xfffffffe17177812 */ /* 0x000fe400078ec0ff */
[----:B------:R-:W-:Y:S02]  /*0540*/  LOP3.LUT R19, R19, 0x2, RZ, 0xc0, !PT ;  /* 0x0000000213137812 */ /* 0x000fe400078ec0ff */
[----:B------:R-:W-:Y:S02]  /*0550*/  SEL R20, RZ, 0x2, P5 ;  /* 0x00000002ff147807 */ /* 0x000fe40002800000 */
[----:B------:R-:W-:-:S02]  /*0560*/  IADD3 R11, P6, PT, R11, R8, RZ ;  /* 0x000000080b0b7210 */ /* 0x000fc40007fde0ff */
[----:B------:R-:W-:Y:S02]  /*0570*/  IADD3 R0, P5, PT, R23, R0, RZ ;  /* 0x0000000017007210 */ /* 0x000fe40007fbe0ff */
[----:B------:R-:W-:Y:S02]  /*0580*/  SEL R8, RZ, 0x200, !P2 ;  /* 0x00000200ff087807 */ /* 0x000fe40005000000 */
[----:B---3--:R-:W-:Y:S02]  /*0590*/  LOP3.LUT R23, R4, 0x8, R17, 0xf8, !PT ;  /* 0x0000000804177812 */ /* 0x008fe400078ef811 */
[----:B------:R-:W-:Y:S01]  /*05a0*/  ISETP.NE.U32.AND P2, PT, R19, R20, PT ;  /* 0x000000141300720c */ /* 0x000fe20003f45070 */
[C---:B------:R-:W-:Y:S01]  /*05b0*/  IMAD.SHL.U32 R19, R6.reuse, 0x2, RZ ;  /* 0x0000000206137824 */ /* 0x040fe200078e00ff */
[----:B------:R-:W-:Y:S02]  /*05c0*/  ISETP.NE.AND.EX P1, PT, RZ, R24, PT, P1 ;  /* 0x00000018ff00720c */ /* 0x000fe40003f25310 */
[----:B------:R-:W-:-:S02]  /*05d0*/  SHF.R.U64 R26, R6, 0x5, R7 ;  /* 0x00000005061a7819 */ /* 0x000fc40000001207 */
[----:B------:R-:W-:Y:S02]  /*05e0*/  LOP3.LUT R20, R12, R17, RZ, 0xfc, !PT ;  /* 0x000000110c147212 */ /* 0x000fe400078efcff */
[----:B------:R-:W-:Y:S02]  /*05f0*/  LOP3.LUT R24, R23, 0x40, R12, 0xf8, !PT ;  /* 0x0000004017187812 */ /* 0x000fe400078ef80c */
[----:B------:R-:W-:Y:S02]  /*0600*/  SHF.L.U64.HI R12, R6, 0x1a, R7 ;  /* 0x0000001a060c7819 */ /* 0x000fe40000010207 */
[----:B------:R-:W-:Y:S02]  /*0610*/  LOP3.LUT R26, R26, 0x2, RZ, 0xc0, !PT ;  /* 0x000000021a1a7812 */ /* 0x000fe400078ec0ff */
[----:B------:R-:W-:Y:S02]  /*0620*/  LOP3.LUT R23, R19, 0x2, RZ, 0xc0, !PT ;  /* 0x0000000213177812 */ /* 0x000fe400078ec0ff */
[----:B------:R-:W-:-:S02]  /*0630*/  LEA.HI.X.SX32 R4, R21, R14, 0x1, P5 ;  /* 0x0000000e15047211 */ /* 0x000fc400028f0eff */
[----:B------:R-:W-:Y:S02]  /*0640*/  SHF.R.S32.HI R17, RZ, 0x1f, R21 ;  /* 0x0000001fff117819 */ /* 0x000fe40000011415 */
[----:B------:R-:W-:Y:S02]  /*0650*/  SHF.R.S32.HI R14, RZ, 0x1f, R12 ;  /* 0x0000001fff0e7819 */ /* 0x000fe4000001140c */
[----:B------:R-:W-:Y:S02]  /*0660*/  SEL R12, RZ, 0x1, !P1 ;  /* 0x00000001ff0c7807 */ /* 0x000fe40004800000 */
[----:B------:R-:W-:Y:S01]  /*0670*/  IADD3 R23, P1, PT, R23, R26, RZ ;  /* 0x0000001a17177210 */ /* 0x000fe20007f3e0ff */
[----:B------:R-:W-:Y:S01]  /*0680*/  IMAD.SHL.U32 R26, R20, 0x4, RZ ;  /* 0x00000004141a7824 */ /* 0x000fe200078e00ff */
[----:B------:R-:W-:Y:S02]  /*0690*/  LOP3.LUT R17, R17, 0x6, RZ, 0xc0, !PT ;  /* 0x0000000611117812 */ /* 0x000fe400078ec0ff */
[----:B------:R-:W-:-:S02]  /*06a0*/  LOP3.LUT R14, R14, 0x6, RZ, 0xc0, !PT ;  /* 0x000000060e0e7812 */ /* 0x000fc400078ec0ff */
[----:B------:R-:W-:Y:S02]  /*06b0*/  LOP3.LUT R21, R24, 0x80, R19, 0xf8, !PT ;  /* 0x0000008018157812 */ /* 0x000fe400078ef813 */
[----:B------:R-:W-:Y:S01]  /*06c0*/  ISETP.GT.U32.AND P5, PT, R23, 0x3, PT ;  /* 0x000000031700780c */ /* 0x000fe20003fa4070 */
[----:B------:R-:W-:Y:S01]  /*06d0*/  IMAD.X R23, RZ, RZ, RZ, P1 ;  /* 0x000000ffff177224 */ /* 0x000fe200008e06ff */
[----:B------:R-:W-:Y:S01]  /*06e0*/  IADD3 R14, P1, PT, R14, R17, RZ ;  /* 0x000000110e0e7210 */ /* 0x000fe20007f3e0ff */
[C---:B------:R-:W-:Y:S01]  /*06f0*/  IMAD.SHL.U32 R17, R6.reuse, 0x2, RZ ;  /* 0x0000000206117824 */ /* 0x040fe200078e00ff */
[----:B------:R-:W-:Y:S01]  /*0700*/  LOP3.LUT R21, R21, 0x400, R16, 0xf8, !PT ;  /* 0x0000040015157812 */ /* 0x000fe200078ef810 */
[----:B------:R-:W-:Y:S01]  /*0710*/  IMAD.SHL.U32 R16, R6, 0x4000, RZ ;  /* 0x0000400006107824 */ /* 0x000fe200078e00ff */
[----:B------:R-:W-:Y:S02]  /*0720*/  ISETP.GT.U32.AND.EX P5, PT, R23, RZ, PT, P5 ;  /* 0x000000ff1700720c */ /* 0x000fe40003fa4150 */
[----:B------:R-:W-:-:S02]  /*0730*/  LOP3.LUT R18, R21, 0x40000, R18, 0xf8, !PT ;  /* 0x0004000015127812 */ /* 0x000fc400078ef812 */
[----:B------:R-:W-:Y:S02]  /*0740*/  SHF.R.S32.HI R24, RZ, 0x1f, R17 ;  /* 0x0000001fff187819 */ /* 0x000fe40000011411 */
[----:B------:R-:W-:Y:S02]  /*0750*/  SHF.R.S32.HI R21, RZ, 0x1f, R16 ;  /* 0x0000001fff157819 */ /* 0x000fe40000011410 */
[----:B------:R-:W-:Y:S02]  /*0760*/  LOP3.LUT R23, R18, 0x100000, R19, 0xf8, !PT ;  /* 0x0010000012177812 */ /* 0x000fe400078ef813 */
[----:B------:R-:W-:Y:S02]  /*0770*/  LOP3.LUT R24, R24, 0xfffffffa, RZ, 0xc0, !PT ;  /* 0xfffffffa18187812 */ /* 0x000fe400078ec0ff */
[----:B------:R-:W-:Y:S02]  /*0780*/  LOP3.LUT R21, R21, 0xfffffffa, RZ, 0xc0, !PT ;  /* 0xfffffffa15157812 */ /* 0x000fe400078ec0ff */
[----:B------:R-:W-:-:S02]  /*0790*/  SHF.R.U64 R18, R6, 0xf, R7 ;  /* 0x0000000f06127819 */ /* 0x000fc40000001207 */
[----:B------:R-:W-:Y:S02]  /*07a0*/  SEL R19, RZ, 0x20, !P5 ;  /* 0x00000020ff137807 */ /* 0x000fe40006800000 */
[----:B------:R-:W-:Y:S02]  /*07b0*/  IADD3 R21, P5, PT, R21, R24, RZ ;  /* 0x0000001815157210 */ /* 0x000fe40007fbe0ff */
[----:B------:R-:W-:Y:S01]  /*07c0*/  LOP3.LUT R23, R23, 0x200000, R18, 0xf8, !PT ;  /* 0x0020000017177812 */ /* 0x000fe200078ef812 */
[----:B------:R-:W-:Y:S01]  /*07d0*/  IMAD.X R18, RZ, RZ, RZ, P1 ;  /* 0x000000ffff127224 */ /* 0x000fe200008e06ff */
[----:B------:R-:W-:Y:S02]  /*07e0*/  SHF.R.U64 R24, R6, 0x18, R7 ;  /* 0x0000001806187819 */ /* 0x000fe40000001207 */
[----:B------:R-:W-:Y:S02]  /*07f0*/  ISETP.GT.U32.AND P1, PT, R15, 0x7, PT ;  /* 0x000000070f00780c */ /* 0x000fe40003f24070 */
[----:B------:R-:W-:-:S02]  /*0800*/  LOP3.LUT R23, R23, 0x400000, R24, 0xf8, !PT ;  /* 0x0040000017177812 */ /* 0x000fc400078ef818 */
[C-C-:B------:R-:W-:Y:S02]  /*0810*/  SHF.R.U64 R24, R6.reuse, 0x1d, R7.reuse ;  /* 0x0000001d06187819 */ /* 0x140fe40000001207 */
[--C-:B------:R-:W-:Y:S02]  /*0820*/  SHF.R.U64 R15, R6, 0x11, R7.reuse ;  /* 0x00000011060f7819 */ /* 0x100fe40000001207 */
[----:B------:R-:W-:Y:S02]  /*0830*/  ISETP.NE.AND.EX P2, PT, RZ, RZ, PT, P2 ;  /* 0x000000ffff00720c */ /* 0x000fe40003f45320 */
[----:B------:R-:W-:Y:S02]  /*0840*/  LOP3.LUT R20, R24, R15, RZ, 0xfc, !PT ;  /* 0x0000000f18147212 */ /* 0x000fe400078efcff */
[--C-:B------:R-:W-:Y:S02]  /*0850*/  SHF.R.U32.HI R24, RZ, 0xf, R7.reuse ;  /* 0x0000000fff187819 */ /* 0x100fe40000011607 */
[--C-:B------:R-:W-:Y:S01]  /*0860*/  SHF.R.U32.HI R15, RZ, 0x6, R7.reuse ;  /* 0x00000006ff0f7819 */ /* 0x100fe20000011607 */
[----:B------:R-:W-:Y:S01]  /*0870*/  IMAD.SHL.U32 R20, R20, 0x8000, RZ ;  /* 0x0000800014147824 */ /* 0x000fe200078e00ff */
[C---:B------:R-:W-:Y:S01]  /*0880*/  SHF.L.U64.HI R7, R6.reuse, 0x17, R7 ;  /* 0x0000001706077819 */ /* 0x040fe20000010207 */
[----:B------:R-:W-:Y:S01]  /*0890*/  IMAD.SHL.U32 R6, R6, 0x20, RZ ;  /* 0x0000002006067824 */ /* 0x000fe200078e00ff */
[----:B------:R-:W-:-:S02]  /*08a0*/  LOP3.LUT R15, R24, R15, RZ, 0xfc, !PT ;  /* 0x0000000f180f7212 */ /* 0x000fc400078efcff */
[----:B------:R-:W-:Y:S02]  /*08b0*/  LOP3.LUT R23, R23, 0x4, R26, 0xf8, !PT ;  /* 0x0000000417177812 */ /* 0x000fe400078ef81a */
[----:B------:R-:W-:Y:S01]  /*08c0*/  SHF.R.S32.HI R24, RZ, 0x1e, R7 ;  /* 0x0000001eff187819 */ /* 0x000fe20000011407 */
[----:B------:R-:W-:Y:S01]  /*08d0*/  IMAD.U32 R15, R15, 0x10000, RZ ;  /* 0x000100000f0f7824 */ /* 0x000fe200078e00ff */
[----:B------:R-:W-:Y:S02]  /*08e0*/  SEL R26, RZ, 0x2000, !P2 ;  /* 0x00002000ff1a7807 */ /* 0x000fe40005000000 */
[----:B------:R-:W-:Y:S02]  /*08f0*/  LOP3.LUT R24, R24, 0xfffffffe, RZ, 0xc0, !PT ;  /* 0xfffffffe18187812 */ /* 0x000fe400078ec0ff */
[----:B------:R-:W-:Y:S02]  /*0900*/  LOP3.LUT R23, R23, R26, RZ, 0xfc, !PT ;  /* 0x0000001a17177212 */ /* 0x000fe400078efcff */
[----:B------:R-:W-:-:S02]  /*0910*/  ISETP.NE.U32.AND P2, PT, R21, R24, PT ;  /* 0x000000181500720c */ /* 0x000fc40003f45070 */
[----:B------:R-:W-:Y:S01]  /*0920*/  LOP3.LUT R21, R13, 0x2, RZ, 0xc0, !PT ;  /* 0x000000020d157812 */ /* 0x000fe200078ec0ff */
[----:B------:R-:W-:Y:S01]  /*0930*/  IMAD.X R13, RZ, RZ, RZ, P6 ;  /* 0x000000ffff0d7224 */ /* 0x000fe200030e06ff */
[----:B------:R-:W-:Y:S02]  /*0940*/  LOP3.LUT P0, RZ, R22, RZ, RZ, 0xfc, P0 ;  /* 0x000000ff16ff7212 */ /* 0x000fe4000000fcff */
[----:B------:R-:W-:Y:S02]  /*0950*/  LOP3.LUT R20, R23, 0x8000, R20, 0xf8, !PT ;  /* 0x0000800017147812 */ /* 0x000fe400078ef814 */
[--C-:B------:R-:W-:Y:S02]  /*0960*/  SHF.R.S32.HI R22, RZ, 0x1f, R17.reuse ;  /* 0x0000001fff167819 */ /* 0x100fe40000011411 */
[----:B------:R-:W-:Y:S02]  /*0970*/  SHF.R.S32.HI R23, RZ, 0x1e, R17 ;  /* 0x0000001eff177819 */ /* 0x000fe40000011411 */
[----:B------:R-:W-:-:S02]  /*0980*/  SHF.R.S32.HI R17, RZ, 0x1f, R16 ;  /* 0x0000001fff117819 */ /* 0x000fc40000011410 */
[----:B------:R-:W-:Y:S02]  /*0990*/  IADD3 R21, P6, PT, R21, R24, RZ ;  /* 0x0000001815157210 */ /* 0x000fe40007fde0ff */
[----:B------:R-:W-:Y:S02]  /*09a0*/  SHF.R.S32.HI R24, RZ, 0x1f, R7 ;  /* 0x0000001fff187819 */ /* 0x000fe40000011407 */
[----:B------:R-:W-:Y:S02]  /*09b0*/  SHF.R.S32.HI R16, RZ, 0x1e, R16 ;  /* 0x0000001eff107819 */ /* 0x000fe40000011410 */
[----:B------:R-:W-:Y:S01]  /*09c0*/  LOP3.LUT R7, R23, 0xfffffffe, RZ, 0xc0, !PT ;  /* 0xfffffffe17077812 */ /* 0x000fe200078ec0ff */
[----:B------:R-:W-:Y:S01]  /*09d0*/  IMAD.X R23, R17, 0x1, R22, P5 ;  /* 0x0000000111177824 */ /* 0x000fe200028e0616 */
[----:B------:R-:W-:Y:S02]  /*09e0*/  SHF.R.S32.HI R6, RZ, 0x1f, R6 ;  /* 0x0000001fff067819 */ /* 0x000fe40000011406 */
[----:B------:R-:W-:-:S02]  /*09f0*/  IADD3 R7, P5, PT, R7, R16, RZ ;  /* 0x0000001007077210 */ /* 0x000fc40007fbe0ff */
[----:B------:R-:W-:Y:S02]  /*0a00*/  ISETP.NE.AND.EX P2, PT, R23, R24, PT, P2 ;  /* 0x000000181700720c */ /* 0x000fe40003f45320 */
[----:B------:R-:W-:Y:S01]  /*0a10*/  LOP3.LUT R23, R16, 0xfffffffe, RZ, 0xc0, !PT ;  /* 0xfffffffe10177812 */ /* 0x000fe200078ec0ff */
[----:B------:R-:W-:Y:S01]  /*0a20*/  IMAD.X R16, RZ, RZ, R24, P6 ;  /* 0x000000ffff107224 */ /* 0x000fe200030e0618 */
[----:B------:R-:W-:Y:S01]  /*0a30*/  ISETP.GT.U32.AND P6, PT, R7, 0x1, PT ;  /* 0x000000010700780c */ /* 0x000fe20003fc4070 */
[----:B------:R-:W-:Y:S01]  /*0a40*/  IMAD.X R22, R17, 0x1, R22, P5 ;  /* 0x0000000111167824 */ /* 0x000fe200028e0616 */
[----:B------:R-:W-:Y:S02]  /*0a50*/  SEL R7, RZ, 0x100, !P2 ;  /* 0x00000100ff077807 */ /* 0x000fe40005000000 */
[----:B------:R-:W-:Y:S02]  /*0a60*/  IADD3 R24, P2, PT, RZ, -R23, RZ ;  /* 0x80000017ff187210 */ /* 0x000fe40007f5e0ff */
[----:B------:R-:W-:-:S02]  /*0a70*/  ISETP.GT.U32.AND.EX P6, PT, R22, RZ, PT, P6 ;  /* 0x000000ff1600720c */ /* 0x000fc40003fc4160 */
[----:B------:R-:W-:Y:S01]  /*0a80*/  LOP3.LUT R20, R20, 0x10000, R15, 0xf8, !PT ;  /* 0x0001000014147812 */ /* 0x000fe200078ef80f */
[----:B------:R-:W-:Y:S01]  /*0a90*/  IMAD.X R17, RZ, RZ, ~R17, P2 ;  /* 0x000000ffff117224 */ /* 0x000fe200010e0e11 */
[----:B------:R-:W-:Y:S02]  /*0aa0*/  ISETP.NE.U32.AND P5, PT, R21, R24, PT ;  /* 0x000000181500720c */ /* 0x000fe40003fa5070 */
[----:B------:R-:W-:Y:S02]  /*0ab0*/  LOP3.LUT R21, R6, 0xa, RZ, 0xc0, !PT ;  /* 0x0000000a06157812 */ /* 0x000fe400078ec0ff */
[----:B------:R-:W-:Y:S02]  /*0ac0*/  SEL R6, RZ, 0x800, !P6 ;  /* 0x00000800ff067807 */ /* 0x000fe40007000000 */
[----:B------:R-:W-:Y:S02]  /*0ad0*/  LEA R14, P6, R11, R14, 0x1 ;  /* 0x0000000e0b0e7211 */ /* 0x000fe400078c08ff */
[----:B------:R-:W-:-:S02]  /*0ae0*/  LOP3.LUT R12, R19, R20, R12, 0xfe, !PT ;  /* 0x00000014130c7212 */ /* 0x000fc400078efe0c */
[----:B------:R-:W-:Y:S02]  /*0af0*/  ISETP.NE.AND.EX P5, PT, R16, R17, PT, P5 ;  /* 0x000000111000720c */ /* 0x000fe40003fa5350 */
[----:B------:R-:W-:Y:S02]  /*0b00*/  LEA.HI.X R13, R11, R18, R13, 0x1, P6 ;  /* 0x000000120b0d7211 */ /* 0x000fe400030f0c0d */
[----:B------:R-:W-:Y:S02]  /*0b10*/  LOP3.LUT R7, R8, R12, R7, 0xfe, !PT ;  /* 0x0000000c08077212 */ /* 0x000fe400078efe07 */
[----:B------:R-:W-:Y:S02]  /*0b20*/  IADD3 R10, P2, PT, R21, R10, RZ ;  /* 0x0000000a150a7210 */ /* 0x000fe40007f5e0ff */
[----:B------:R-:W-:Y:S02]  /*0b30*/  ISETP.GT.U32.AND.EX P6, PT, R9, RZ, PT, P1 ;  /* 0x000000ff0900720c */ /* 0x000fe40003fc4110 */
[----:B------:R-:W-:-:S02]  /*0b40*/  IADD3.X R8, PT, PT, RZ, RZ, RZ, P4, P3 ;  /* 0x000000ffff087210 */ /* 0x000fc400027e64ff */
[----:B------:R-:W-:Y:S02]  /*0b50*/  SEL R9, RZ, 0x4000, !P5 ;  /* 0x00004000ff097807 */ /* 0x000fe40006800000 */
[----:B------:R-:W-:Y:S01]  /*0b60*/  ISETP.GT.U32.AND P3, PT, R0, 0x3, PT ;  /* 0x000000030000780c */ /* 0x000fe20003f64070 */
[----:B------:R-:W-:Y:S01]  /*0b70*/  IMAD.X R0, RZ, RZ, R8, P2 ;  /* 0x000000ffff007224 */ /* 0x000fe200010e0608 */
[----:B------:R-:W-:Y:S02]  /*0b80*/  ISETP.GT.U32.AND P4, PT, R14, 0xd, PT ;  /* 0x0000000d0e00780c */ /* 0x000fe40003f84070 */
[----:B------:R-:W-:Y:S02]  /*0b90*/  LOP3.LUT R6, R9, R7, R6, 0xfe, !PT ;  /* 0x0000000709067212 */ /* 0x000fe400078efe06 */
[----:B------:R-:W-:Y:S02]  /*0ba0*/  ISETP.GT.U32.AND P1, PT, R10, 0x13, PT ;  /* 0x000000130a00780c */ /* 0x000fe40003f24070 */
[----:B------:R-:W-:-:S02]  /*0bb0*/  SEL R7, RZ, 0x20000, !P0 ;  /* 0x00020000ff077807 */ /* 0x000fc40004000000 */
[----:B------:R-:W-:Y:S02]  /*0bc0*/  SEL R8, RZ, 0x2, !P6 ;  /* 0x00000002ff087807 */ /* 0x000fe40007000000 */
[----:B------:R-:W-:Y:S02]  /*0bd0*/  ISETP.GT.U32.AND.EX P0, PT, R4, RZ, PT, P3 ;  /* 0x000000ff0400720c */ /* 0x000fe40003f04130 */
[----:B------:R-:W-:Y:S02]  /*0be0*/  ISETP.GT.U32.AND.EX P2, PT, R13, RZ, PT, P4 ;  /* 0x000000ff0d00720c */ /* 0x000fe40003f44140 */
[----:B------:R-:W-:Y:S02]  /*0bf0*/  ISETP.GT.U32.AND.EX P1, PT, R0, RZ, PT, P1 ;  /* 0x000000ff0000720c */ /* 0x000fe40003f24110 */
[----:B------:R-:W-:Y:S02]  /*0c00*/  LOP3.LUT R4, R8, R6, R7, 0xfe, !PT ;  /* 0x0000000608047212 */ /* 0x000fe400078efe07 */
[----:B------:R-:W-:-:S02]  /*0c10*/  SEL R0, RZ, 0x10, !P0 ;  /* 0x00000010ff007807 */ /* 0x000fc40004000000 */
[----:B------:R-:W-:Y:S02]  /*0c20*/  SEL R9, RZ, 0x1000, !P2 ;  /* 0x00001000ff097807 */ /* 0x000fe40005000000 */
[----:B------:R-:W-:Y:S02]  /*0c30*/  SEL R7, RZ, 0x80000, !P1 ;  /* 0x00080000ff077807 */ /* 0x000fe40004800000 */
[----:B------:R-:W-:-:S04]  /*0c40*/  LOP3.LUT R4, R0, R4, R9, 0xfe, !PT ;  /* 0x0000000400047212 */ /* 0x000fc800078efe09 */
[----:B------:R-:W-:-:S05]  /*0c50*/  LOP3.LUT R4, R4, R7, RZ, 0xfc, !PT ;  /* 0x0000000704047212 */ /* 0x000fca00078efcff */
[----:B------:R-:W-:Y:S01]  /*0c60*/  STG.E.64 desc[UR4][R2.64], R4 ;  /* 0x0000000402007986 */ /* 0x000fe2000c101b04 */
[----:B------:R-:W-:Y:S05]  /*0c70*/  EXIT ;  /* 0x000000000000794d */ /* 0x000fea0003800000 */
.L_x_12:
        /* <DEDUP_REMOVED lines=16> */
.L_x_48:


//--------------------- .text._Z19passo_bool_7_parte2PyS_y --------------------------
	.section	.text._Z19passo_bool_7_parte2PyS_y,"ax",@progbits
	.align	128
        .global         _Z19passo_bool_7_parte2PyS_y
        .type           _Z19passo_bool_7_parte2PyS_y,@function
        .size           _Z19passo_bool_7_parte2PyS_y,(.L_x_49 - _Z19passo_bool_7_parte2PyS_y)
        .other          _Z19passo_bool_7_parte2PyS_y,@"STO_CUDA_ENTRY STV_DEFAULT"
_Z19passo_bool_7_parte2PyS_y:
.text._Z19passo_bool_7_parte2PyS_y:
        /* <DEDUP_REMOVED lines=18> */
[--C-:B--2---:R-:W-:Y:S02]  /*0120*/  SHF.L.U64.HI R9, R4, 0x5, R5.reuse ;  /* 0x0000000504097819 */ /* 0x104fe40000010205 */
[--C-:B---3--:R-:W-:Y:S02]  /*0130*/  LOP3.LUT R18, R7, 0x7e0000, R5.reuse, 0xf8, !PT ;  /* 0x007e000007127812 */ /* 0x108fe400078ef805 */
[----:B------:R-:W-:Y:S02]  /*0140*/  SHF.R.U32.HI R7, RZ, 0xe, R5 ;  /* 0x0000000eff077819 */ /* 0x000fe40000011605 */
[----:B------:R-:W-:Y:S02]  /*0150*/  LOP3.LUT R18, R18, 0x10, R9, 0xf8, !PT ;  /* 0x0000001012127812 */ /* 0x000fe400078ef809 */
[----:B------:R-:W-:Y:S02]  /*0160*/  SHF.L.U64.HI R9, R4, 0x1b, R5 ;  /* 0x0000001b04097819 */ /* 0x000fe40000010205 */
[----:B------:R-:W-:Y:S01]  /*0170*/  LOP3.LUT R18, R18, 0x3, R7, 0xf8, !PT ;  /* 0x0000000312127812 */ /* 0x000fe200078ef807 */
[----:B------:R-:W-:Y:S01]  /*0180*/  IMAD.SHL.U32 R11, R4, 0x100000, RZ ;  /* 0x00100000040b7824 */ /* 0x000fe200078e00ff */
[----:B------:R-:W-:-:S02]  /*0190*/  SHF.R.U32.HI R7, RZ, 0x5, R5 ;  /* 0x00000005ff077819 */ /* 0x000fc40000011605 */
[----:B------:R-:W-:Y:S02]  /*01a0*/  LOP3.LUT R18, R18, 0x20, R9, 0xf8, !PT ;  /* 0x0000002012127812 */ /* 0x000fe400078ef809 */
[--C-:B------:R-:W-:Y:S02]  /*01b0*/  SHF.R.U32.HI R0, RZ, 0x10, R5.reuse ;  /* 0x00000010ff007819 */ /* 0x100fe40000011605 */
[--C-:B------:R-:W-:Y:S02]  /*01c0*/  SHF.R.U64 R9, R4, 0x1b, R5.reuse ;  /* 0x0000001b04097819 */ /* 0x100fe40000001205 */
[----:B------:R-:W-:Y:S02]  /*01d0*/  SHF.R.U32.HI R8, RZ, 0xd, R5 ;  /* 0x0000000dff087819 */ /* 0x000fe40000011605 */
[----:B------:R-:W-:Y:S02]  /*01e0*/  LOP3.LUT R18, R18, 0x40, R7, 0xf8, !PT ;  /* 0x0000004012127812 */ /* 0x000fe400078ef807 */
[----:B------:R-:W-:-:S02]  /*01f0*/  LOP3.LUT R8, R8, R0, R9, 0x8, !PT ;  /* 0x0000000008087212 */ /* 0x000fc400078e0809 */
[----:B------:R-:W-:Y:S02]  /*0200*/  SHF.L.U64.HI R7, R4, 0x1e, R5 ;  /* 0x0000001e04077819 */ /* 0x000fe40000010205 */
[----:B------:R-:W-:Y:S02]  /*0210*/  LOP3.LUT R9, R6, 0x80000000, R11, 0xf8, !PT ;  /* 0x8000000006097812 */ /* 0x000fe400078ef80b */
[--C-:B------:R-:W-:Y:S02]  /*0220*/  SHF.R.U64 R0, R4, 0x11, R5.reuse ;  /* 0x0000001104007819 */ /* 0x100fe40000001205 */
[----:B------:R-:W-:Y:S02]  /*0230*/  SHF.R.U32.HI R11, RZ, 0x5, R5 ;  /* 0x00000005ff0b7819 */ /* 0x000fe40000011605 */
[----:B------:R-:W-:Y:S02]  /*0240*/  LOP3.LUT R18, R18, 0x100, R7, 0xf8, !PT ;  /* 0x0000010012127812 */ /* 0x000fe400078ef807 */
[----:B------:R-:W-:-:S02]  /*0250*/  SHF.R.U32.HI R6, RZ, 0x9, R5 ;  /* 0x00000009ff067819 */ /* 0x000fc40000011605 */
[--C-:B------:R-:W-:Y:S02]  /*0260*/  SHF.R.U32.HI R7, RZ, 0x14, R5.reuse ;  /* 0x00000014ff077819 */ /* 0x100fe40000011605 */
[C-C-:B------:R-:W-:Y:S02]  /*0270*/  SHF.R.U64 R14, R4.reuse, 0x1a, R5.reuse ;  /* 0x0000001a040e7819 */ /* 0x140fe40000001205 */
[--C-:B------:R-:W-:Y:S02]  /*0280*/  SHF.R.U64 R10, R4, 0x8, R5.reuse ;  /* 0x00000008040a7819 */ /* 0x100fe40000001205 */
[----:B------:R-:W-:Y:S02]  /*0290*/  LOP3.LUT R11, R11, R0, RZ, 0xc, !PT ;  /* 0x000000000b0b7212 */ /* 0x000fe400078e0cff */
[----:B------:R-:W-:Y:S02]  /*02a0*/  SHF.R.U32.HI R0, RZ, 0x7, R5 ;  /* 0x00000007ff007819 */ /* 0x000fe40000011605 */
[----:B------:R-:W-:-:S02]  /*02b0*/  LOP3.LUT R6, R7, R6, R14, 0xe0, !PT ;  /* 0x0000000607067212 */ /* 0x000fc400078ee00e */
[----:B------:R-:W-:Y:S01]  /*02c0*/  LOP3.LUT R9, R9, 0x1, R10, 0xf8, !PT ;  /* 0x0000000109097812 */ /* 0x000fe200078ef80a */
[----:B------:R-:W-:Y:S01]  /*02d0*/  IMAD.SHL.U32 R10, R4, 0x8000, RZ ;  /* 0x00008000040a7824 */ /* 0x000fe200078e00ff */
[--C-:B------:R-:W-:Y:S02]  /*02e0*/  SHF.R.U32.HI R13, RZ, 0x2, R5.reuse ;  /* 0x00000002ff0d7819 */ /* 0x100fe40000011605 */
[----:B------:R-:W-:Y:S02]  /*02f0*/  SHF.R.U32.HI R7, RZ, 0x4, R5 ;  /* 0x00000004ff077819 */ /* 0x000fe40000011605 */
[----:B------:R-:W-:Y:S02]  /*0300*/  LOP3.LUT R0, R0, 0x1, RZ, 0xc0, !PT ;  /* 0x0000000100007812 */ /* 0x000fe400078ec0ff */
[----:B------:R-:W-:Y:S01]  /*0310*/  LOP3.LUT R18, R18, 0x200, R13, 0xf8, !PT ;  /* 0x0000020012127812 */ /* 0x000fe200078ef80d */
[----:B------:R-:W-:Y:S01]  /*0320*/  IMAD.SHL.U32 R13, R4, 0x80, RZ ;  /* 0x00000080040d7824 */ /* 0x000fe200078e00ff */
[----:B------:R-:W-:-:S02]  /*0330*/  LOP3.LUT R12, R0, R7, RZ, 0xc0, !PT ;  /* 0x00000007000c7212 */ /* 0x000fc400078ec0ff */
[----:B------:R-:W-:Y:S02]  /*0340*/  LOP3.LUT R9, R9, 0x2000000, R10, 0xf8, !PT ;  /* 0x0200000009097812 */ /* 0x000fe400078ef80a */
[----:B------:R-:W-:Y:S01]  /*0350*/  SHF.R.U32.HI R10, RZ, 0xe, R5 ;  /* 0x0000000eff0a7819 */ /* 0x000fe20000011605 */
[----:B------:R-:W-:Y:S01]  /*0360*/  IMAD.SHL.U32 R17, R12, 0x20000000, RZ ;  /* 0x200000000c117824 */ /* 0x000fe200078e00ff */
[----:B------:R-:W-:Y:S01]  /*0370*/  LOP3.LUT R18, R18, 0x400, R13, 0xf8, !PT ;  /* 0x0000040012127812 */ /* 0x000fe200078ef80d */
[C---:B------:R-:W-:Y:S01]  /*0380*/  IMAD.SHL.U32 R15, R4.reuse, 0x400, RZ ;  /* 0x00000400040f7824 */ /* 0x040fe200078e00ff */
[C-C-:B------:R-:W-:Y:S02]  /*0390*/  SHF.R.U64 R16, R4.reuse, 0xf, R5.reuse ;  /* 0x0000000f04107819 */ /* 0x140fe40000001205 */
[----:B------:R-:W-:Y:S02]  /*03a0*/  LOP3.LUT R20, R9, 0x1, R10, 0xf8, !PT ;  /* 0x0000000109147812 */ /* 0x000fe400078ef80a */
[----:B------:R-:W-:-:S02]  /*03b0*/  SHF.R.U64 R13, R4, 0x15, R5 ;  /* 0x00000015040d7819 */ /* 0x000fc40000001205 */
[----:B------:R-:W-:Y:S02]  /*03c0*/  SHF.R.U32.HI R9, RZ, 0xa, R5 ;  /* 0x0000000aff097819 */ /* 0x000fe40000011605 */
[----:B------:R-:W-:Y:S02]  /*03d0*/  LOP3.LUT R17, R17, 0x1, R16, 0xf8, !PT ;  /* 0x0000000111117812 */ /* 0x000fe400078ef810 */
[----:B------:R-:W-:Y:S02]  /*03e0*/  LOP3.LUT R14, R6, R14, R13, 0xf8, !PT ;  /* 0x0000000e060e7212 */ /* 0x000fe400078ef80d */
[----:B------:R-:W-:Y:S02]  /*03f0*/  LOP3.LUT R18, R18, 0x800, R9, 0xf8, !PT ;  /* 0x0000080012127812 */ /* 0x000fe400078ef809 */
[----:B------:R-:W-:Y:S02]  /*0400*/  SHF.R.U32.HI R16, RZ, 0xa, R5 ;  /* 0x0000000aff107819 */ /* 0x000fe40000011605 */
[----:B------:R-:W-:-:S02]  /*0410*/  LOP3.LUT R20, R20, 0x4000000, R15, 0xf8, !PT ;  /* 0x0400000014147812 */ /* 0x000fc400078ef80f */
[--C-:B------:R-:W-:Y:S02]  /*0420*/  SHF.R.U32.HI R9, RZ, 0x3, R5.reuse ;  /* 0x00000003ff097819 */ /* 0x100fe40000011605 */
[C-C-:B------:R-:W-:Y:S02]  /*0430*/  SHF.R.U64 R6, R4.reuse, 0x1, R5.reuse ;  /* 0x0000000104067819 */ /* 0x140fe40000001205 */
[C-C-:B------:R-:W-:Y:S02]  /*0440*/  SHF.R.U64 R23, R4.reuse, 0x19, R5.reuse ;  /* 0x0000001904177819 */ /* 0x140fe40000001205 */
[--C-:B------:R-:W-:Y:S02]  /*0450*/  SHF.R.U32.HI R15, RZ, 0xf, R5.reuse ;  /* 0x0000000fff0f7819 */ /* 0x100fe40000011605 */
[----:B------:R-:W-:Y:S02]  /*0460*/  LOP3.LUT R16, R13, R16, RZ, 0xc0, !PT ;  /* 0x000000100d107212 */ /* 0x000fe400078ec0ff */
[----:B------:R-:W-:-:S02]  /*0470*/  SHF.L.U64.HI R19, R4, 0x11, R5 ;  /* 0x0000001104137819 */ /* 0x000fc40000010205 */
[-C--:B------:R-:W-:Y:S02]  /*0480*/  LOP3.LUT R9, R9, R6.reuse, RZ, 0x30, !PT ;  /* 0x0000000609097212 */ /* 0x080fe400078e30ff */
[----:B------:R-:W-:Y:S02]  /*0490*/  LOP3.LUT R13, R13, R6, RZ, 0x30, !PT ;  /* 0x000000060d0d7212 */ /* 0x000fe400078e30ff */
[----:B------:R-:W-:Y:S02]  /*04a0*/  LOP3.LUT R20, R20, 0x50000000, R6, 0xf8, !PT ;  /* 0x5000000014147812 */ /* 0x000fe400078ef806 */
[----:B------:R-:W-:Y:S02]  /*04b0*/  SHF.R.U64 R6, R4, 0xa, R5 ;  /* 0x0000000a04067819 */ /* 0x000fe40000001205 */
[--C-:B------:R-:W-:Y:S02]  /*04c0*/  LOP3.LUT R23, R23, 0x1, R4.reuse, 0x80, !PT ;  /* 0x0000000117177812 */ /* 0x100fe400078e8004 */
[----:B------:R-:W-:-:S02]  /*04d0*/  LOP3.LUT R21, R15, 0x1, R4, 0x40, !PT ;  /* 0x000000010f157812 */ /* 0x000fc400078e4004 */
[----:B------:R-:W-:Y:S02]  /*04e0*/  LOP3.LUT R18, R18, 0x1000, R19, 0xf8, !PT ;  /* 0x0000100012127812 */ /* 0x000fe400078ef813 */
[----:B------:R-:W-:Y:S02]  /*04f0*/  SHF.R.U64 R19, R4, 0x1c, R5 ;  /* 0x0000001c04137819 */ /* 0x000fe40000001205 */
[----:B------:R-:W-:Y:S01]  /*0500*/  LOP3.LUT R6, R6, 0x1, RZ, 0xc0, !PT ;  /* 0x0000000106067812 */ /* 0x000fe200078ec0ff */
[C---:B------:R-:W-:Y:S01]  /*0510*/  IMAD.SHL.U32 R22, R23.reuse, 0x8000000, RZ ;  /* 0x0800000017167824 */ /* 0x040fe200078e00ff */
[----:B------:R-:W-:Y:S01]  /*0520*/  SHF.L.U64.HI R23, R23, 0x1b, RZ ;  /* 0x0000001b17177819 */ /* 0x000fe200000102ff */
[----:B------:R-:W-:Y:S01]  /*0530*/  IMAD.SHL.U32 R21, R21, 0x2000, RZ ;  /* 0x0000200015157824 */ /* 0x000fe200078e00ff */
[----:B------:R-:W-:Y:S01]  /*0540*/  LOP3.LUT R19, R6, R19, RZ, 0xc0, !PT ;  /* 0x0000001306137212 */ /* 0x000fe200078ec0ff */
[----:B------:R-:W-:Y:S01]  /*0550*/  IMAD.SHL.U32 R16, R16, 0x4000, RZ ;  /* 0x0000400010107824 */ /* 0x000fe200078e00ff */
[----:B------:R-:W-:-:S02]  /*0560*/  LOP3.LUT R17, R17, R20, R22, 0xfe, !PT ;  /* 0x0000001411117212 */ /* 0x000fc400078efe16 */
[----:B------:R-:W-:Y:S01]  /*0570*/  LOP3.LUT R18, R21, R18, R23, 0xfe, !PT ;  /* 0x0000001215127212 */ /* 0x000fe200078efe17 */
[----:B------:R-:W-:Y:S01]  /*0580*/  IMAD.U32 R19, R19, 0x10000, RZ ;  /* 0x0001000013137824 */ /* 0x000fe200078e00ff */
[--C-:B------:R-:W-:Y:S02]  /*0590*/  SHF.R.U32.HI R22, RZ, 0x15, R5.reuse ;  /* 0x00000015ff167819 */ /* 0x100fe40000011605 */
[----:B------:R-:W-:Y:S02]  /*05a0*/  SHF.R.U32.HI R21, RZ, 0x1a, R5 ;  /* 0x0000001aff157819 */ /* 0x000fe40000011605 */
[----:B------:R-:W-:Y:S02]  /*05b0*/  SHF.L.U64.HI R20, R12, 0x1d, RZ ;  /* 0x0000001d0c147819 */ /* 0x000fe400000102ff */
[----:B------:R-:W-:Y:S01]  /*05c0*/  LOP3.LUT R12, R16, R21, R22, 0xf8, !PT ;  /* 0x00000015100c7212 */ /* 0x000fe200078ef816 */
[----:B------:R-:W-:Y:S01]  /*05d0*/  IMAD.SHL.U32 R21, R8, 0x4, RZ ;  /* 0x0000000408157824 */ /* 0x000fe200078e00ff */
[----:B------:R-:W-:-:S02]  /*05e0*/  LOP3.LUT R17, R17, 0x1, R14, 0xf8, !PT ;  /* 0x0000000111117812 */ /* 0x000fc400078ef80e */
[----:B------:R-:W-:Y:S01]  /*05f0*/  LOP3.LUT R14, R20, R18, R19, 0xfe, !PT ;  /* 0x00000012140e7212 */ /* 0x000fe200078efe13 */
[----:B------:R-:W-:Y:S01]  /*0600*/  IMAD.SHL.U32 R11, R11, 0x80, RZ ;  /* 0x000000800b0b7824 */ /* 0x000fe200078e00ff */
[----:B------:R-:W-:Y:S02]  /*0610*/  SHF.R.U32.HI R18, RZ, 0xc, R5 ;  /* 0x0000000cff127819 */ /* 0x000fe40000011605 */
[----:B------:R-:W-:Y:S02]  /*0620*/  LOP3.LUT R14, R14, 0x4, R21, 0xf8, !PT ;  /* 0x000000040e0e7812 */ /* 0x000fe400078ef815 */
[----:B------:R-:W-:Y:S02]  /*0630*/  SHF.R.U32.HI R19, RZ, 0x16, R5 ;  /* 0x00000016ff137819 */ /* 0x000fe40000011605 */
[----:B------:R-:W-:Y:S02]  /*0640*/  LOP3.LUT R18, R18, 0x1, RZ, 0xc, !PT ;  /* 0x0000000112127812 */ /* 0x000fe400078e0cff */
[----:B------:R-:W-:-:S02]  /*0650*/  LOP3.LUT R11, R14, 0x80, R11, 0xf8, !PT ;  /* 0x000000800e0b7812 */ /* 0x000fc400078ef80b */
[--C-:B------:R-:W-:Y:S02]  /*0660*/  LOP3.LUT R14, R13, 0x1, R5.reuse, 0x40, !PT ;  /* 0x000000010d0e7812 */ /* 0x100fe400078e4005 */
[----:B------:R-:W-:Y:S02]  /*0670*/  LOP3.LUT R19, R19, 0x1, RZ, 0xc0, !PT ;  /* 0x0000000113137812 */ /* 0x000fe400078ec0ff */
[----:B------:R-:W-:Y:S02]  /*0680*/  LOP3.LUT R15, R18, R15, RZ, 0xc0, !PT ;  /* 0x0000000f120f7212 */ /* 0x000fe400078ec0ff */
[C-C-:B------:R-:W-:Y:S02]  /*0690*/  SHF.R.U64 R8, R4.reuse, 0x3, R5.reuse ;  /* 0x0000000304087819 */ /* 0x140fe40000001205 */
[--C-:B------:R-:W-:Y:S02]  /*06a0*/  SHF.R.U64 R13, R4, 0x1e, R5.reuse ;  /* 0x0000001e040d7819 */ /* 0x100fe40000001205 */
[----:B------:R-:W-:Y:S01]  /*06b0*/  LOP3.LUT R16, R9, 0x1, R5, 0x40, !PT ;  /* 0x0000000109107812 */ /* 0x000fe200078e4005 */
[----:B------:R-:W-:Y:S01]  /*06c0*/  IMAD.SHL.U32 R5, R14, 0x1000000, RZ ;  /* 0x010000000e057824 */ /* 0x000fe200078e00ff */
[----:B------:R-:W-:Y:S01]  /*06d0*/  LOP3.LUT R10, R17, R19, R10, 0xf8, !PT ;  /* 0x00000013110a7212 */ /* 0x000fe200078ef80a */
[----:B------:R-:W-:Y:S01]  /*06e0*/  IMAD.SHL.U32 R17, R15, 0x800000, RZ ;  /* 0x008000000f117824 */ /* 0x000fe200078e00ff */
[----:B------:R-:W-:-:S02]  /*06f0*/  LOP3.LUT R8, R19, R8, RZ, 0xc0, !PT ;  /* 0x0000000813087212 */ /* 0x000fc400078ec0ff */
[-C--:B------:R-:W-:Y:S02]  /*0700*/  LOP3.LUT R7, R7, R4.reuse, RZ, 0x30, !PT ;  /* 0x0000000407077212 */ /* 0x080fe400078e30ff */
[----:B------:R-:W-:Y:S02]  /*0710*/  LOP3.LUT R9, R13, R4, RZ, 0x30, !PT ;  /* 0x000000040d097212 */ /* 0x000fe400078e30ff */
[----:B------:R-:W-:Y:S02]  /*0720*/  LOP3.LUT R5, R10, R5, R16, 0xfe, !PT ;  /* 0x000000050a057212 */ /* 0x000fe400078efe10 */
[----:B------:R-:W-:Y:S01]  /*0730*/  LOP3.LUT R10, R7, 0x1, R6, 0x60, !PT ;  /* 0x00000001070a7812 */ /* 0x000fe200078e6006 */
[----:B------:R-:W-:Y:S01]  /*0740*/  IMAD.SHL.U32 R7, R8, 0x8000, RZ ;  /* 0x0000800008077824 */ /* 0x000fe200078e00ff */
[----:B------:R-:W-:Y:S02]  /*0750*/  LOP3.LUT R13, R17, R18, R4, 0xf8, !PT ;  /* 0x00000012110d7212 */ /* 0x000fe400078ef804 */
[----:B------:R-:W-:-:S02]  /*0760*/  LOP3.LUT R12, R11, 0x4000, R12, 0xf8, !PT ;  /* 0x000040000b0c7812 */ /* 0x000fc400078ef80c */
[----:B------:R-:W-:Y:S02]  /*0770*/  SHF.L.U64.HI R8, R14, 0x18, RZ ;  /* 0x000000180e087819 */ /* 0x000fe400000102ff */
[----:B------:R-:W-:Y:S02]  /*0780*/  LOP3.LUT R4, R9, 0x1, R6, 0x60, !PT ;  /* 0x0000000109047812 */ /* 0x000fe400078e6006 */
[----:B------:R-:W-:Y:S02]  /*0790*/  LOP3.LUT R6, R8, R12, R7, 0xfe, !PT ;  /* 0x0000000c08067212 */ /* 0x000fe400078efe07 */
[----:B------:R-:W-:Y:S01]  /*07a0*/  LOP3.LUT R5, R10, R5, R13, 0xfe, !PT ;  /* 0x000000050a057212 */ /* 0x000fe200078efe0d */
[----:B------:R-:W-:Y:S01]  /*07b0*/  IMAD.SHL.U32 R7, R4, 0x8, RZ ;  /* 0x0000000804077824 */ /* 0x000fe200078e00ff */
[----:B------:R-:W-:Y:S02]  /*07c0*/  SHF.L.U64.HI R15, R15, 0x17, RZ ;  /* 0x000000170f0f7819 */ /* 0x000fe400000102ff */
[----:B------:R-:W-:-:S02]  /*07d0*/  LOP3.LUT R4, R5, R0, RZ, 0xfc, !PT ;  /* 0x0000000005047212 */ /* 0x000fc400078efcff */
[----:B------:R-:W-:-:S05]  /*07e0*/  LOP3.LUT R5, R7, R6, R15, 0xfe, !PT ;  /* 0x0000000607057212 */ /* 0x000fca00078efe0f */
[----:B------:R-:W-:Y:S01]  /*07f0*/  STG.E.64 desc[UR4][R2.64], R4 ;  /* 0x0000000402007986 */ /* 0x000fe2000c101b04 */
[----:B------:R-:W-:Y:S05]  /*0800*/  EXIT ;  /* 0x000000000000794d */ /* 0x000fea0003800000 */
.L_x_13:
        /* <DEDUP_REMOVED lines=15> */
.L_x_49:


//--------------------- .text._Z19passo_bool_7_parte1PyS_y --------------------------
	.section	.text._Z19passo_bool_7_parte1PyS_y,"ax",@progbits
	.align	128
        .global         _Z19passo_bool_7_parte1PyS_y
        .type           _Z19passo_bool_7_parte1PyS_y,@function
        .size           _Z19passo_bool_7_parte1PyS_y,(.L_x_50 - _Z19passo_bool_7_parte1PyS_y)
        .other          _Z19passo_bool_7_parte1PyS_y,@"STO_CUDA_ENTRY STV_DEFAULT"
_Z19passo_bool_7_parte1PyS_y:
.text._Z19passo_bool_7_parte1PyS_y:
        /* <DEDUP_REMOVED lines=19> */
[C---:B--2---:R-:W-:Y:S01]  /*0130*/  IMAD.SHL.U32 R9, R6.reuse, 0x200, RZ ;  /* 0x0000020006097824 */ /* 0x044fe200078e00ff */
[C-C-:B------:R-:W-:Y:S01]  /*0140*/  SHF.R.U64 R11, R6.reuse, 0x16, R7.reuse ;  /* 0x00000016060b7819 */ /* 0x140fe20000001207 */
[C---:B------:R-:W-:Y:S01]  /*0150*/  IMAD.SHL.U32 R18, R6.reuse, 0x2, RZ ;  /* 0x0000000206127824 */ /* 0x040fe200078e00ff */
[----:B------:R-:W-:Y:S02]  /*0160*/  SHF.R.U64 R17, R6, 0x2, R7 ;  /* 0x0000000206117819 */ /* 0x000fe40000001207 */
[----:B---3--:R-:W-:-:S02]  /*0170*/  LOP3.LUT R0, R4, 0x20000, R9, 0xf8, !PT ;  /* 0x0002000004007812 */ /* 0x008fc400078ef809 */
[----:B------:R-:W-:Y:S02]  /*0180*/  SHF.R.U32.HI R9, RZ, 0xf, R7 ;  /* 0x0000000fff097819 */ /* 0x000fe40000011607 */
[----:B------:R-:W-:Y:S02]  /*0190*/  LOP3.LUT R0, R0, 0x10000, R11, 0xf8, !PT ;  /* 0x0001000000007812 */ /* 0x000fe400078ef80b */
[----:B------:R-:W-:Y:S02]  /*01a0*/  SHF.R.U64 R11, R6, 0x1d, R7 ;  /* 0x0000001d060b7819 */ /* 0x000fe40000001207 */
[----:B------:R-:W-:Y:S02]  /*01b0*/  LOP3.LUT R0, R0, 0x1, R9, 0xf8, !PT ;  /* 0x0000000100007812 */ /* 0x000fe400078ef809 */
[----:B------:R-:W-:Y:S02]  /*01c0*/  SHF.R.U64 R13, R6, 0x1, R7 ;  /* 0x00000001060d7819 */ /* 0x000fe40000001207 */
[----:B------:R-:W-:-:S02]  /*01d0*/  LOP3.LUT R0, R0, 0x8000, R17, 0xf8, !PT ;  /* 0x0000800000007812 */ /* 0x000fc400078ef811 */
[----:B------:R-:W-:Y:S02]  /*01e0*/  SHF.R.U64 R15, R6, 0x13, R7 ;  /* 0x00000013060f7819 */ /* 0x000fe40000001207 */
[----:B------:R-:W-:Y:S02]  /*01f0*/  LOP3.LUT R0, R0, 0x1, R11, 0xf8, !PT ;  /* 0x0000000100007812 */ /* 0x000fe400078ef80b */
[----:B------:R-:W-:Y:S02]  /*0200*/  SHF.R.U64 R10, R6, 0xe, R7 ;  /* 0x0000000e060a7819 */ /* 0x000fe40000001207 */
[----:B------:R-:W-:Y:S02]  /*0210*/  LOP3.LUT R0, R0, 0x200, R13, 0xf8, !PT ;  /* 0x0000020000007812 */ /* 0x000fe400078ef80d */
[----:B------:R-:W-:Y:S02]  /*0220*/  SHF.R.U64 R4, R6, 0x14, R7 ;  /* 0x0000001406047819 */ /* 0x000fe40000001207 */
[----:B------:R-:W-:-:S02]  /*0230*/  LOP3.LUT R13, R0, 0x40, R15, 0xf8, !PT ;  /* 0x00000040000d7812 */ /* 0x000fc400078ef80f */
[C-C-:B------:R-:W-:Y:S02]  /*0240*/  SHF.R.U64 R8, R6.reuse, 0xc, R7.reuse ;  /* 0x0000000c06087819 */ /* 0x140fe40000001207 */
[----:B------:R-:W-:Y:S02]  /*0250*/  LOP3.LUT R13, R13, 0x80, R18, 0xf8, !PT ;  /* 0x000000800d0d7812 */ /* 0x000fe400078ef812 */
[----:B------:R-:W-:Y:S02]  /*0260*/  SHF.R.U64 R19, R6, 0x1b, R7 ;  /* 0x0000001b06137819 */ /* 0x000fe40000001207 */
[----:B------:R-:W-:Y:S02]  /*0270*/  LOP3.LUT R16, R13, 0x400, R10, 0xf8, !PT ;  /* 0x000004000d107812 */ /* 0x000fe400078ef80a */
[----:B------:R-:W-:Y:S02]  /*0280*/  LOP3.LUT R8, R4, R8, R17, 0xe0, !PT ;  /* 0x0000000804087212 */ /* 0x000fe400078ee011 */
[----:B------:R-:W-:-:S02]  /*0290*/  SHF.R.U64 R0, R6, 0x15, R7 ;  /* 0x0000001506007819 */ /* 0x000fc40000001207 */
[--C-:B------:R-:W-:Y:S02]  /*02a0*/  SHF.R.U32.HI R17, RZ, 0x14, R7.reuse ;  /* 0x00000014ff117819 */ /* 0x100fe40000011607 */
[----:B------:R-:W-:Y:S02]  /*02b0*/  SHF.R.U64 R14, R6, 0x1a, R7 ;  /* 0x0000001a060e7819 */ /* 0x000fe40000001207 */
[----:B------:R-:W-:Y:S02]  /*02c0*/  LOP3.LUT R16, R16, 0x40000, R19, 0xf8, !PT ;  /* 0x0004000010107812 */ /* 0x000fe400078ef813 */
[----:B------:R-:W-:Y:S02]  /*02d0*/  LOP3.LUT R0, R17, R0, R14, 0xe0, !PT ;  /* 0x0000000011007212 */ /* 0x000fe400078ee00e */
[----:B------:R-:W-:Y:S02]  /*02e0*/  LOP3.LUT R16, R16, 0x100000, R18, 0xf8, !PT ;  /* 0x0010000010107812 */ /* 0x000fe400078ef812 */
[----:B------:R-:W-:-:S02]  /*02f0*/  SHF.R.U32.HI R18, RZ, 0xe, R7 ;  /* 0x0000000eff127819 */ /* 0x000fc40000011607 */
[--C-:B------:R-:W-:Y:S02]  /*0300*/  SHF.R.U32.HI R17, RZ, 0xb, R7.reuse ;  /* 0x0000000bff117819 */ /* 0x100fe40000011607 */
[--C-:B------:R-:W-:Y:S02]  /*0310*/  SHF.R.U32.HI R12, RZ, 0x5, R7.reuse ;  /* 0x00000005ff0c7819 */ /* 0x100fe40000011607 */
[C-C-:B------:R-:W-:Y:S02]  /*0320*/  SHF.R.U64 R4, R6.reuse, 0x9, R7.reuse ;  /* 0x0000000906047819 */ /* 0x140fe40000001207 */
[----:B------:R-:W-:Y:S02]  /*0330*/  SHF.R.U64 R11, R6, 0x6, R7 ;  /* 0x00000006060b7819 */ /* 0x000fe40000001207 */
[----:B------:R-:W-:Y:S02]  /*0340*/  LOP3.LUT R17, R18, R15, R17, 0xfe, !PT ;  /* 0x0000000f12117212 */ /* 0x000fe400078efe11 */
[----:B------:R-:W-:-:S02]  /*0350*/  SHF.R.U64 R21, R6, 0xd, R7 ;  /* 0x0000000d06157819 */ /* 0x000fc40000001207 */
[C-C-:B------:R-:W-:Y:S02]  /*0360*/  SHF.R.U64 R20, R6.reuse, 0x5, R7.reuse ;  /* 0x0000000506147819 */ /* 0x140fe40000001207 */
[----:B------:R-:W-:Y:S02]  /*0370*/  SHF.R.U64 R19, R6, 0xf, R7 ;  /* 0x0000000f06137819 */ /* 0x000fe40000001207 */
[----:B------:R-:W-:Y:S02]  /*0380*/  LOP3.LUT R13, R12, R4, R11, 0xe0, !PT ;  /* 0x000000040c0d7212 */ /* 0x000fe400078ee00b */
[----:B------:R-:W-:Y:S02]  /*0390*/  LOP3.LUT R18, R17, 0x1, R10, 0xc8, !PT ;  /* 0x0000000111127812 */ /* 0x000fe400078ec80a */
[----:B------:R-:W-:Y:S02]  /*03a0*/  LOP3.LUT R12, R21, R20, RZ, 0x30, !PT ;  /* 0x00000014150c7212 */ /* 0x000fe400078e30ff */
[----:B------:R-:W-:-:S02]  /*03b0*/  LOP3.LUT R10, R11, 0x1, R6, 0x80, !PT ;  /* 0x000000010b0a7812 */ /* 0x000fc400078e8006 */
[--C-:B------:R-:W-:Y:S02]  /*03c0*/  SHF.R.U64 R21, R6, 0x1c, R7.reuse ;  /* 0x0000001c06157819 */ /* 0x100fe40000001207 */
[----:B------:R-:W-:Y:S01]  /*03d0*/  SHF.R.U32.HI R4, RZ, 0x1, R7 ;  /* 0x00000001ff047819 */ /* 0x000fe20000011607 */
[----:B------:R-:W-:Y:S01]  /*03e0*/  IMAD.SHL.U32 R20, R10, 0x20, RZ ;  /* 0x000000200a147824 */ /* 0x000fe200078e00ff */
[----:B------:R-:W-:Y:S02]  /*03f0*/  LOP3.LUT R16, R16, 0x200000, R19, 0xf8, !PT ;  /* 0x0020000010107812 */ /* 0x000fe400078ef813 */
[----:B------:R-:W-:Y:S02]  /*0400*/  SHF.R.U64 R19, R6, 0x18, R7 ;  /* 0x0000001806137819 */ /* 0x000fe40000001207 */
[----:B------:R-:W-:Y:S02]  /*0410*/  LOP3.LUT R4, R4, 0x1, R21, 0x8, !PT ;  /* 0x0000000104047812 */ /* 0x000fe400078e0815 */
[----:B------:R-:W-:-:S02]  /*0420*/  SHF.R.U64 R21, R6, 0xa, R7 ;  /* 0x0000000a06157819 */ /* 0x000fc40000001207 */
[----:B------:R-:W-:Y:S02]  /*0430*/  LOP3.LUT R17, R16, 0x400000, R19, 0xf8, !PT ;  /* 0x0040000010117812 */ /* 0x000fe400078ef813 */
[--C-:B------:R-:W-:Y:S02]  /*0440*/  SHF.R.U32.HI R19, RZ, 0xa, R7.reuse ;  /* 0x0000000aff137819 */ /* 0x100fe40000011607 */
[----:B------:R-:W-:Y:S02]  /*0450*/  LOP3.LUT R21, R21, 0x1, RZ, 0xc0, !PT ;  /* 0x0000000115157812 */ /* 0x000fe400078ec0ff */
[----:B------:R-:W-:Y:S02]  /*0460*/  LOP3.LUT R18, R20, R17, R18, 0xfe, !PT ;  /* 0x0000001114127212 */ /* 0x000fe400078efe12 */
[C-C-:B------:R-:W-:Y:S02]  /*0470*/  SHF.R.U64 R24, R6.reuse, 0x1e, R7.reuse ;  /* 0x0000001e06187819 */ /* 0x140fe40000001207 */
[----:B------:R-:W-:-:S02]  /*0480*/  SHF.R.U64 R17, R6, 0x11, R7 ;  /* 0x0000001106117819 */ /* 0x000fc40000001207 */
[--C-:B------:R-:W-:Y:S02]  /*0490*/  SHF.R.U64 R22, R6, 0xb, R7.reuse ;  /* 0x0000000b06167819 */ /* 0x100fe40000001207 */
[----:B------:R-:W-:Y:S02]  /*04a0*/  SHF.R.U32.HI R16, RZ, 0x9, R7 ;  /* 0x00000009ff107819 */ /* 0x000fe40000011607 */
[----:B------:R-:W-:Y:S02]  /*04b0*/  LOP3.LUT R19, R19, 0x1, RZ, 0xc0, !PT ;  /* 0x0000000113137812 */ /* 0x000fe400078ec0ff */
[----:B------:R-:W-:Y:S02]  /*04c0*/  LOP3.LUT R6, R15, 0x1, R6, 0x40, !PT ;  /* 0x000000010f067812 */ /* 0x000fe400078e4006 */
[----:B------:R-:W-:Y:S02]  /*04d0*/  LOP3.LUT R12, R12, 0x1, R21, 0x60, !PT ;  /* 0x000000010c0c7812 */ /* 0x000fe400078e6015 */
[----:B------:R-:W-:-:S02]  /*04e0*/  LOP3.LUT R11, R21, R13, RZ, 0xc0, !PT ;  /* 0x0000000d150b7212 */ /* 0x000fc400078ec0ff */
[--C-:B------:R-:W-:Y:S02]  /*04f0*/  SHF.R.U32.HI R23, RZ, 0x12, R7.reuse ;  /* 0x00000012ff177819 */ /* 0x100fe40000011607 */
[--C-:B------:R-:W-:Y:S02]  /*0500*/  SHF.R.U32.HI R26, RZ, 0x13, R7.reuse ;  /* 0x00000013ff1a7819 */ /* 0x100fe40000011607 */
[--C-:B------:R-:W-:Y:S02]  /*0510*/  SHF.R.U32.HI R21, RZ, 0x8, R7.reuse ;  /* 0x00000008ff157819 */ /* 0x100fe40000011607 */
[C---:B------:R-:W-:Y:S02]  /*0520*/  LOP3.LUT R13, R19.reuse, R16, RZ, 0xc0, !PT ;  /* 0x00000010130d7212 */ /* 0x040fe400078ec0ff */
[----:B------:R-:W-:Y:S02]  /*0530*/  LOP3.LUT R14, R19, R14, RZ, 0xc0, !PT ;  /* 0x0000000e130e7212 */ /* 0x000fe400078ec0ff */
[----:B------:R-:W-:Y:S01]  /*0540*/  LOP3.LUT R28, R15, 0x1, RZ, 0xc0, !PT ;  /* 0x000000010f1c7812 */ /* 0x000fe200078ec0ff */
[----:B------:R-:W-:Y:S01]  /*0550*/  IMAD.SHL.U32 R15, R6, 0x2000, RZ ;  /* 0x00002000060f7824 */ /* 0x000fe200078e00ff */
[----:B------:R-:W-:-:S02]  /*0560*/  SHF.R.U32.HI R19, RZ, 0xc, R7 ;  /* 0x0000000cff137819 */ /* 0x000fc40000011607 */
[----:B------:R-:W-:Y:S02]  /*0570*/  LOP3.LUT R20, R23, R24, RZ, 0x30, !PT ;  /* 0x0000001817147212 */ /* 0x000fe400078e30ff */
[----:B------:R-:W-:Y:S02]  /*0580*/  LOP3.LUT R26, R24, R26, R17, 0x4, !PT ;  /* 0x0000001a181a7212 */ /* 0x000fe400078e0411 */
[----:B------:R-:W-:Y:S02]  /*0590*/  LOP3.LUT R24, R21, R24, RZ, 0x30, !PT ;  /* 0x0000001815187212 */ /* 0x000fe400078e30ff */
[----:B------:R-:W-:Y:S01]  /*05a0*/  SHF.R.U32.HI R16, RZ, 0xe, R7 ;  /* 0x0000000eff107819 */ /* 0x000fe20000011607 */
[----:B------:R-:W-:Y:S01]  /*05b0*/  IMAD.SHL.U32 R26, R26, 0x800, RZ ;  /* 0x000008001a1a7824 */ /* 0x000fe200078e00ff */
[----:B------:R-:W-:Y:S02]  /*05c0*/  LOP3.LUT R22, R22, R21, RZ, 0x30, !PT ;  /* 0x0000001516167212 */ /* 0x000fe400078e30ff */
[----:B------:R-:W-:-:S02]  /*05d0*/  LOP3.LUT R7, R28, 0x4, R19, 0xf8, !PT ;  /* 0x000000041c077812 */ /* 0x000fc400078ef813 */
[----:B------:R-:W-:Y:S02]  /*05e0*/  LOP3.LUT R19, R18, R15, RZ, 0xfc, !PT ;  /* 0x0000000f12137212 */ /* 0x000fe400078efcff */
[--C-:B------:R-:W-:Y:S02]  /*05f0*/  LOP3.LUT R15, R20, 0x1, R17.reuse, 0x40, !PT ;  /* 0x00000001140f7812 */ /* 0x100fe400078e4011 */
[--C-:B------:R-:W-:Y:S02]  /*0600*/  LOP3.LUT R18, R24, 0x1, R17.reuse, 0x40, !PT ;  /* 0x0000000118127812 */ /* 0x100fe400078e4011 */
[----:B------:R-:W-:Y:S02]  /*0610*/  LOP3.LUT R17, R22, 0x1, R17, 0x40, !PT ;  /* 0x0000000116117812 */ /* 0x000fe400078e4011 */
[----:B------:R-:W-:Y:S02]  /*0620*/  SHF.L.U64.HI R10, R10, 0x5, RZ ;  /* 0x000000050a0a7819 */ /* 0x000fe400000102ff */
[----:B------:R-:W-:Y:S01]  /*0630*/  SHF.L.U64.HI R21, R6, 0xd, RZ ;  /* 0x0000000d06157819 */ /* 0x000fe200000102ff */
[----:B------:R-:W-:Y:S01]  /*0640*/  IMAD.SHL.U32 R6, R17, 0x4000, RZ ;  /* 0x0000400011067824 */ /* 0x000fe200078e00ff */
[----:B------:R-:W-:-:S02]  /*0650*/  LOP3.LUT R19, R19, 0x800, R26, 0xf8, !PT ;  /* 0x0000080013137812 */ /* 0x000fc400078ef81a */
[----:B------:R-:W-:Y:S01]  /*0660*/  LOP3.LUT R5, R21, R5, R10, 0xfe, !PT ;  /* 0x0000000515057212 */ /* 0x000fe200078efe0a */
[----:B------:R-:W-:Y:S01]  /*0670*/  IMAD.SHL.U32 R21, R8, 0x2, RZ ;  /* 0x0000000208157824 */ /* 0x000fe200078e00ff */
[----:B------:R-:W-:Y:S02]  /*0680*/  LOP3.LUT R13, R13, 0x1, R0, 0xf8, !PT ;  /* 0x000000010d0d7812 */ /* 0x000fe400078ef800 */
[----:B------:R-:W-:Y:S01]  /*0690*/  LOP3.LUT R12, R12, R9, RZ, 0xc0, !PT ;  /* 0x000000090c0c7212 */ /* 0x000fe200078ec0ff */
[----:B------:R-:W-:Y:S01]  /*06a0*/  IMAD.SHL.U32 R9, R14, 0x80000, RZ ;  /* 0x000800000e097824 */ /* 0x000fe200078e00ff */
[----:B------:R-:W-:Y:S02]  /*06b0*/  LOP3.LUT R0, R19, R6, RZ, 0xfc, !PT ;  /* 0x0000000613007212 */ /* 0x000fe400078efcff */
[----:B------:R-:W-:Y:S01]  /*06c0*/  SHF.L.U64.HI R17, R17, 0xe, RZ ;  /* 0x0000000e11117819 */ /* 0x000fe200000102ff */
[----:B------:R-:W-:Y:S01]  /*06d0*/  IMAD.SHL.U32 R19, R12, 0x10, RZ ;  /* 0x000000100c137824 */ /* 0x000fe200078e00ff */
[----:B------:R-:W-:-:S02]  /*06e0*/  SHF.L.U64.HI R6, R14, 0x13, RZ ;  /* 0x000000130e067819 */ /* 0x000fc400000102ff */
[----:B------:R-:W-:Y:S02]  /*06f0*/  LOP3.LUT R8, R4, 0x2, R21, 0xf8, !PT ;  /* 0x0000000204087812 */ /* 0x000fe400078ef815 */
[----:B------:R-:W-:Y:S02]  /*0700*/  LOP3.LUT R4, R6, R5, R17, 0xfe, !PT ;  /* 0x0000000506047212 */ /* 0x000fe400078efe11 */
[C---:B------:R-:W-:Y:S01]  /*0710*/  SHF.L.U64.HI R6, R18.reuse, 0x8, RZ ;  /* 0x0000000812067819 */ /* 0x040fe200000102ff */
[----:B------:R-:W-:Y:S01]  /*0720*/  IMAD.SHL.U32 R18, R18, 0x100, RZ ;  /* 0x0000010012127824 */ /* 0x000fe200078e00ff */
[----:B------:R-:W-:Y:S02]  /*0730*/  LOP3.LUT R0, R0, R13, R9, 0xfe, !PT ;  /* 0x0000000d00007212 */ /* 0x000fe400078efe09 */
[----:B------:R-:W-:Y:S02]  /*0740*/  SHF.L.U64.HI R5, R11, 0xc, RZ ;  /* 0x0000000c0b057819 */ /* 0x000fe400000102ff */
[----:B------:R-:W-:-:S02]  /*0750*/  LOP3.LUT R16, R19, 0x8, R16, 0xf8, !PT ;  /* 0x0000000813107812 */ /* 0x000fc400078ef810 */
[----:B------:R-:W-:Y:S02]  /*0760*/  LOP3.LUT R4, R5, R4, R6, 0xfe, !PT ;  /* 0x0000000405047212 */ /* 0x000fe400078efe06 */
[----:B------:R-:W-:Y:S01]  /*0770*/  LOP3.LUT R15, R0, R18, R15, 0xfe, !PT ;  /* 0x00000012000f7212 */ /* 0x000fe200078efe0f */
[----:B------:R-:W-:Y:S01]  /*0780*/  IMAD.SHL.U32 R0, R11, 0x1000, RZ ;  /* 0x000010000b007824 */ /* 0x000fe200078e00ff */
[----:B------:R-:W-:Y:S02]  /*0790*/  SHF.L.U64.HI R5, R12, 0x4, RZ ;  /* 0x000000040c057819 */ /* 0x000fe400000102ff */
[----:B------:R-:W-:Y:S02]  /*07a0*/  LOP3.LUT R7, R16, R7, R8, 0xfe, !PT ;  /* 0x0000000710077212 */ /* 0x000fe400078efe08 */
[----:B------:R-:W-:Y:S02]  /*07b0*/  LOP3.LUT R5, R4, R5, RZ, 0xfc, !PT ;  /* 0x0000000504057212 */ /* 0x000fe400078efcff */
[----:B------:R-:W-:-:S05]  /*07c0*/  LOP3.LUT R4, R7, R15, R0, 0xfe, !PT ;  /* 0x0000000f07047212 */ /* 0x000fca00078efe00 */
[----:B------:R-:W-:Y:S01]  /*07d0*/  STG.E.64 desc[UR4][R2.64], R4 ;  /* 0x0000000402007986 */ /* 0x000fe2000c101b04 */
[----:B------:R-:W-:Y:S05]  /*07e0*/  EXIT ;  /* 0x000000000000794d */ /* 0x000fea0003800000 */
.L_x_14:
        /* <DEDUP_REMOVED lines=9> */
.L_x_50:


//--------------------- .text._Z18passo_tlf_6_parte3PyS_y --------------------------
	.section	.text._Z18passo_tlf_6_parte3PyS_y,"ax",@progbits
	.align	128
        .global         _Z18passo_tlf_6_parte3PyS_y
        .type           _Z18passo_tlf_6_parte3PyS_y,@function
        .size           _Z18passo_tlf_6_parte3PyS_y,(.L_x_51 - _Z18passo_tlf_6_parte3PyS_y)
        .other          _Z18passo_tlf_6_parte3PyS_y,@"STO_CUDA_ENTRY STV_DEFAULT"
_Z18passo_tlf_6_parte3PyS_y:
.text._Z18passo_tlf_6_parte3PyS_y:
        /* <DEDUP_REMOVED lines=19> */
[C-C-:B------:R-:W-:Y:S01]  /*0130*/  SHF.R.U64 R12, R6.reuse, 0xc, R7.reuse ;  /* 0x0000000c060c7819 */ /* 0x140fe20000001207 */
[C---:B------:R-:W-:Y:S01]  /*0140*/  IMAD.SHL.U32 R14, R6.reuse, 0x10, RZ ;  /* 0x00000010060e7824 */ /* 0x040fe200078e00ff */
[C---:B------:R-:W-:Y:S02]  /*0150*/  SHF.R.U64 R0, R6.reuse, 0xf, R7 ;  /* 0x0000000f06007819 */ /* 0x040fe40000001207 */
[----:B------:R-:W-:Y:S02]  /*0160*/  SHF.R.S32.HI R11, RZ, 0x1f, R17 ;  /* 0x0000001fff0b7819 */ /* 0x000fe40000011411 */
[----:B------:R-:W-:Y:S02]  /*0170*/  SHF.R.S32.HI R8, RZ, 0x1f, R14 ;  /* 0x0000001fff087819 */ /* 0x000fe4000001140e */
[----:B------:R-:W-:-:S02]  /*0180*/  SHF.R.U64 R9, R6, 0xe, R7 ;  /* 0x0000000e06097819 */ /* 0x000fc40000001207 */
[----:B------:R-:W-:Y:S02]  /*0190*/  LOP3.LUT R10, R12, 0x2, RZ, 0xc0, !PT ;  /* 0x000000020c0a7812 */ /* 0x000fe400078ec0ff */
[----:B------:R-:W-:Y:S02]  /*01a0*/  LOP3.LUT R11, R11, 0xffffffe2, RZ, 0xc0, !PT ;  /* 0xffffffe20b0b7812 */ /* 0x000fe400078ec0ff */
[----:B------:R-:W-:Y:S02]  /*01b0*/  LOP3.LUT R8, R8, 0xffffffe2, RZ, 0xc0, !PT ;  /* 0xffffffe208087812 */ /* 0x000fe400078ec0ff */
[----:B------:R-:W-:Y:S02]  /*01c0*/  LOP3.LUT R9, R0, R9, RZ, 0xfc, !PT ;  /* 0x0000000900097212 */ /* 0x000fe400078efcff */
[----:B------:R-:W-:Y:S02]  /*01d0*/  LOP3.LUT R13, R6, 0x1, RZ, 0xc0, !PT ;  /* 0x00000001060d7812 */ /* 0x000fe400078ec0ff */
[----:B------:R-:W-:Y:S01]  /*01e0*/  LOP3.LUT R12, R12, 0x1, RZ, 0xc0, !PT ;  /* 0x000000010c0c7812 */ /* 0x000fe200078ec0ff */
[----:B------:R-:W-:Y:S01]  /*01f0*/  IMAD.SHL.U32 R9, R9, 0x40, RZ ;  /* 0x0000004009097824 */ /* 0x000fe200078e00ff */
[----:B------:R-:W-:-:S02]  /*0200*/  IADD3 R0, P1, P3, R8, R10, R11 ;  /* 0x0000000a08007210 */ /* 0x000fc40007b3e00b */
[----:B------:R-:W-:Y:S02]  /*0210*/  SHF.R.S32.HI R17, RZ, 0x1f, R17 ;  /* 0x0000001fff117819 */ /* 0x000fe40000011411 */
[----:B------:R-:W-:Y:S02]  /*0220*/  SHF.R.S32.HI R14, RZ, 0x1f, R14 ;  /* 0x0000001fff0e7819 */ /* 0x000fe4000001140e */
[----:B------:R-:W-:Y:S02]  /*0230*/  IADD3 R13, P2, PT, R13, R12, RZ ;  /* 0x0000000c0d0d7210 */ /* 0x000fe40007f5e0ff */
[----:B------:R-:W-:Y:S01]  /*0240*/  IADD3.X R12, PT, PT, R14, RZ, R17, P1, P3 ;  /* 0x000000ff0e0c7210 */ /* 0x000fe20000fe6411 */
[C---:B------:R-:W-:Y:S01]  /*0250*/  IMAD.SHL.U32 R17, R6.reuse, 0x400, RZ ;  /* 0x0000040006117824 */ /* 0x040fe200078e00ff */
[C-C-:B------:R-:W-:Y:S01]  /*0260*/  SHF.R.U64 R15, R6.reuse, 0x7, R7.reuse ;  /* 0x00000007060f7819 */ /* 0x140fe20000001207 */
[----:B------:R-:W-:Y:S01]  /*0270*/  IMAD.SHL.U32 R14, R6, 0x2, RZ ;  /* 0x00000002060e7824 */ /* 0x000fe200078e00ff */
[----:B------:R-:W-:-:S02]  /*0280*/  SHF.R.U32.HI R11, RZ, 0x5, R7 ;  /* 0x00000005ff0b7819 */ /* 0x000fc40000011607 */
[C-C-:B------:R-:W-:Y:S02]  /*0290*/  SHF.R.U64 R10, R6.reuse, 0x8, R7.reuse ;  /* 0x00000008060a7819 */ /* 0x140fe40000001207 */
[--C-:B------:R-:W-:Y:S02]  /*02a0*/  SHF.R.U64 R20, R6, 0x6, R7.reuse ;  /* 0x0000000606147819 */ /* 0x100fe40000001207 */
[----:B------:R-:W-:Y:S02]  /*02b0*/  SHF.R.U32.HI R19, RZ, 0x4, R7 ;  /* 0x00000004ff137819 */ /* 0x000fe40000011607 */
[----:B------:R-:W-:Y:S02]  /*02c0*/  SHF.R.S32.HI R24, RZ, 0x1e, R17 ;  /* 0x0000001eff187819 */ /* 0x000fe40000011411 */
[----:B------:R-:W-:Y:S02]  /*02d0*/  LOP3.LUT R11, R11, 0x1, RZ, 0xc0, !PT ;  /* 0x000000010b0b7812 */ /* 0x000fe400078ec0ff */
[----:B------:R-:W-:-:S02]  /*02e0*/  LOP3.LUT R16, R15, 0x1, RZ, 0xc0, !PT ;  /* 0x000000010f107812 */ /* 0x000fc400078ec0ff */
[----:B------:R-:W-:Y:S02]  /*02f0*/  LOP3.LUT R8, R10, 0x1, RZ, 0xc0, !PT ;  /* 0x000000010a087812 */ /* 0x000fe400078ec0ff */
[----:B------:R-:W-:Y:S02]  /*0300*/  SHF.R.U64 R18, R6, 0x4, R7 ;  /* 0x0000000406127819 */ /* 0x000fe40000001207 */
[----:B------:R-:W-:Y:S02]  /*0310*/  LOP3.LUT R20, R20, 0x2, RZ, 0xc0, !PT ;  /* 0x0000000214147812 */ /* 0x000fe400078ec0ff */
[----:B------:R-:W-:Y:S02]  /*0320*/  LOP3.LUT R19, R19, 0x2, RZ, 0xc0, !PT ;  /* 0x0000000213137812 */ /* 0x000fe400078ec0ff */
[----:B------:R-:W-:Y:S02]  /*0330*/  LOP3.LUT R24, R24, 0xfffffffe, RZ, 0xc0, !PT ;  /* 0xfffffffe18187812 */ /* 0x000fe400078ec0ff */
[----:B------:R-:W-:-:S02]  /*0340*/  IADD3 R16, P0, PT, R11, R16, RZ ;  /* 0x000000100b107210 */ /* 0x000fc40007f1e0ff */
[----:B------:R-:W-:Y:S02]  /*0350*/  IADD3 R8, P6, PT, R8, R11, RZ ;  /* 0x0000000b08087210 */ /* 0x000fe40007fde0ff */
[----:B------:R-:W-:Y:S02]  /*0360*/  LOP3.LUT R11, R6, 0x2, RZ, 0xc0, !PT ;  /* 0x00000002060b7812 */ /* 0x000fe400078ec0ff */
[----:B------:R-:W-:Y:S02]  /*0370*/  LOP3.LUT R18, R18, 0x2, RZ, 0xc0, !PT ;  /* 0x0000000212127812 */ /* 0x000fe400078ec0ff */
[----:B------:R-:W-:Y:S02]  /*0380*/  SHF.R.S32.HI R17, RZ, 0x1f, R17 ;  /* 0x0000001fff117819 */ /* 0x000fe40000011411 */
[----:B------:R-:W-:Y:S02]  /*0390*/  IADD3 R20, P1, P3, R24, R20, R19 ;  /* 0x0000001418147210 */ /* 0x000fe40007b3e013 */
[----:B------:R-:W-:-:S02]  /*03a0*/  LOP3.LUT R22, R15, 0x2, RZ, 0xc0, !PT ;  /* 0x000000020f167812 */ /* 0x000fc400078ec0ff */
[----:B------:R-:W-:Y:S02]  /*03b0*/  SHF.R.S32.HI R21, RZ, 0x1e, R14 ;  /* 0x0000001eff157819 */ /* 0x000fe4000001140e */
[----:B------:R-:W-:Y:S02]  /*03c0*/  IADD3 R25, P5, PT, R18, R11, RZ ;  /* 0x0000000b12197210 */ /* 0x000fe40007fbe0ff */
[----:B------:R-:W-:Y:S02]  /*03d0*/  LOP3.LUT R10, R15, R10, RZ, 0xfc, !PT ;  /* 0x0000000a0f0a7212 */ /* 0x000fe400078efcff */
[----:B------:R-:W-:Y:S02]  /*03e0*/  IADD3.X R23, PT, PT, R17, RZ, RZ, P1, P3 ;  /* 0x000000ff11177210 */ /* 0x000fe40000fe64ff */
[----:B------:R-:W-:Y:S02]  /*03f0*/  IADD3 R15, P1, P4, R24, R22, R19 ;  /* 0x00000016180f7210 */ /* 0x000fe40007c3e013 */
[----:B------:R-:W-:Y:S01]  /*0400*/  LOP3.LUT R19, R21, 0xfffffffe, RZ, 0xc0, !PT ;  /* 0xfffffffe15137812 */ /* 0x000fe200078ec0ff */
[----:B------:R-:W-:Y:S01]  /*0410*/  IMAD.X R21, RZ, RZ, RZ, P0 ;  /* 0x000000ffff157224 */ /* 0x000fe200000e06ff */
[----:B------:R-:W-:-:S02]  /*0420*/  ISETP.GT.U32.AND P3, PT, R25, 0x3, PT ;  /* 0x000000031900780c */ /* 0x000fc40003f64070 */
[--C-:B---3--:R-:W-:Y:S02]  /*0430*/  LOP3.LUT R25, R5, 0x100000, R7.reuse, 0xf8, !PT ;  /* 0x0010000005197812 */ /* 0x108fe400078ef807 */
[----:B------:R-:W-:Y:S01]  /*0440*/  IADD3.X R5, PT, PT, R17, RZ, RZ, P1, P4 ;  /* 0x000000ff11057210 */ /* 0x000fe20000fe84ff */
[----:B------:R-:W-:Y:S01]  /*0450*/  IMAD.X R17, RZ, RZ, RZ, P6 ;  /* 0x000000ffff117224 */ /* 0x000fe200030e06ff */
[----:B------:R-:W-:Y:S01]  /*0460*/  IADD3 R19, P1, PT, R19, R18, RZ ;  /* 0x0000001213137210 */ /* 0x000fe20007f3e0ff */
[C---:B------:R-:W-:Y:S01]  /*0470*/  IMAD.SHL.U32 R18, R6.reuse, 0x20, RZ ;  /* 0x0000002006127824 */ /* 0x040fe200078e00ff */
[----:B------:R-:W-:Y:S02]  /*0480*/  SHF.L.U64.HI R22, R6, 0x1d, R7 ;  /* 0x0000001d06167819 */ /* 0x000fe40000010207 */
[----:B------:R-:W-:Y:S02]  /*0490*/  ISETP.GT.U32.AND P4, PT, R20, 0x3, PT ;  /* 0x000000031400780c */ /* 0x000fe40003f84070 */
[----:B------:R-:W-:-:S02]  /*04a0*/  LOP3.LUT R25, R25, 0x4, R22, 0xf8, !PT ;  /* 0x0000000419197812 */ /* 0x000fc400078ef816 */
[----:B------:R-:W-:Y:S02]  /*04b0*/  SHF.R.S32.HI R24, RZ, 0x1e, R18 ;  /* 0x0000001eff187819 */ /* 0x000fe40000011412 */
[--C-:B------:R-:W-:Y:S02]  /*04c0*/  SHF.L.U64.HI R22, R6, 0x1, R7.reuse ;  /* 0x0000000106167819 */ /* 0x100fe40000010207 */
[----:B------:R-:W-:Y:S02]  /*04d0*/  LOP3.LUT R24, R24, 0xfffffffe, RZ, 0xc0, !PT ;  /* 0xfffffffe18187812 */ /* 0x000fe400078ec0ff */
[----:B------:R-:W-:Y:S02]  /*04e0*/  SHF.L.U64.HI R20, R6, 0x2, R7 ;  /* 0x0000000206147819 */ /* 0x000fe40000010207 */
[----:B------:R-:W-:Y:S02]  /*04f0*/  LOP3.LUT R25, R25, 0x200, R22, 0xf8, !PT ;  /* 0x0000020019197812 */ /* 0x000fe400078ef816 */
[----:B------:R-:W-:-:S02]  /*0500*/  ISETP.GT.U32.AND P0, PT, R15, 0x3, PT ;  /* 0x000000030f00780c */ /* 0x000fc40003f04070 */
[--C-:B------:R-:W-:Y:S02]  /*0510*/  SHF.R.U32.HI R15, RZ, 0x1, R7.reuse ;  /* 0x00000001ff0f7819 */ /* 0x100fe40000011607 */
[----:B------:R-:W-:Y:S02]  /*0520*/  IADD3 R24, P6, PT, RZ, -R24, RZ ;  /* 0x80000018ff187210 */ /* 0x000fe40007fde0ff */
[----:B------:R-:W-:Y:S02]  /*0530*/  LOP3.LUT R25, R25, 0x33000, R20, 0xf8, !PT ;  /* 0x0003300019197812 */ /* 0x000fe400078ef814 */
[--C-:B------:R-:W-:Y:S01]  /*0540*/  SHF.R.U64 R20, R6, 0x14, R7.reuse ;  /* 0x0000001406147819 */ /* 0x100fe20000001207 */
[----:B------:R-:W-:Y:S01]  /*0550*/  IMAD.X R6, RZ, RZ, RZ, P2 ;  /* 0x000000ffff067224 */ /* 0x000fe200010e06ff */
[----:B------:R-:W-:Y:S02]  /*0560*/  LOP3.LUT R15, R15, R7, RZ, 0xfc, !PT ;  /* 0x000000070f0f7212 */ /* 0x000fe400078efcff */
[----:B------:R-:W-:-:S02]  /*0570*/  SHF.R.U32.HI R7, RZ, 0x8, R7 ;  /* 0x00000008ff077819 */ /* 0x000fc40000011607 */
[----:B------:R-:W-:Y:S01]  /*0580*/  ISETP.NE.U32.AND P2, PT, R19, R24, PT ;  /* 0x000000181300720c */ /* 0x000fe20003f45070 */
[----:B------:R-:W-:Y:S01]  /*0590*/  IMAD.SHL.U32 R24, R16, 0x2, RZ ;  /* 0x0000000210187824 */ /* 0x000fe200078e00ff */
[----:B------:R-:W-:Y:S01]  /*05a0*/  SHF.R.S32.HI R19, RZ, 0x1f, R18 ;  /* 0x0000001fff137819 */ /* 0x000fe20000011412 */
[----:B------:R-:W-:Y:S01]  /*05b0*/  IMAD.SHL.U32 R15, R15, 0x80, RZ ;  /* 0x000000800f0f7824 */ /* 0x000fe200078e00ff */
[----:B------:R-:W-:Y:S02]  /*05c0*/  LOP3.LUT R22, R25, 0x80000, R22, 0xf8, !PT ;  /* 0x0008000019167812 */ /* 0x000fe400078ef816 */
[----:B------:R-:W-:Y:S01]  /*05d0*/  LOP3.LUT R25, R20, 0x2, RZ, 0xc0, !PT ;  /* 0x0000000214197812 */ /* 0x000fe200078ec0ff */
[----:B------:R-:W-:Y:S01]  /*05e0*/  IMAD.X R19, RZ, RZ, ~R19, P6 ;  /* 0x000000ffff137224 */ /* 0x000fe200030e0e13 */
[----:B------:R-:W-:Y:S01]  /*05f0*/  LOP3.LUT R7, R7, 0x2, RZ, 0xc0, !PT ;  /* 0x0000000207077812 */ /* 0x000fe200078ec0ff */
[----:B------:R-:W-:Y:S01]  /*0600*/  IMAD.X R20, RZ, RZ, RZ, P5 ;  /* 0x000000ffff147224 */ /* 0x000fe200028e06ff */
[----:B------:R-:W-:-:S02]  /*0610*/  SHF.L.U64.HI R21, R16, 0x1, R21 ;  /* 0x0000000110157819 */ /* 0x000fc40000010215 */
[----:B------:R-:W-:Y:S02]  /*0620*/  LEA.HI.X.SX32 R16, R14, RZ, 0x1, P1 ;  /* 0x000000ff0e107211 */ /* 0x000fe400008f0eff */
[-C--:B------:R-:W-:Y:S02]  /*0630*/  IADD3 R14, P1, PT, R24, R25.reuse, RZ ;  /* 0x00000019180e7210 */ /* 0x080fe40007f3e0ff */
[----:B------:R-:W-:Y:S01]  /*0640*/  LEA R18, P6, R8, R25, 0x1 ;  /* 0x0000001908127211 */ /* 0x000fe200078c08ff */
[----:B------:R-:W-:Y:S01]  /*0650*/  IMAD.SHL.U32 R25, R10, 0x20, RZ ;  /* 0x000000200a197824 */ /* 0x000fe200078e00ff */
[----:B------:R-:W-:Y:S02]  /*0660*/  IADD3 R7, P5, PT, R7, R24, RZ ;  /* 0x0000001807077210 */ /* 0x000fe40007fbe0ff */
[----:B------:R-:W-:Y:S01]  /*0670*/  LEA.HI.X R17, R8, RZ, R17, 0x1, P6 ;  /* 0x000000ff08117211 */ /* 0x000fe200030f0c11 */
[--C-:B------:R-:W-:Y:S01]  /*0680*/  IMAD.X R8, RZ, RZ, R21.reuse, P1 ;  /* 0x000000ffff087224 */ /* 0x100fe200008e0615 */
[----:B------:R-:W-:Y:S01]  /*0690*/  LEA R0, P6, R13, R0, 0x1 ;  /* 0x000000000d007211 */ /* 0x000fe200078c08ff */
[----:B------:R-:W-:Y:S01]  /*06a0*/  IMAD.X R21, RZ, RZ, R21, P5 ;  /* 0x000000ffff157224 */ /* 0x000fe200028e0615 */
[----:B------:R-:W-:-:S02]  /*06b0*/  ISETP.GT.U32.AND.EX P3, PT, R20, RZ, PT, P3 ;  /* 0x000000ff1400720c */ /* 0x000fc40003f64130 */
[----:B------:R-:W-:Y:S02]  /*06c0*/  IADD3 R11, P5, PT, RZ, -R11, RZ ;  /* 0x8000000bff0b7210 */ /* 0x000fe40007fbe0ff */
[----:B------:R-:W-:Y:S02]  /*06d0*/  LOP3.LUT R22, R22, 0x20, R25, 0xf8, !PT ;  /* 0x0000002016167812 */ /* 0x000fe400078ef819 */
[----:B------:R-:W-:Y:S02]  /*06e0*/  LEA.HI.X R12, R13, R12, R6, 0x1, P6 ;  /* 0x0000000c0d0c7211 */ /* 0x000fe400030f0c06 */
[----:B------:R-:W-:Y:S02]  /*06f0*/  SEL R6, RZ, 0x8, !P3 ;  /* 0x00000008ff067807 */ /* 0x000fe40005800000 */
[----:B------:R-:W-:Y:S02]  /*0700*/  ISETP.NE.U32.AND P3, PT, R0, R11, PT ;  /* 0x0000000b0000720c */ /* 0x000fe40003f65070 */
[----:B------:R-:W-:-:S02]  /*0710*/  ISETP.NE.AND.EX P2, PT, R16, R19, PT, P2 ;  /* 0x000000131000720c */ /* 0x000fc40003f45320 */
[----:B------:R-:W-:Y:S02]  /*0720*/  LOP3.LUT R0, R22, 0x40, R9, 0xf8, !PT ;  /* 0x0000004016007812 */ /* 0x000fe400078ef809 */
[----:B------:R-:W-:Y:S02]  /*0730*/  ISETP.GT.U32.AND P1, PT, R18, 0x5, PT ;  /* 0x000000051200780c */ /* 0x000fe40003f24070 */
[----:B------:R-:W-:Y:S02]  /*0740*/  ISETP.GT.U32.AND P6, PT, R14, 0x5, PT ;  /* 0x000000050e00780c */ /* 0x000fe40003fc4070 */
[----:B------:R-:W-:Y:S02]  /*0750*/  SEL R9, RZ, 0x100, !P2 ;  /* 0x00000100ff097807 */ /* 0x000fe40005000000 */
[----:B------:R-:W-:Y:S02]  /*0760*/  LOP3.LUT R0, R0, 0x80, R15, 0xf8, !PT ;  /* 0x0000008000007812 */ /* 0x000fe400078ef80f */
[----:B------:R-:W-:-:S02]  /*0770*/  ISETP.GT.U32.AND.EX P1, PT, R17, RZ, PT, P1 ;  /* 0x000000ff1100720c */ /* 0x000fc40003f24110 */
[----:B------:R-:W-:Y:S02]  /*0780*/  ISETP.GT.U32.AND.EX P6, PT, R8, RZ, PT, P6 ;  /* 0x000000ff0800720c */ /* 0x000fe40003fc4160 */
[----:B------:R-:W-:Y:S02]  /*0790*/  ISETP.GT.U32.AND P2, PT, R7, 0x5, PT ;  /* 0x000000050700780c */ /* 0x000fe40003f44070 */
[----:B------:R-:W-:Y:S01]  /*07a0*/  LOP3.LUT R0, R9, R0, R6, 0xfe, !PT ;  /* 0x0000000009007212 */ /* 0x000fe200078efe06 */
[----:B------:R-:W-:Y:S01]  /*07b0*/  IMAD.X R9, RZ, RZ, -0x1, P5 ;  /* 0xffffffffff097424 */ /* 0x000fe200028e06ff */
[----:B------:R-:W-:Y:S02]  /*07c0*/  SEL R7, RZ, 0x800, !P1 ;  /* 0x00000800ff077807 */ /* 0x000fe40004800000 */
[----:B------:R-:W-:Y:S02]  /*07d0*/  SEL R6, RZ, 0x400, !P6 ;  /* 0x00000400ff067807 */ /* 0x000fe40007000000 */
[----:B------:R-:W-:-:S02]  /*07e0*/  ISETP.GT.U32.AND.EX P4, PT, R23, RZ, PT, P4 ;  /* 0x000000ff1700720c */ /* 0x000fc40003f84140 */
[----:B------:R-:W-:Y:S02]  /*07f0*/  ISETP.GT.U32.AND.EX P0, PT, R5, RZ, PT, P0 ;  /* 0x000000ff0500720c */ /* 0x000fe40003f04100 */
[----:B------:R-:W-:Y:S02]  /*0800*/  LOP3.LUT R5, R7, R0, R6, 0xfe, !PT ;  /* 0x0000000007057212 */ /* 0x000fe400078efe06 */
[----:B------:R-:W-:Y:S02]  /*0810*/  ISETP.NE.AND.EX P3, PT, R12, R9, PT, P3 ;  /* 0x000000090c00720c */ /* 0x000fe40003f65330 */
[----:B------:R-:W-:Y:S02]  /*0820*/  ISETP.GT.U32.AND.EX P2, PT, R21, RZ, PT, P2 ;  /* 0x000000ff1500720c */ /* 0x000fe40003f44120 */
[----:B------:R-:W-:Y:S02]  /*0830*/  SEL R7, RZ, 0x4000, !P4 ;  /* 0x00004000ff077807 */ /* 0x000fe40006000000 */
[----:B------:R-:W-:-:S02]  /*0840*/  SEL R6, RZ, 0x8000, !P0 ;  /* 0x00008000ff067807 */ /* 0x000fc40004000000 */
[----:B------:R-:W-:Y:S02]  /*0850*/  SEL R0, RZ, 0x40000, !P2 ;  /* 0x00040000ff007807 */ /* 0x000fe40005000000 */
[----:B------:R-:W-:Y:S02]  /*0860*/  SEL R8, RZ, 0x10, !P3 ;  /* 0x00000010ff087807 */ /* 0x000fe40005800000 */
[----:B------:R-:W-:-:S04]  /*0870*/  LOP3.LUT R5, R6, R5, R7, 0xfe, !PT ;  /* 0x0000000506057212 */ /* 0x000fc800078efe07 */
[----:B------:R-:W-:-:S05]  /*0880*/  LOP3.LUT R5, R8, R5, R0, 0xfe, !PT ;  /* 0x0000000508057212 */ /* 0x000fca00078efe00 */
[----:B------:R-:W-:Y:S01]  /*0890*/  STG.E.64 desc[UR4][R2.64], R4 ;  /* 0x0000000402007986 */ /* 0x000fe2000c101b04 */
[----:B------:R-:W-:Y:S05]  /*08a0*/  EXIT ;  /* 0x000000000000794d */ /* 0x000fea0003800000 */
.L_x_15:
        /* <DEDUP_REMOVED lines=13> */
.L_x_51:


//--------------------- .text._Z18passo_tlf_6_parte2PyS_y --------------------------
	.section	.text._Z18passo_tlf_6_parte2PyS_y,"ax",@progbits
	.align	128
        .global         _Z18passo_tlf_6_parte2PyS_y
        .type           _Z18passo_tlf_6_parte2PyS_y,@function
        .size           _Z18passo_tlf_6_parte2PyS_y,(.L_x_52 - _Z18passo_tlf_6_parte2PyS_y)
        .other          _Z18passo_tlf_6_parte2PyS_y,@"STO_CUDA_ENTRY STV_DEFAULT"
_Z18passo_tlf_6_parte2PyS_y:
.text._Z18passo_tlf_6_parte2PyS_y:
        /* <DEDUP_REMOVED lines=16> */
[--C-:B--2---:R-:W-:Y:S01]  /*0100*/  SHF.R.U32.HI R7, RZ, 0x10, R3.reuse ;  /* 0x00000010ff077819 */ /* 0x104fe20000011603 */
[C---:B------:R-:W-:Y:S01]  /*0110*/  IMAD.SHL.U32 R25, R2.reuse, 0x80, RZ ;  /* 0x0000008002197824 */ /* 0x040fe200078e00ff */
[--C-:B------:R-:W-:Y:S01]  /*0120*/  SHF.R.U32.HI R10, RZ, 0x8, R3.reuse ;  /* 0x00000008ff0a7819 */ /* 0x100fe20000011603 */
[C---:B------:R-:W-:Y:S01]  /*0130*/  IMAD.SHL.U32 R23, R2.reuse, 0x8000000, RZ ;  /* 0x0800000002177824 */ /* 0x040fe200078e00ff */
[C-C-:B------:R-:W-:Y:S02]  /*0140*/  SHF.R.U64 R11, R2.reuse, 0x14, R3.reuse ;  /* 0x00000014020b7819 */ /* 0x140fe40000001203 */
[--C-:B------:R-:W-:Y:S02]  /*0150*/  SHF.R.U32.HI R8, RZ, 0x11, R3.reuse ;  /* 0x00000011ff087819 */ /* 0x100fe40000011603 */
[----:B------:R-:W-:-:S02]  /*0160*/  SHF.R.U64 R0, R2, 0xf, R3 ;  /* 0x0000000f02007819 */ /* 0x000fc40000001203 */
[--C-:B------:R-:W-:Y:S02]  /*0170*/  SHF.R.U32.HI R9, RZ, 0xf, R3.reuse ;  /* 0x0000000fff097819 */ /* 0x100fe40000011603 */
[----:B------:R-:W-:Y:S02]  /*0180*/  LOP3.LUT R7, R7, 0x1, RZ, 0xc0, !PT ;  /* 0x0000000107077812 */ /* 0x000fe400078ec0ff */
[----:B------:R-:W-:Y:S02]  /*0190*/  LOP3.LUT R10, R10, 0x1, RZ, 0xc0, !PT ;  /* 0x000000010a0a7812 */ /* 0x000fe400078ec0ff */
[----:B------:R-:W-:Y:S02]  /*01a0*/  LOP3.LUT R8, R11, R8, RZ, 0xfc, !PT ;  /* 0x000000080b087212 */ /* 0x000fe400078efcff */
[C-C-:B------:R-:W-:Y:S02]  /*01b0*/  SHF.R.U64 R11, R2.reuse, 0x16, R3.reuse ;  /* 0x00000016020b7819 */ /* 0x140fe40000001203 */
[----:B------:R-:W-:-:S02]  /*01c0*/  SHF.R.U64 R20, R2, 0x18, R3 ;  /* 0x0000001802147819 */ /* 0x000fc40000001203 */
[----:B------:R-:W-:Y:S02]  /*01d0*/  LOP3.LUT R9, R0, R9, RZ, 0xfc, !PT ;  /* 0x0000000900097212 */ /* 0x000fe400078efcff */
[----:B------:R-:W-:Y:S02]  /*01e0*/  IADD3 R10, P5, PT, R10, R7, RZ ;  /* 0x000000070a0a7210 */ /* 0x000fe40007fbe0ff */
[C-C-:B------:R-:W-:Y:S02]  /*01f0*/  SHF.R.U64 R7, R2.reuse, 0x12, R3.reuse ;  /* 0x0000001202077819 */ /* 0x140fe40000001203 */
[--C-:B------:R-:W-:Y:S02]  /*0200*/  SHF.R.U64 R0, R2, 0x10, R3.reuse ;  /* 0x0000001002007819 */ /* 0x100fe40000001203 */
[----:B------:R-:W-:Y:S02]  /*0210*/  SHF.R.U32.HI R6, RZ, 0x4, R3 ;  /* 0x00000004ff067819 */ /* 0x000fe40000011603 */
[----:B------:R-:W-:-:S02]  /*0220*/  LOP3.LUT R11, R11, 0x1, RZ, 0xc0, !PT ;  /* 0x000000010b0b7812 */ /* 0x000fc400078ec0ff */
[----:B------:R-:W-:Y:S02]  /*0230*/  LOP3.LUT R20, R20, 0x1, RZ, 0xc0, !PT ;  /* 0x0000000114147812 */ /* 0x000fe400078ec0ff */
[C---:B------:R-:W-:Y:S02]  /*0240*/  LOP3.LUT R0, R7.reuse, R0, RZ, 0xfc, !PT ;  /* 0x0000000007007212 */ /* 0x040fe400078efcff */
[----:B------:R-:W-:Y:S02]  /*0250*/  LOP3.LUT R7, R7, 0x1, RZ, 0xc0, !PT ;  /* 0x0000000107077812 */ /* 0x000fe400078ec0ff */
[----:B------:R-:W-:Y:S02]  /*0260*/  LOP3.LUT R6, R6, 0x1, RZ, 0xc0, !PT ;  /* 0x0000000106067812 */ /* 0x000fe400078ec0ff */
[----:B------:R-:W-:Y:S01]  /*0270*/  IADD3 R20, P6, PT, R20, R11, RZ ;  /* 0x0000000b14147210 */ /* 0x000fe20007fde0ff */
[C---:B------:R-:W-:Y:S01]  /*0280*/  IMAD.SHL.U32 R11, R2.reuse, 0x400000, RZ ;  /* 0x00400000020b7824 */ /* 0x040fe200078e00ff */
[----:B------:R-:W-:-:S02]  /*0290*/  SHF.R.U64 R13, R2, 0x3, R3 ;  /* 0x00000003020d7819 */ /* 0x000fc40000001203 */
[--C-:B------:R-:W-:Y:S01]  /*02a0*/  SHF.R.U64 R12, R2, 0x1a, R3.reuse ;  /* 0x0000001a020c7819 */ /* 0x100fe20000001203 */
[----:B------:R-:W-:Y:S01]  /*02b0*/  IMAD.X R27, RZ, RZ, RZ, P6 ;  /* 0x000000ffff1b7224 */ /* 0x000fe200030e06ff */
[----:B------:R-:W-:Y:S01]  /*02c0*/  IADD3 R6, P1, PT, R6, R7, RZ ;  /* 0x0000000706067210 */ /* 0x000fe20007f3e0ff */
[C---:B------:R-:W-:Y:S01]  /*02d0*/  IMAD.SHL.U32 R7, R2.reuse, 0x4000000, RZ ;  /* 0x0400000002077824 */ /* 0x040fe200078e00ff */
[--C-:B------:R-:W-:Y:S02]  /*02e0*/  SHF.L.U64.HI R14, R2, 0xc, R3.reuse ;  /* 0x0000000c020e7819 */ /* 0x100fe40000010203 */
[----:B------:R-:W-:Y:S02]  /*02f0*/  SHF.R.U32.HI R17, RZ, 0xb, R3 ;  /* 0x0000000bff117819 */ /* 0x000fe40000011603 */
[----:B------:R-:W-:Y:S02]  /*0300*/  SHF.R.S32.HI R19, RZ, 0x1f, R2 ;  /* 0x0000001fff137819 */ /* 0x000fe40000011402 */
[----:B------:R-:W-:-:S02]  /*0310*/  SHF.R.S32.HI R11, RZ, 0x1f, R11 ;  /* 0x0000001fff0b7819 */ /* 0x000fc4000001140b */
[----:B------:R-:W-:Y:S02]  /*0320*/  LOP3.LUT R13, R13, 0x1, RZ, 0xc0, !PT ;  /* 0x000000010d0d7812 */ /* 0x000fe400078ec0ff */
[----:B------:R-:W-:Y:S02]  /*0330*/  LOP3.LUT R12, R12, 0x1, RZ, 0xc0, !PT ;  /* 0x000000010c0c7812 */ /* 0x000fe400078ec0ff */
[C-C-:B------:R-:W-:Y:S02]  /*0340*/  SHF.R.U64 R15, R2.reuse, 0x6, R3.reuse ;  /* 0x00000006020f7819 */ /* 0x140fe40000001203 */
[----:B------:R-:W-:Y:S02]  /*0350*/  SHF.R.U64 R22, R2, 0x7, R3 ;  /* 0x0000000702167819 */ /* 0x000fe40000001203 */
[----:B------:R-:W-:Y:S02]  /*0360*/  SHF.R.S32.HI R14, RZ, 0x1f, R14 ;  /* 0x0000001fff0e7819 */ /* 0x000fe4000001140e */
[----:B------:R-:W-:-:S02]  /*0370*/  SHF.R.S32.HI R7, RZ, 0x1f, R7 ;  /* 0x0000001fff077819 */ /* 0x000fc40000011407 */
[----:B------:R-:W-:Y:S02]  /*0380*/  LOP3.LUT R17, R17, 0x2, RZ, 0xc0, !PT ;  /* 0x0000000211117812 */ /* 0x000fe400078ec0ff */
[----:B------:R-:W-:Y:S02]  /*0390*/  LOP3.LUT R16, R19, 0xe, RZ, 0xc0, !PT ;  /* 0x0000000e13107812 */ /* 0x000fe400078ec0ff */
[----:B------:R-:W-:Y:S02]  /*03a0*/  LOP3.LUT R11, R11, 0xe, RZ, 0xc0, !PT ;  /* 0x0000000e0b0b7812 */ /* 0x000fe400078ec0ff */
[----:B------:R-:W-:Y:S02]  /*03b0*/  IADD3 R12, P0, PT, R12, R13, RZ ;  /* 0x0000000d0c0c7210 */ /* 0x000fe40007f1e0ff */
[----:B------:R-:W-:Y:S02]  /*03c0*/  LOP3.LUT R15, R15, 0x2, RZ, 0xc0, !PT ;  /* 0x000000020f0f7812 */ /* 0x000fe400078ec0ff */
[----:B------:R-:W-:Y:S01]  /*03d0*/  LOP3.LUT R22, R22, 0x2, RZ, 0xc0, !PT ;  /* 0x0000000216167812 */ /* 0x000fe200078ec0ff */
[----:B------:R-:W-:Y:S01]  /*03e0*/  IMAD.X R21, RZ, RZ, RZ, P0 ;  /* 0x000000ffff157224 */ /* 0x000fe200000e06ff */
[----:B------:R-:W-:-:S02]  /*03f0*/  LOP3.LUT R19, R19, 0x6, RZ, 0xc0, !PT ;  /* 0x0000000613137812 */ /* 0x000fc400078ec0ff */
[----:B------:R-:W-:Y:S02]  /*0400*/  LOP3.LUT R14, R14, 0x6, RZ, 0xc0, !PT ;  /* 0x000000060e0e7812 */ /* 0x000fe400078ec0ff */
[----:B------:R-:W-:Y:S02]  /*0410*/  LOP3.LUT R7, R7, 0x6, RZ, 0xc0, !PT ;  /* 0x0000000607077812 */ /* 0x000fe400078ec0ff */
[----:B------:R-:W-:Y:S01]  /*0420*/  IADD3 R17, P3, P4, R17, R11, R16 ;  /* 0x0000000b11117210 */ /* 0x000fe20007c7e010 */
[----:B------:R-:W-:Y:S01]  /*0430*/  IMAD.X R11, RZ, RZ, RZ, P5 ;  /* 0x000000ffff0b7224 */ /* 0x000fe200028e06ff */
[----:B------:R-:W-:Y:S01]  /*0440*/  IADD3 R22, P2, PT, R22, R15, RZ ;  /* 0x0000000f16167210 */ /* 0x000fe20007f5e0ff */
[----:B------:R-:W-:Y:S01]  /*0450*/  IMAD.U32 R16, R2, 0x10000, RZ ;  /* 0x0001000002107824 */ /* 0x000fe200078e00ff */
[----:B------:R-:W-:Y:S02]  /*0460*/  IADD3 R19, P5, PT, R19, R14, RZ ;  /* 0x0000000e13137210 */ /* 0x000fe40007fbe0ff */
[----:B------:R-:W-:-:S02]  /*0470*/  LEA R15, P0, R12, R7, 0x1 ;  /* 0x000000070c0f7211 */ /* 0x000fc400078008ff */
[C-C-:B------:R-:W-:Y:S01]  /*0480*/  SHF.L.U64.HI R18, R2.reuse, 0xf, R3.reuse ;  /* 0x0000000f02127819 */ /* 0x140fe20000010203 */
[----:B------:R-:W-:Y:S01]  /*0490*/  IMAD.X R14, RZ, RZ, RZ, P5 ;  /* 0x000000ffff0e7224 */ /* 0x000fe200028e06ff */
[----:B------:R-:W-:Y:S02]  /*04a0*/  SHF.L.U64.HI R13, R2, 0xe, R3 ;  /* 0x0000000e020d7819 */ /* 0x000fe40000010203 */
[----:B------:R-:W-:Y:S02]  /*04b0*/  LEA.HI.X R21, R12, RZ, R21, 0x1, P0 ;  /* 0x000000ff0c157211 */ /* 0x000fe400000f0c15 */
[----:B------:R-:W-:Y:S02]  /*04c0*/  SHF.R.S32.HI R18, RZ, 0x1f, R18 ;  /* 0x0000001fff127819 */ /* 0x000fe40000011412 */
[----:B------:R-:W-:Y:S02]  /*04d0*/  SHF.R.S32.HI R13, RZ, 0x1f, R13 ;  /* 0x0000001fff0d7819 */ /* 0x000fe4000001140d */
[----:B------:R-:W-:-:S02]  /*04e0*/  SHF.R.S32.HI R16, RZ, 0x1f, R16 ;  /* 0x0000001fff107819 */ /* 0x000fc40000011410 */
[----:B------:R-:W-:Y:S02]  /*04f0*/  LEA R19, P0, R10, R19, 0x1 ;  /* 0x000000130a137211 */ /* 0x000fe400078008ff */
[----:B------:R-:W-:Y:S02]  /*0500*/  LOP3.LUT R18, R18, 0x6, RZ, 0xc0, !PT ;  /* 0x0000000612127812 */ /* 0x000fe400078ec0ff */
[----:B------:R-:W-:Y:S02]  /*0510*/  LOP3.LUT R13, R13, 0x6, RZ, 0xc0, !PT ;  /* 0x000000060d0d7812 */ /* 0x000fe400078ec0ff */
[----:B------:R-:W-:Y:S02]  /*0520*/  LOP3.LUT R12, R16, 0x6, RZ, 0xc0, !PT ;  /* 0x00000006100c7812 */ /* 0x000fe400078ec0ff */
[----:B------:R-:W-:Y:S02]  /*0530*/  LEA.HI.X R10, R10, R14, R11, 0x1, P0 ;  /* 0x0000000e0a0a7211 */ /* 0x000fe400000f0c0b */
[----:B------:R-:W-:Y:S01]  /*0540*/  LEA R14, P0, R6, R7, 0x1 ;  /* 0x00000007060e7211 */ /* 0x000fe200078008ff */
[----:B------:R-:W-:Y:S01]  /*0550*/  IMAD.X R7, RZ, RZ, RZ, P1 ;  /* 0x000000ffff077224 */ /* 0x000fe200008e06ff */
[----:B------:R-:W-:Y:S01]  /*0560*/  IADD3 R11, P1, P5, R12, R18, R13 ;  /* 0x000000120c0b7210 */ /* 0x000fe20007d3e00d */
[----:B------:R-:W-:Y:S01]  /*0570*/  IMAD.X R18, RZ, RZ, RZ, P2 ;  /* 0x000000ffff127224 */ /* 0x000fe200010e06ff */
[C---:B------:R-:W-:Y:S01]  /*0580*/  SHF.L.U64.HI R13, R2.reuse, 0x1a, R3 ;  /* 0x0000001a020d7819 */ /* 0x040fe20000010203 */
[----:B------:R-:W-:Y:S01]  /*0590*/  IMAD.SHL.U32 R12, R2, 0x800, RZ ;  /* 0x00000800020c7824 */ /* 0x000fe200078e00ff */
[----:B------:R-:W-:-:S02]  /*05a0*/  LEA.HI.X R6, R6, RZ, R7, 0x1, P0 ;  /* 0x000000ff06067211 */ /* 0x000fc400000f0c07 */
[----:B------:R-:W-:Y:S02]  /*05b0*/  SHF.R.S32.HI R13, RZ, 0x1f, R13 ;  /* 0x0000001fff0d7819 */ /* 0x000fe4000001140d */
[----:B------:R-:W-:Y:S02]  /*05c0*/  SHF.R.S32.HI R7, RZ, 0x1f, R25 ;  /* 0x0000001fff077819 */ /* 0x000fe40000011419 */
[----:B------:R-:W-:Y:S02]  /*05d0*/  LOP3.LUT R13, R13, 0x6, RZ, 0xc0, !PT ;  /* 0x000000060d0d7812 */ /* 0x000fe400078ec0ff */
[----:B------:R-:W-:Y:S02]  /*05e0*/  LOP3.LUT R7, R7, 0xfffffffa, RZ, 0xc0, !PT ;  /* 0xfffffffa07077812 */ /* 0x000fe400078ec0ff */
[----:B------:R-:W-:Y:S02]  /*05f0*/  ISETP.GT.U32.AND P0, PT, R15, 0x7, PT ;  /* 0x000000070f00780c */ /* 0x000fe40003f04070 */
[----:B------:R-:W-:-:S02]  /*0600*/  IADD3.X R15, PT, PT, RZ, RZ, RZ, P3, P4 ;  /* 0x000000ffff0f7210 */ /* 0x000fc40001fe84ff */
[----:B------:R-:W-:Y:S02]  /*0610*/  SHF.R.S32.HI R23, RZ, 0x1f, R23 ;  /* 0x0000001fff177819 */ /* 0x000fe40000011417 */
[----:B------:R-:W-:Y:S02]  /*0620*/  SHF.R.S32.HI R25, RZ, 0x1f, R25 ;  /* 0x0000001fff197819 */ /* 0x000fe40000011419 */
[----:B------:R-:W-:Y:S02]  /*0630*/  IADD3 R7, P3, P4, R7, R22, R13 ;  /* 0x0000001607077210 */ /* 0x000fe40007c7e00d */
[----:B------:R-:W-:Y:S02]  /*0640*/  ISETP.GT.U32.AND P2, PT, R14, 0x7, PT ;  /* 0x000000070e00780c */ /* 0x000fe40003f44070 */
[----:B------:R-:W-:Y:S02]  /*0650*/  LOP3.LUT R23, R23, 0x6, RZ, 0xc0, !PT ;  /* 0x0000000617177812 */ /* 0x000fe400078ec0ff */
[----:B------:R-:W-:-:S02]  /*0660*/  IADD3.X R14, PT, PT, R25, R18, RZ, P3, P4 ;  /* 0x00000012190e7210 */ /* 0x000fc40001fe84ff */
[----:B------:R-:W-:Y:S02]  /*0670*/  SHF.L.U64.HI R25, R2, 0x11, R3 ;  /* 0x0000001102197819 */ /* 0x000fe40000010203 */
[----:B------:R-:W-:Y:S02]  /*0680*/  LEA R23, P4, R20, R23, 0x1 ;  /* 0x0000001714177211 */ /* 0x000fe400078808ff */
[----:B------:R-:W-:Y:S02]  /*0690*/  SHF.R.S32.HI R24, RZ, 0x1e, R12 ;  /* 0x0000001eff187819 */ /* 0x000fe4000001140c */
[----:B------:R-:W-:Y:S02]  /*06a0*/  SHF.R.S32.HI R25, RZ, 0x1f, R25 ;  /* 0x0000001fff197819 */ /* 0x000fe40000011419 */
[----:B------:R-:W-:Y:S02]  /*06b0*/  ISETP.GT.U32.AND P3, PT, R23, 0x7, PT ;  /* 0x000000071700780c */ /* 0x000fe40003f64070 */
[----:B------:R-:W-:-:S02]  /*06c0*/  LOP3.LUT R24, R24, 0xfffffffe, RZ, 0xc0, !PT ;  /* 0xfffffffe18187812 */ /* 0x000fc400078ec0ff */
[----:B------:R-:W-:Y:S02]  /*06d0*/  LOP3.LUT R25, R25, 0xa, RZ, 0xc0, !PT ;  /* 0x0000000a19197812 */ /* 0x000fe400078ec0ff */
[----:B------:R-:W-:Y:S02]  /*06e0*/  LOP3.LUT R23, R16, 0xca, RZ, 0xc0, !PT ;  /* 0x000000ca10177812 */ /* 0x000fe400078ec0ff */
[----:B------:R-:W-:Y:S02]  /*06f0*/  IADD3.X R16, PT, PT, RZ, RZ, RZ, P1, P5 ;  /* 0x000000ffff107210 */ /* 0x000fe40000fea4ff */
[----:B------:R-:W-:Y:S01]  /*0700*/  IADD3 R17, P6, PT, R24, R17, RZ ;  /* 0x0000001118117210 */ /* 0x000fe20007fde0ff */
[C---:B------:R-:W-:Y:S01]  /*0710*/  IMAD.SHL.U32 R24, R2.reuse, 0x400, RZ ;  /* 0x0000040002187824 */ /* 0x040fe200078e00ff */
[----:B------:R-:W-:Y:S01]  /*0720*/  IADD3 R25, P1, P5, R23, R22, R25 ;  /* 0x0000001617197210 */ /* 0x000fe20007d3e019 */
[----:B------:R-:W-:Y:S01]  /*0730*/  IMAD.SHL.U32 R23, R2, 0x8000, RZ ;  /* 0x0000800002177824 */ /* 0x000fe200078e00ff */
[----:B------:R-:W-:-:S02]  /*0740*/  LEA.HI.X R20, R20, RZ, R27, 0x1, P4 ;  /* 0x000000ff14147211 */ /* 0x000fc400020f0c1b */
[----:B------:R-:W-:Y:S02]  /*0750*/  SHF.R.S32.HI R26, RZ, 0x1f, R24 ;  /* 0x0000001fff1a7819 */ /* 0x000fe40000011418 */
[----:B------:R-:W-:Y:S02]  /*0760*/  SHF.R.S32.HI R22, RZ, 0x1f, R23 ;  /* 0x0000001fff167819 */ /* 0x000fe40000011417 */
[----:B------:R-:W-:Y:S02]  /*0770*/  LOP3.LUT R26, R26, 0xffffffca, RZ, 0xc0, !PT ;  /* 0xffffffca1a1a7812 */ /* 0x000fe400078ec0ff */
[----:B------:R-:W-:Y:S02]  /*0780*/  LOP3.LUT R27, R22, 0xffffffca, RZ, 0xc0, !PT ;  /* 0xffffffca161b7812 */ /* 0x000fe400078ec0ff */
[----:B------:R-:W-:Y:S02]  /*0790*/  ISETP.GT.U32.AND P4, PT, R19, 0x3, PT ;  /* 0x000000031300780c */ /* 0x000fe40003f84070 */
[----:B------:R-:W-:-:S02]  /*07a0*/  IADD3.X R19, PT, PT, RZ, R18, RZ, P1, P5 ;  /* 0x00000012ff137210 */ /* 0x000fc40000fea4ff */
[----:B------:R-:W-:Y:S02]  /*07b0*/  IADD3 R18, P1, P5, R26, R25, R27 ;  /* 0x000000191a127210 */ /* 0x000fe40007d3e01b */
[----:B------:R-:W-:Y:S02]  /*07c0*/  SHF.R.S32.HI R23, RZ, 0x1f, R23 ;  /* 0x0000001fff177819 */ /* 0x000fe40000011417 */
[----:B------:R-:W-:Y:S02]  /*07d0*/  SHF.R.S32.HI R24, RZ, 0x1f, R24 ;  /* 0x0000001fff187819 */ /* 0x000fe40000011418 */
[----:B------:R-:W-:Y:S02]  /*07e0*/  ISETP.GT.U32.AND.EX P0, PT, R21, RZ, PT, P0 ;  /* 0x000000ff1500720c */ /* 0x000fe40003f04100 */
[----:B------:R-:W-:Y:S01]  /*07f0*/  IADD3.X R19, PT, PT, R24, R19, R23, P1, P5 ;  /* 0x0000001318137210 */ /* 0x000fe20000fea417 */
[C---:B------:R-:W-:Y:S01]  /*0800*/  IMAD.SHL.U32 R23, R2.reuse, 0x100, RZ ;  /* 0x0000010002177824 */ /* 0x040fe200078e00ff */
[----:B------:R-:W-:-:S02]  /*0810*/  LOP3.LUT R24, R2, 0x1, RZ, 0xc0, !PT ;  /* 0x0000000102187812 */ /* 0x000fc400078ec0ff */
[----:B------:R-:W-:Y:S02]  /*0820*/  SHF.L.U64.HI R27, R2, 0x1b, R3 ;  /* 0x0000001b021b7819 */ /* 0x000fe40000010203 */
[----:B------:R-:W-:Y:S02]  /*0830*/  ISETP.NE.U32.AND P1, PT, R24, 0x1, PT ;  /* 0x000000011800780c */ /* 0x000fe40003f25070 */
[----:B------:R-:W-:Y:S02]  /*0840*/  SHF.R.S32.HI R21, RZ, 0x1f, R23 ;  /* 0x0000001fff157819 */ /* 0x000fe40000011417 */
[----:B------:R-:W-:Y:S02]  /*0850*/  ISETP.NE.U32.AND.EX P1, PT, RZ, RZ, PT, P1 ;  /* 0x000000ffff00720c */ /* 0x000fe40003f25110 */
[----:B------:R-:W-:Y:S02]  /*0860*/  LOP3.LUT R24, R22, 0x6, RZ, 0xc0, !PT ;  /* 0x0000000616187812 */ /* 0x000fe400078ec0ff */
[----:B------:R-:W-:-:S02]  /*0870*/  LOP3.LUT R21, R21, 0xfffffffa, RZ, 0xc0, !PT ;  /* 0xfffffffa15157812 */ /* 0x000fc400078ec0ff */
[----:B------:R-:W-:Y:S02]  /*0880*/  SEL R22, RZ, 0xe, P1 ;  /* 0x0000000eff167807 */ /* 0x000fe40000800000 */
[----:B------:R-:W-:Y:S02]  /*0890*/  SHF.R.S32.HI R27, RZ, 0x1f, R27 ;  /* 0x0000001fff1b7819 */ /* 0x000fe4000001141b */
[----:B------:R-:W-:Y:S01]  /*08a0*/  IADD3 R22, P1, P5, R24, R21, R22 ;  /* 0x0000001518167210 */ /* 0x000fe20007d3e016 */
[----:B------:R-:W-:Y:S01]  /*08b0*/  IMAD.SHL.U32 R24, R2, 0x1000, RZ ;  /* 0x0000100002187824 */ /* 0x000fe200078e00ff */
[----:B------:R-:W-:Y:S02]  /*08c0*/  SHF.R.S32.HI R21, RZ, 0x1f, R23 ;  /* 0x0000001fff157819 */ /* 0x000fe40000011417 */
[----:B------:R-:W-:Y:S02]  /*08d0*/  LOP3.LUT R27, R27, 0xe, RZ, 0xc0, !PT ;  /* 0x0000000e1b1b7812 */ /* 0x000fe400078ec0ff */
[----:B------:R-:W-:-:S02]  /*08e0*/  SHF.R.S32.HI R26, RZ, 0x1f, R24 ;  /* 0x0000001fff1a7819 */ /* 0x000fc40000011418 */
[----:B------:R-:W-:Y:S02]  /*08f0*/  IADD3.X R25, PT, PT, RZ, R21, RZ, P1, P5 ;  /* 0x00000015ff197210 */ /* 0x000fe40000fea4ff */
[----:B------:R-:W-:Y:S02]  /*0900*/  LOP3.LUT R26, R26, 0xfffffffa, RZ, 0xc0, !PT ;  /* 0xfffffffa1a1a7812 */ /* 0x000fe400078ec0ff */
[----:B------:R-:W-:Y:S02]  /*0910*/  SHF.R.S32.HI R24, RZ, 0x1f, R24 ;  /* 0x0000001fff187819 */ /* 0x000fe40000011418 */
[----:B------:R-:W-:Y:S02]  /*0920*/  IADD3 R22, P1, P5, R27, R22, R26 ;  /* 0x000000161b167210 */ /* 0x000fe40007d3e01a */
[----:B------:R-:W-:Y:S02]  /*0930*/  SHF.R.S32.HI R26, RZ, 0x1e, R23 ;  /* 0x0000001eff1a7819 */ /* 0x000fe40000011417 */
[----:B------:R-:W-:-:S02]  /*0940*/  IADD3.X R23, PT, PT, RZ, R25, R24, P1, P5 ;  /* 0x00000019ff177210 */ /* 0x000fc40000fea418 */
[----:B------:R-:W-:Y:S02]  /*0950*/  IADD3 R4, P1, PT, R4, UR10, RZ ;  /* 0x0000000a04047c10 */ /* 0x000fe4000ff3e0ff */
[----:B------:R-:W-:Y:S02]  /*0960*/  ISETP.GT.U32.AND.EX P2, PT, R6, RZ, PT, P2 ;  /* 0x000000ff0600720c */ /* 0x000fe40003f44120 */
[----:B------:R-:W-:Y:S02]  /*0970*/  IADD3.X R5, PT, PT, R5, UR11, RZ, P1, !PT ;  /* 0x0000000b05057c10 */ /* 0x000fe40008ffe4ff */
[----:B------:R-:W-:Y:S02]  /*0980*/  ISETP.GT.U32.AND P1, PT, R7, 0x7, PT ;  /* 0x000000070700780c */ /* 0x000fe40003f24070 */
[----:B------:R-:W-:Y:S01]  /*0990*/  LOP3.LUT R24, R26, 0xfffffffe, RZ, 0xc0, !PT ;  /* 0xfffffffe1a187812 */ /* 0x000fe200078ec0ff */
[----:B------:R-:W2:Y:S01]  /*09a0*/  LDG.E.64 R6, desc[UR4][R4.64] ;  /* 0x0000000404067981 */ /* 0x000ea2000c1e1b00 */
[----:B------:R-:W-:-:S02]  /*09b0*/  SHF.R.U64 R25, R2, 0x1, R3 ;  /* 0x0000000102197819 */ /* 0x000fc40000001203 */
[----:B------:R-:W-:Y:S02]  /*09c0*/  IADD3 R26, P5, PT, RZ, -R24, RZ ;  /* 0x80000018ff1a7210 */ /* 0x000fe40007fbe0ff */
[----:B------:R-:W-:Y:S02]  /*09d0*/  SEL R24, RZ, 0x4000000, !P0 ;  /* 0x04000000ff187807 */ /* 0x000fe40004000000 */
[----:B------:R-:W-:Y:S01]  /*09e0*/  ISETP.NE.U32.AND P0, PT, R17, R26, PT ;  /* 0x0000001a1100720c */ /* 0x000fe20003f05070 */
[----:B------:R-:W-:Y:S01]  /*09f0*/  IMAD.SHL.U32 R17, R2, 0x2000000, RZ ;  /* 0x0200000002117824 */ /* 0x000fe200078e00ff */
[----:B------:R-:W-:Y:S02]  /*0a00*/  LEA.HI.X.SX32 R15, R12, R15, 0x1, P6 ;  /* 0x0000000f0c0f7211 */ /* 0x000fe400030f0eff */
[----:B------:R-:W-:Y:S02]  /*0a10*/  ISETP.GT.U32.AND.EX P4, PT, R10, RZ, PT, P4 ;  /* 0x000000ff0a00720c */ /* 0x000fe40003f84140 */
[----:B------:R-:W-:Y:S01]  /*0a20*/  SHF.L.U64.HI R12, R2, 0x10, R3 ;  /* 0x00000010020c7819 */ /* 0x000fe20000010203 */
[----:B------:R-:W-:Y:S01]  /*0a30*/  IMAD.SHL.U32 R9, R9, 0x2000000, RZ ;  /* 0x0200000009097824 */ /* 0x000fe200078e00ff */
[----:B------:R-:W-:-:S02]  /*0a40*/  ISETP.GT.U32.AND.EX P3, PT, R20, RZ, PT, P3 ;  /* 0x000000ff1400720c */ /* 0x000fc40003f64130 */
[----:B------:R-:W-:-:S04]  /*0a50*/  SHF.R.S32.HI R12, RZ, 0x1f, R12 ;  /* 0x0000001fff0c7819 */ /* 0x000fc8000001140c */
[----:B------:R-:W-:Y:S02]  /*0a60*/  LOP3.LUT R12, R12, 0xa, RZ, 0xc0, !PT ;  /* 0x0000000a0c0c7812 */ /* 0x000fe400078ec0ff */
[----:B------:R-:W-:Y:S02]  /*0a70*/  ISETP.GT.U32.AND.EX P1, PT, R14, RZ, PT, P1 ;  /* 0x000000ff0e00720c */ /* 0x000fe40003f24110 */
[----:B--2---:R-:W-:-:S04]  /*0a80*/  LOP3.LUT R10, R6, 0x800000, R25, 0xf8, !PT ;  /* 0x00800000060a7812 */ /* 0x004fc800078ef819 */
[----:B------:R-:W-:Y:S01]  /*0a90*/  LOP3.LUT R10, R10, 0x20000000, R17, 0xf8, !PT ;  /* 0x200000000a0a7812 */ /* 0x000fe200078ef811 */
[----:B------:R-:W-:Y:S01]  /*0aa0*/  IMAD.SHL.U32 R17, R2, 0x8000000, RZ ;  /* 0x0800000002117824 */ /* 0x000fe200078e00ff */
[----:B------:R-:W-:Y:S02]  /*0ab0*/  SEL R6, RZ, 0x80000000, !P2 ;  /* 0x80000000ff067807 */ /* 0x000fe40005000000 */
[----:B------:R-:W-:Y:S02]  /*0ac0*/  IADD3 R18, P6, P2, R13, R18, R12 ;  /* 0x000000120d127210 */ /* 0x000fe40007ade00c */
[----:B------:R-:W-:Y:S01]  /*0ad0*/  LOP3.LUT R17, R17, 0x40000000, R2, 0xc8, !PT ;  /* 0x4000000011117812 */ /* 0x000fe200078ec802 */
[----:B------:R-:W-:-:S03]  /*0ae0*/  IMAD.SHL.U32 R13, R0, 0x20000, RZ ;  /* 0x00020000000d7824 */ /* 0x000fc600078e00ff */
[----:B------:R-:W-:-:S04]  /*0af0*/  LOP3.LUT R10, R10, R17, RZ, 0xfc, !PT ;  /* 0x000000110a0a7212 */ /* 0x000fc800078efcff */
[----:B------:R-:W-:Y:S02]  /*0b00*/  LOP3.LUT R10, R10, 0x20000, R13, 0xf8, !PT ;  /* 0x000200000a0a7812 */ /* 0x000fe400078ef80d */
[--C-:B------:R-:W-:Y:S02]  /*0b10*/  SHF.R.U64 R13, R2, 0xe, R3.reuse ;  /* 0x0000000e020d7819 */ /* 0x100fe40000001203 */
[----:B------:R-:W-:Y:S02]  /*0b20*/  SHF.R.U32.HI R2, RZ, 0x14, R3 ;  /* 0x00000014ff027819 */ /* 0x000fe40000011603 */
[----:B------:R-:W-:Y:S02]  /*0b30*/  LOP3.LUT R13, R13, 0x1, RZ, 0xc0, !PT ;  /* 0x000000010d0d7812 */ /* 0x000fe400078ec0ff */
[----:B------:R-:W-:Y:S01]  /*0b40*/  LOP3.LUT R2, R2, 0x1, RZ, 0xc0, !PT ;  /* 0x0000000102027812 */ /* 0x000fe200078ec0ff */
[----:B------:R-:W-:-:S03]  /*0b50*/  IMAD.X R0, RZ, RZ, ~R21, P5 ;  /* 0x000000ffff007224 */ /* 0x000fc600028e0e15 */
[----:B------:R-:W-:Y:S01]  /*0b60*/  IADD3 R2, P5, PT, R2, R13, RZ ;  /* 0x0000000d02027210 */ /* 0x000fe20007fbe0ff */
[----:B------:R-:W-:-:S04]  /*0b70*/  IMAD.SHL.U32 R17, R8, 0x80000, RZ ;  /* 0x0008000008117824 */ /* 0x000fc800078e00ff */
[----:B------:R-:W-:Y:S01]  /*0b80*/  IMAD.X R13, RZ, RZ, RZ, P5 ;  /* 0x000000ffff0d7224 */ /* 0x000fe200028e06ff */
[----:B------:R-:W-:Y:S02]  /*0b90*/  LEA R11, P5, R2, R11, 0x1 ;  /* 0x0000000b020b7211 */ /* 0x000fe400078a08ff */
[----:B------:R-:W-:Y:S02]  /*0ba0*/  LOP3.LUT R10, R10, 0x80000, R17, 0xf8, !PT ;  /* 0x000800000a0a7812 */ /* 0x000fe400078ef811 */
[----:B------:R-:W-:Y:S02]  /*0bb0*/  LEA.HI.X R16, R2, R16, R13, 0x1, P5 ;  /* 0x0000001002107211 */ /* 0x000fe400028f0c0d */
[----:B------:R-:W-:Y:S02]  /*0bc0*/  SEL R2, RZ, 0x100000, !P4 ;  /* 0x00100000ff027807 */ /* 0x000fe40006000000 */
[----:B------:R-:W-:Y:S02]  /*0bd0*/  LOP3.LUT R9, R10, 0x2000000, R9, 0xf8, !PT ;  /* 0x020000000a097812 */ /* 0x000fe400078ef809 */
[----:B------:R-:W-:-:S02]  /*0be0*/  ISETP.NE.AND.EX P0, PT, R15, R0, PT, P0 ;  /* 0x000000000f00720c */ /* 0x000fc40003f05300 */
[----:B------:R-:W-:Y:S02]  /*0bf0*/  SEL R0, RZ, 0x10000000, !P3 ;  /* 0x10000000ff007807 */ /* 0x000fe40005800000 */
[----:B------:R-:W-:Y:S02]  /*0c00*/  LOP3.LUT R9, R24, R9, R2, 0xfe, !PT ;  /* 0x0000000918097212 */ /* 0x000fe400078efe02 */
[----:B------:R-:W-:Y:S02]  /*0c10*/  IADD3.X R19, PT, PT, RZ, R19, RZ, P6, P2 ;  /* 0x00000013ff137210 */ /* 0x000fe400037e44ff */
[----:B------:R-:W-:Y:S02]  /*0c20*/  ISETP.GT.U32.AND P2, PT, R22, 0x5, PT ;  /* 0x000000051600780c */ /* 0x000fe40003f44070 */
[----:B------:R-:W-:Y:S02]  /*0c30*/  ISETP.GT.U32.AND P4, PT, R11, 0x3, PT ;  /* 0x000000030b00780c */ /* 0x000fe40003f84070 */
[----:B------:R-:W-:-:S02]  /*0c40*/  ISETP.GT.U32.AND P3, PT, R18, 0x7, PT ;  /* 0x000000071200780c */ /* 0x000fc40003f64070 */
[----:B------:R-:W-:Y:S02]  /*0c50*/  LOP3.LUT R0, R6, R9, R0, 0xfe, !PT ;  /* 0x0000000906007212 */ /* 0x000fe400078efe00 */
[----:B------:R-:W-:Y:S02]  /*0c60*/  SEL R9, RZ, 0x200000, !P1 ;  /* 0x00200000ff097807 */ /* 0x000fe40004800000 */
[----:B------:R-:W-:Y:S02]  /*0c70*/  SEL R2, RZ, 0x40000, !P0 ;  /* 0x00040000ff027807 */ /* 0x000fe40004000000 */
[----:B------:R-:W-:Y:S02]  /*0c80*/  SHF.R.U32.HI R3, RZ, 0x4, R3 ;  /* 0x00000004ff037819 */ /* 0x000fe40000011603 */
[----:B------:R-:W-:Y:S02]  /*0c90*/  ISETP.GT.U32.AND.EX P0, PT, R23, RZ, PT, P2 ;  /* 0x000000ff1700720c */ /* 0x000fe40003f04120 */
[----:B------:R-:W-:-:S02]  /*0ca0*/  ISETP.GT.U32.AND.EX P4, PT, R16, RZ, PT, P4 ;  /* 0x000000ff1000720c */ /* 0x000fc40003f84140 */
[----:B------:R-:W-:Y:S02]  /*0cb0*/  ISETP.GT.U32.AND.EX P3, PT, R19, RZ, PT, P3 ;  /* 0x000000ff1300720c */ /* 0x000fe40003f64130 */
[----:B------:R-:W-:Y:S02]  /*0cc0*/  LOP3.LUT R0, R9, R0, R2, 0xfe, !PT ;  /* 0x0000000009007212 */ /* 0x000fe400078efe02 */
[----:B------:R-:W-:Y:S02]  /*0cd0*/  LOP3.LUT R3, R7, 0x1, R3, 0xf8, !PT ;  /* 0x0000000107037812 */ /* 0x000fe400078ef803 */
[----:B------:R-:W-:Y:S02]  /*0ce0*/  SEL R2, RZ, 0x2, !P0 ;  /* 0x00000002ff027807 */ /* 0x000fe40004000000 */
[----:B------:R-:W-:Y:S02]  /*0cf0*/  SEL R6, RZ, 0x400000, !P4 ;  /* 0x00400000ff067807 */ /* 0x000fe40006000000 */
[----:B------:R-:W-:-:S02]  /*0d00*/  SEL R7, RZ, 0x1000000, !P3 ;  /* 0x01000000ff077807 */ /* 0x000fc40005800000 */
[----:B------:R-:W-:Y:S02]  /*0d10*/  LOP3.LUT R3, R3, R2, RZ, 0xfc, !PT ;  /* 0x0000000203037212 */ /* 0x000fe400078efcff */
[----:B------:R-:W-:-:S05]  /*0d20*/  LOP3.LUT R2, R7, R0, R6, 0xfe, !PT ;  /* 0x0000000007027212 */ /* 0x000fca00078efe06 */
[----:B------:R-:W-:Y:S01]  /*0d30*/  STG.E.64 desc[UR4][R4.64], R2 ;  /* 0x0000000204007986 */ /* 0x000fe2000c101b04 */
[----:B------:R-:W-:Y:S05]  /*0d40*/  EXIT ;  /* 0x000000000000794d */ /* 0x000fea0003800000 */
.L_x_16:
        /* <DEDUP_REMOVED lines=11> */
.L_x_52:


//--------------------- .text._Z18passo_tlf_6_parte1PyS_y --------------------------
	.section	.text._Z18passo_tlf_6_parte1PyS_y,"ax",@progbits
	.align	128
        .global         _Z18passo_tlf_6_parte1PyS_y
        .type           _Z18passo_tlf_6_parte1PyS_y,@function
        .size           _Z18passo_tlf_6_parte1PyS_y,(.L_x_53 - _Z18passo_tlf_6_parte1PyS_y)
        .other          _Z18passo_tlf_6_parte1PyS_y,@"STO_CUDA_ENTRY STV_DEFAULT"
_Z18passo_tlf_6_parte1PyS_y:
.text._Z18passo_tlf_6_parte1PyS_y:
        /* <DEDUP_REMOVED lines=21> */
[C-C-:B------:R-:W-:Y:S01]  /*0150*/  SHF.R.U64 R9, R6.reuse, 0x6, R7.reuse ;  /* 0x0000000606097819 */ /* 0x140fe20000001207 */
[C---:B------:R-:W-:Y:S01]  /*0160*/  IMAD.SHL.U32 R12, R6.reuse, 0x20000000, RZ ;  /* 0x20000000060c7824 */ /* 0x040fe200078e00ff */
[C---:B------:R-:W-:Y:S01]  /*0170*/  SHF.R.U64 R13, R6.reuse, 0x1a, R7 ;  /* 0x0000001a060d7819 */ /* 0x040fe20000001207 */
[C---:B------:R-:W-:Y:S01]  /*0180*/  IMAD.SHL.U32 R19, R6.reuse, 0x4000000, RZ ;  /* 0x0400000006137824 */ /* 0x040fe200078e00ff */
[----:B------:R-:W-:Y:S01]  /*0190*/  SHF.R.S32.HI R15, RZ, 0x1f, R6 ;  /* 0x0000001fff0f7819 */ /* 0x000fe20000011406 */
[----:B------:R-:W-:Y:S01]  /*01a0*/  IMAD.SHL.U32 R26, R6, 0x40, RZ ;  /* 0x00000040061a7824 */ /* 0x000fe200078e00ff */
[----:B------:R-:W-:-:S02]  /*01b0*/  SHF.R.S32.HI R10, RZ, 0x1f, R10 ;  /* 0x0000001fff0a7819 */ /* 0x000fc4000001140a */
[----:B------:R-:W-:Y:S02]  /*01c0*/  LOP3.LUT R0, R0, 0x1, RZ, 0xc0, !PT ;  /* 0x0000000100007812 */ /* 0x000fe400078ec0ff */
[----:B------:R-:W-:Y:S02]  /*01d0*/  LOP3.LUT R9, R9, 0x1, RZ, 0xc0, !PT ;  /* 0x0000000109097812 */ /* 0x000fe400078ec0ff */
[----:B------:R-:W-:Y:S02]  /*01e0*/  LOP3.LUT R22, R13, 0x1, RZ, 0xc0, !PT ;  /* 0x000000010d167812 */ /* 0x000fe400078ec0ff */
[----:B------:R-:W-:Y:S02]  /*01f0*/  LOP3.LUT R8, R8, 0x2, RZ, 0xc0, !PT ;  /* 0x0000000208087812 */ /* 0x000fe400078ec0ff */
[----:B------:R-:W-:Y:S02]  /*0200*/  LOP3.LUT R17, R15, 0xfffffffa, RZ, 0xc0, !PT ;  /* 0xfffffffa0f117812 */ /* 0x000fe400078ec0ff */
[----:B------:R-:W-:-:S02]  /*0210*/  LOP3.LUT R10, R10, 0x6, RZ, 0xc0, !PT ;  /* 0x000000060a0a7812 */ /* 0x000fc400078ec0ff */
[-C--:B------:R-:W-:Y:S02]  /*0220*/  IADD3 R9, P5, PT, R9, R0.reuse, RZ ;  /* 0x0000000009097210 */ /* 0x080fe40007fbe0ff */
[----:B------:R-:W-:Y:S02]  /*0230*/  IADD3 R22, P3, PT, R22, R0, RZ ;  /* 0x0000000016167210 */ /* 0x000fe40007f7e0ff */
[C-C-:B------:R-:W-:Y:S02]  /*0240*/  SHF.L.U64.HI R0, R6.reuse, 0x1e, R7.reuse ;  /* 0x0000001e06007819 */ /* 0x140fe40000010207 */
[----:B------:R-:W-:Y:S02]  /*0250*/  IADD3 R17, P0, P2, R17, R10, R8 ;  /* 0x0000000a11117210 */ /* 0x000fe40007a1e008 */
[--C-:B------:R-:W-:Y:S02]  /*0260*/  SHF.R.U64 R11, R6, 0x1f, R7.reuse ;  /* 0x0000001f060b7819 */ /* 0x100fe40000001207 */
[----:B------:R-:W-:-:S02]  /*0270*/  SHF.R.U32.HI R16, RZ, 0x7, R7 ;  /* 0x00000007ff107819 */ /* 0x000fc40000011607 */
[----:B------:R-:W-:Y:S02]  /*0280*/  SHF.R.S32.HI R10, RZ, 0x1f, R0 ;  /* 0x0000001fff0a7819 */ /* 0x000fe40000011400 */
[----:B------:R-:W-:Y:S02]  /*0290*/  SHF.L.U64.HI R20, R6, 0x13, R7 ;  /* 0x0000001306147819 */ /* 0x000fe40000010207 */
[----:B------:R-:W-:Y:S02]  /*02a0*/  LOP3.LUT R11, R11, 0x2, RZ, 0xc0, !PT ;  /* 0x000000020b0b7812 */ /* 0x000fe400078ec0ff */
[----:B------:R-:W-:Y:S02]  /*02b0*/  LOP3.LUT R16, R16, 0x2, RZ, 0xc0, !PT ;  /* 0x0000000210107812 */ /* 0x000fe400078ec0ff */
[----:B------:R-:W-:Y:S02]  /*02c0*/  SHF.R.S32.HI R21, RZ, 0x1f, R6 ;  /* 0x0000001fff157819 */ /* 0x000fe40000011406 */
[----:B------:R-:W-:-:S02]  /*02d0*/  LOP3.LUT R10, R10, 0xfffffffa, RZ, 0xc0, !PT ;  /* 0xfffffffa0a0a7812 */ /* 0x000fc400078ec0ff */
[----:B------:R-:W-:Y:S02]  /*02e0*/  SHF.R.S32.HI R12, RZ, 0x1f, R12 ;  /* 0x0000001fff0c7819 */ /* 0x000fe4000001140c */
[----:B------:R-:W-:Y:S02]  /*02f0*/  SHF.R.S32.HI R20, RZ, 0x1f, R20 ;  /* 0x0000001fff147819 */ /* 0x000fe40000011414 */
[----:B------:R-:W-:Y:S02]  /*0300*/  IADD3 R16, P4, PT, R16, R11, RZ ;  /* 0x0000000b10107210 */ /* 0x000fe40007f9e0ff */
[----:B------:R-:W-:Y:S02]  /*0310*/  IADD3.X R21, PT, PT, R21, RZ, RZ, P0, P2 ;  /* 0x000000ff15157210 */ /* 0x000fe400007e44ff */
[----:B------:R-:W-:Y:S01]  /*0320*/  IADD3 R10, P0, PT, R10, R17, RZ ;  /* 0x000000110a0a7210 */ /* 0x000fe20007f1e0ff */
[C---:B------:R-:W-:Y:S01]  /*0330*/  IMAD.SHL.U32 R17, R6.reuse, 0x2, RZ ;  /* 0x0000000206117824 */ /* 0x040fe200078e00ff */
[----:B------:R-:W-:-:S02]  /*0340*/  SHF.R.U64 R18, R6, 0x12, R7 ;  /* 0x0000001206127819 */ /* 0x000fc40000001207 */
[----:B------:R-:W-:Y:S02]  /*0350*/  SHF.R.U64 R11, R6, 0xa, R7 ;  /* 0x0000000a060b7819 */ /* 0x000fe40000001207 */
[----:B------:R-:W-:Y:S02]  /*0360*/  LOP3.LUT R15, R15, 0xa, RZ, 0xc0, !PT ;  /* 0x0000000a0f0f7812 */ /* 0x000fe400078ec0ff */
[----:B------:R-:W-:Y:S02]  /*0370*/  LOP3.LUT R12, R12, 0x6, RZ, 0xc0, !PT ;  /* 0x000000060c0c7812 */ /* 0x000fe400078ec0ff */
[----:B------:R-:W-:Y:S02]  /*0380*/  LOP3.LUT R20, R20, 0xa, RZ, 0xc0, !PT ;  /* 0x0000000a14147812 */ /* 0x000fe400078ec0ff */
[----:B------:R-:W-:Y:S02]  /*0390*/  LOP3.LUT R18, R18, 0x1, RZ, 0xc0, !PT ;  /* 0x0000000112127812 */ /* 0x000fe400078ec0ff */
[----:B------:R-:W-:-:S02]  /*03a0*/  LOP3.LUT R11, R11, 0x1, RZ, 0xc0, !PT ;  /* 0x000000010b0b7812 */ /* 0x000fc400078ec0ff */
[----:B------:R-:W-:Y:S02]  /*03b0*/  SHF.R.S32.HI R17, RZ, 0x1f, R17 ;  /* 0x0000001fff117819 */ /* 0x000fe40000011411 */
[----:B------:R-:W-:Y:S02]  /*03c0*/  SHF.R.S32.HI R19, RZ, 0x1f, R19 ;  /* 0x0000001fff137819 */ /* 0x000fe40000011413 */
[----:B------:R-:W-:Y:S02]  /*03d0*/  IADD3 R20, P1, P6, R15, R12, R20 ;  /* 0x0000000c0f147210 */ /* 0x000fe40007e3e014 */
[--C-:B------:R-:W-:Y:S02]  /*03e0*/  SHF.R.U32.HI R15, RZ, 0xd, R7.reuse ;  /* 0x0000000dff0f7819 */ /* 0x100fe40000011607 */
[----:B------:R-:W-:Y:S02]  /*03f0*/  IADD3 R8, P2, PT, R11, R18, RZ ;  /* 0x000000120b087210 */ /* 0x000fe40007f5e0ff */
[----:B------:R-:W-:-:S02]  /*0400*/  SHF.L.U64.HI R23, R6, 0x1c, R7 ;  /* 0x0000001c06177819 */ /* 0x000fc40000010207 */
[----:B------:R-:W-:Y:S02]  /*0410*/  LOP3.LUT R17, R17, 0x6, RZ, 0xc0, !PT ;  /* 0x0000000611117812 */ /* 0x000fe400078ec0ff */
[----:B------:R-:W-:Y:S02]  /*0420*/  LOP3.LUT R11, R19, 0x6, RZ, 0xc0, !PT ;  /* 0x00000006130b7812 */ /* 0x000fe400078ec0ff */
[----:B------:R-:W-:Y:S02]  /*0430*/  LEA.HI.X.SX32 R0, R0, R21, 0x1, P0 ;  /* 0x0000001500007211 */ /* 0x000fe400000f0eff */
[----:B------:R-:W-:Y:S02]  /*0440*/  LOP3.LUT P0, RZ, R8, 0x1, R15, 0xf8, !PT ;  /* 0x0000000108ff7812 */ /* 0x000fe4000780f80f */
[----:B------:R-:W-:Y:S02]  /*0450*/  IADD3.X R8, PT, PT, RZ, RZ, RZ, P1, P6 ;  /* 0x000000ffff087210 */ /* 0x000fe40000fec4ff */
[----:B------:R-:W-:-:S02]  /*0460*/  SHF.R.S32.HI R24, RZ, 0x1e, R23 ;  /* 0x0000001eff187819 */ /* 0x000fc40000011417 */
[----:B------:R-:W-:Y:S02]  /*0470*/  IADD3 R17, P1, P6, R11, R12, R17 ;  /* 0x0000000c0b117210 */ /* 0x000fe40007e3e011 */
[C-C-:B------:R-:W-:Y:S02]  /*0480*/  SHF.R.U64 R12, R6.reuse, 0x1c, R7.reuse ;  /* 0x0000001c060c7819 */ /* 0x140fe40000001207 */
[C-C-:B------:R-:W-:Y:S02]  /*0490*/  SHF.R.U64 R21, R6.reuse, 0x16, R7.reuse ;  /* 0x0000001606157819 */ /* 0x140fe40000001207 */
[----:B------:R-:W-:Y:S02]  /*04a0*/  SHF.R.U64 R15, R6, 0x4, R7 ;  /* 0x00000004060f7819 */ /* 0x000fe40000001207 */
[----:B------:R-:W-:Y:S02]  /*04b0*/  LOP3.LUT R24, R24, 0xfffffffe, RZ, 0xc0, !PT ;  /* 0xfffffffe18187812 */ /* 0x000fe400078ec0ff */
[----:B------:R-:W-:-:S02]  /*04c0*/  LOP3.LUT R12, R12, 0x1, RZ, 0xc0, !PT ;  /* 0x000000010c0c7812 */ /* 0x000fc400078ec0ff */
[----:B------:R-:W-:Y:S02]  /*04d0*/  LOP3.LUT R21, R21, 0x1, RZ, 0xc0, !PT ;  /* 0x0000000115157812 */ /* 0x000fe400078ec0ff */
[----:B------:R-:W-:Y:S02]  /*04e0*/  IADD3.X R14, PT, PT, RZ, RZ, RZ, P1, P6 ;  /* 0x000000ffff0e7210 */ /* 0x000fe40000fec4ff */
[----:B------:R-:W-:Y:S02]  /*04f0*/  LOP3.LUT R15, R15, 0x2, RZ, 0xc0, !PT ;  /* 0x000000020f0f7812 */ /* 0x000fe400078ec0ff */
[----:B------:R-:W-:Y:S02]  /*0500*/  IADD3 R24, P1, PT, RZ, -R24, RZ ;  /* 0x80000018ff187210 */ /* 0x000fe40007f3e0ff */
[----:B------:R-:W-:Y:S01]  /*0510*/  IADD3 R21, P6, PT, R21, R12, RZ ;  /* 0x0000000c15157210 */ /* 0x000fe20007fde0ff */
[----:B------:R-:W-:Y:S01]  /*0520*/  IMAD.X R12, RZ, RZ, RZ, P5 ;  /* 0x000000ffff0c7224 */ /* 0x000fe200028e06ff */
[----:B------:R-:W-:Y:S01]  /*0530*/  ISETP.NE.U32.AND P5, PT, R15, R24, PT ;  /* 0x000000180f00720c */ /* 0x000fe20003fa5070 */
[----:B------:R-:W-:Y:S01]  /*0540*/  IMAD.X R15, RZ, RZ, RZ, P3 ;  /* 0x000000ffff0f7224 */ /* 0x000fe200018e06ff */
[----:B------:R-:W-:Y:S01]  /*0550*/  SHF.R.S32.HI R26, RZ, 0x1f, R26 ;  /* 0x0000001fff1a7819 */ /* 0x000fe2000001141a */
[----:B------:R-:W-:Y:S01]  /*0560*/  IMAD.X R24, RZ, RZ, RZ, P4 ;  /* 0x000000ffff187224 */ /* 0x000fe200020e06ff */
[----:B------:R-:W-:-:S02]  /*0570*/  LEA R25, P3, R22, R11, 0x1 ;  /* 0x0000000b16197211 */ /* 0x000fc400078608ff */
[----:B------:R-:W-:Y:S02]  /*0580*/  LOP3.LUT R26, R26, 0x6, RZ, 0xc0, !PT ;  /* 0x000000061a1a7812 */ /* 0x000fe400078ec0ff */
[----:B------:R-:W-:Y:S02]  /*0590*/  SHF.R.S32.HI R23, RZ, 0x1f, R23 ;  /* 0x0000001fff177819 */ /* 0x000fe40000011417 */
[----:B------:R-:W-:Y:S01]  /*05a0*/  LEA.HI.X R15, R22, RZ, R15, 0x1, P3 ;  /* 0x000000ff160f7211 */ /* 0x000fe200018f0c0f */
[----:B------:R-:W-:Y:S01]  /*05b0*/  IMAD.X R22, RZ, RZ, RZ, P6 ;  /* 0x000000ffff167224 */ /* 0x000fe200030e06ff */
[----:B------:R-:W-:Y:S02]  /*05c0*/  LOP3.LUT R19, R19, 0xa, RZ, 0xc0, !PT ;  /* 0x0000000a13137812 */ /* 0x000fe400078ec0ff */
[----:B------:R-:W-:Y:S02]  /*05d0*/  ISETP.GT.U32.AND P4, PT, R25, 0x7, PT ;  /* 0x000000071900780c */ /* 0x000fe40003f84070 */
[----:B------:R-:W-:-:S02]  /*05e0*/  LEA R25, P6, R21, R26, 0x1 ;  /* 0x0000001a15197211 */ /* 0x000fc400078c08ff */
[----:B------:R-:W-:Y:S01]  /*05f0*/  ISETP.GT.U32.AND P3, PT, R16, 0x3, PT ;  /* 0x000000031000780c */ /* 0x000fe20003f64070 */
[----:B------:R-:W-:Y:S01]  /*0600*/  IMAD.X R16, RZ, RZ, ~R23, P1 ;  /* 0x000000ffff107224 */ /* 0x000fe200008e0e17 */
[----:B------:R-:W-:Y:S02]  /*0610*/  IADD3 R20, P1, PT, R19, R20, RZ ;  /* 0x0000001413147210 */ /* 0x000fe40007f3e0ff */
[----:B------:R-:W-:Y:S01]  /*0620*/  LEA.HI.X R19, R21, RZ, R22, 0x1, P6 ;  /* 0x000000ff15137211 */ /* 0x000fe200030f0c16 */
[----:B------:R-:W-:Y:S01]  /*0630*/  IMAD.X R22, RZ, RZ, RZ, P2 ;  /* 0x000000ffff167224 */ /* 0x000fe200010e06ff */
[--C-:B------:R-:W-:Y:S01]  /*0640*/  SHF.R.U64 R21, R6, 0x2, R7.reuse ;  /* 0x0000000206157819 */ /* 0x100fe20000001207 */
[----:B------:R-:W-:Y:S01]  /*0650*/  IMAD.X R8, RZ, RZ, R8, P1 ;  /* 0x000000ffff087224 */ /* 0x000fe200008e0608 */
[----:B------:R-:W-:Y:S02]  /*0660*/  SHF.R.U32.HI R27, RZ, 0x4, R7 ;  /* 0x00000004ff1b7819 */ /* 0x000fe40000011607 */
[----:B---3--:R-:W-:-:S02]  /*0670*/  LOP3.LUT R4, R4, 0x180, R21, 0xf8, !PT ;  /* 0x0000018004047812 */ /* 0x008fc400078ef815 */
[----:B------:R-:W-:Y:S02]  /*0680*/  SHF.L.U64.HI R23, R6, 0x1d, R7 ;  /* 0x0000001d06177819 */ /* 0x000fe40000010207 */
[----:B------:R-:W-:Y:S01]  /*0690*/  LOP3.LUT R4, R4, 0x400, R13, 0xf8, !PT ;  /* 0x0000040004047812 */ /* 0x000fe200078ef80d */
[----:B------:R-:W-:Y:S01]  /*06a0*/  IMAD.SHL.U32 R13, R6, 0x80, RZ ;  /* 0x00000080060d7824 */ /* 0x000fe200078e00ff */
[----:B------:R-:W-:Y:S02]  /*06b0*/  LOP3.LUT R27, R27, 0x1, RZ, 0xc0, !PT ;  /* 0x000000011b1b7812 */ /* 0x000fe400078ec0ff */
[----:B------:R-:W-:Y:S02]  /*06c0*/  SHF.R.S32.HI R26, RZ, 0x1f, R23 ;  /* 0x0000001fff1a7819 */ /* 0x000fe40000011417 */
[----:B------:R-:W-:Y:S01]  /*06d0*/  LOP3.LUT R4, R4, 0x1000, R13, 0xf8, !PT ;  /* 0x0000100004047812 */ /* 0x000fe200078ef80d */
[----:B------:R-:W-:Y:S01]  /*06e0*/  IMAD.SHL.U32 R13, R6, 0x2000, RZ ;  /* 0x00002000060d7824 */ /* 0x000fe200078e00ff */
[----:B------:R-:W-:-:S02]  /*06f0*/  IADD3 R18, P6, PT, R27, R18, RZ ;  /* 0x000000121b127210 */ /* 0x000fc40007fde0ff */
[----:B------:R-:W-:Y:S02]  /*0700*/  LOP3.LUT R26, R26, 0xfffffffa, RZ, 0xc0, !PT ;  /* 0xfffffffa1a1a7812 */ /* 0x000fe400078ec0ff */
[----:B------:R-:W-:Y:S01]  /*0710*/  ISETP.GT.U32.AND P2, PT, R25, 0x7, PT ;  /* 0x000000071900780c */ /* 0x000fe20003f44070 */
[----:B------:R-:W-:Y:S01]  /*0720*/  IMAD.X R21, RZ, RZ, RZ, P6 ;  /* 0x000000ffff157224 */ /* 0x000fe200030e06ff */
[--C-:B------:R-:W-:Y:S02]  /*0730*/  SHF.R.U32.HI R27, RZ, 0x2, R7.reuse ;  /* 0x00000002ff1b7819 */ /* 0x100fe40000011607 */
[----:B------:R-:W-:Y:S02]  /*0740*/  SHF.R.U32.HI R25, RZ, 0x1, R7 ;  /* 0x00000001ff197819 */ /* 0x000fe40000011607 */
[----:B------:R-:W-:Y:S02]  /*0750*/  LOP3.LUT R4, R4, 0x2000, R13, 0xf8, !PT ;  /* 0x0000200004047812 */ /* 0x000fe400078ef80d */
[----:B------:R-:W-:-:S02]  /*0760*/  SHF.R.U64 R7, R6, 0x1, R7 ;  /* 0x0000000106077819 */ /* 0x000fc40000001207 */
[----:B------:R-:W-:Y:S02]  /*0770*/  IADD3 R17, P6, PT, R26, R17, RZ ;  /* 0x000000111a117210 */ /* 0x000fe40007fde0ff */
[----:B------:R-:W-:Y:S02]  /*0780*/  ISETP.GT.U32.AND.EX P3, PT, R24, RZ, PT, P3 ;  /* 0x000000ff1800720c */ /* 0x000fe40003f64130 */
[--C-:B------:R-:W-:Y:S02]  /*0790*/  LOP3.LUT R13, R27, 0x8, R6.reuse, 0xc8, !PT ;  /* 0x000000081b0d7812 */ /* 0x100fe400078ec806 */
[----:B------:R-:W-:Y:S02]  /*07a0*/  LOP3.LUT R24, R25, 0x10, R6, 0xc8, !PT ;  /* 0x0000001019187812 */ /* 0x000fe400078ec806 */
[----:B------:R-:W-:Y:S02]  /*07b0*/  LOP3.LUT R4, R4, 0x4000, R7, 0xf8, !PT ;  /* 0x0000400004047812 */ /* 0x000fe400078ef807 */
[----:B------:R-:W-:-:S02]  /*07c0*/  ISETP.NE.AND.EX P5, PT, RZ, R16, PT, P5 ;  /* 0x00000010ff00720c */ /* 0x000fc40003fa5350 */
[----:B------:R-:W-:Y:S02]  /*07d0*/  LEA.HI.X.SX32 R14, R23, R14, 0x1, P6 ;  /* 0x0000000e170e7211 */ /* 0x000fe400030f0eff */
[----:B------:R-:W-:Y:S02]  /*07e0*/  LEA R23, P6, R18, R11, 0x1 ;  /* 0x0000000b12177211 */ /* 0x000fe400078c08ff */
[----:B------:R-:W-:Y:S02]  /*07f0*/  SEL R11, RZ, 0x800, !P3 ;  /* 0x00000800ff0b7807 */ /* 0x000fe40005800000 */
[----:B------:R-:W-:Y:S02]  /*0800*/  LOP3.LUT R4, R24, R4, R13, 0xfe, !PT ;  /* 0x0000000418047212 */ /* 0x000fe400078efe0d */
[----:B------:R-:W-:Y:S02]  /*0810*/  SEL R6, RZ, 0x20, !P5 ;  /* 0x00000020ff067807 */ /* 0x000fe40006800000 */
[----:B------:R-:W-:-:S02]  /*0820*/  LOP3.LUT P0, RZ, R22, RZ, RZ, 0xfc, P0 ;  /* 0x000000ff16ff7212 */ /* 0x000fc4000000fcff */
[----:B------:R-:W-:Y:S02]  /*0830*/  ISETP.GT.U32.AND.EX P4, PT, R15, RZ, PT, P4 ;  /* 0x000000ff0f00720c */ /* 0x000fe40003f84140 */
[----:B------:R-:W-:Y:S02]  /*0840*/  LEA.HI.X R21, R18, RZ, R21, 0x1, P6 ;  /* 0x000000ff12157211 */ /* 0x000fe400030f0c15 */
[----:B------:R-:W-:Y:S02]  /*0850*/  ISETP.GT.U32.AND P3, PT, R23, 0x7, PT ;  /* 0x000000071700780c */ /* 0x000fe40003f64070 */
[----:B------:R-:W-:Y:S02]  /*0860*/  LOP3.LUT R4, R11, R4, R6, 0xfe, !PT ;  /* 0x000000040b047212 */ /* 0x000fe400078efe06 */
[----:B------:R-:W-:Y:S02]  /*0870*/  SEL R7, RZ, 0x10000, !P0 ;  /* 0x00010000ff077807 */ /* 0x000fe40004000000 */
[----:B------:R-:W-:-:S02]  /*0880*/  SEL R6, RZ, 0x4, !P4 ;  /* 0x00000004ff067807 */ /* 0x000fc40006000000 */
[----:B------:R-:W-:Y:S02]  /*0890*/  ISETP.GT.U32.AND.EX P6, PT, R19, RZ, PT, P2 ;  /* 0x000000ff1300720c */ /* 0x000fe40003fc4120 */
[----:B------:R-:W-:Y:S02]  /*08a0*/  LEA R20, P0, R9, R20, 0x1 ;  /* 0x0000001409147211 */ /* 0x000fe400078008ff */
[----:B------:R-:W-:Y:S02]  /*08b0*/  ISETP.GT.U32.AND.EX P3, PT, R21, RZ, PT, P3 ;  /* 0x000000ff1500720c */ /* 0x000fe40003f64130 */
[----:B------:R-:W-:Y:S02]  /*08c0*/  ISETP.GT.U32.AND P1, PT, R10, 0x7, PT ;  /* 0x000000070a00780c */ /* 0x000fe40003f24070 */
[----:B------:R-:W-:Y:S02]  /*08d0*/  ISETP.GT.U32.AND P2, PT, R17, 0x5, PT ;  /* 0x000000051100780c */ /* 0x000fe40003f44070 */
[----:B------:R-:W-:-:S02]  /*08e0*/  LOP3.LUT R4, R6, R4, R7, 0xfe, !PT ;  /* 0x0000000406047212 */ /* 0x000fc400078efe07 */
[----:B------:R-:W-:Y:S02]  /*08f0*/  LEA.HI.X R12, R9, R8, R12, 0x1, P0 ;  /* 0x00000008090c7211 */ /* 0x000fe400000f0c0c */
[----:B------:R-:W-:Y:S02]  /*0900*/  SEL R7, RZ, 0x8000, !P6 ;  /* 0x00008000ff077807 */ /* 0x000fe40007000000 */
[----:B------:R-:W-:Y:S02]  /*0910*/  SEL R6, RZ, 0x200, !P3 ;  /* 0x00000200ff067807 */ /* 0x000fe40005800000 */
[----:B------:R-:W-:Y:S02]  /*0920*/  ISETP.GT.U32.AND P0, PT, R20, 0x21, PT ;  /* 0x000000211400780c */ /* 0x000fe40003f04070 */
[----:B------:R-:W-:Y:S02]  /*0930*/  ISETP.GT.U32.AND.EX P1, PT, R0, RZ, PT, P1 ;  /* 0x000000ff0000720c */ /* 0x000fe40003f24110 */
[----:B------:R-:W-:-:S02]  /*0940*/  ISETP.GT.U32.AND.EX P2, PT, R14, RZ, PT, P2 ;  /* 0x000000ff0e00720c */ /* 0x000fc40003f44120 */
[----:B------:R-:W-:Y:S02]  /*0950*/  LOP3.LUT R4, R7, R4, R6, 0xfe, !PT ;  /* 0x0000000407047212 */ /* 0x000fe400078efe06 */
[----:B------:R-:W-:Y:S02]  /*0960*/  ISETP.GT.U32.AND.EX P0, PT, R12, RZ, PT, P0 ;  /* 0x000000ff0c00720c */ /* 0x000fe40003f04100 */
[----:B------:R-:W-:Y:S02]  /*0970*/  SEL R0, RZ, 0x1, !P1 ;  /* 0x00000001ff007807 */ /* 0x000fe40004800000 */
[----:B------:R-:W-:Y:S02]  /*0980*/  SEL R7, RZ, 0x40, !P2 ;  /* 0x00000040ff077807 */ /* 0x000fe40005000000 */
[----:B------:R-:W-:Y:S02]  /*0990*/  SEL R9, RZ, 0x2, !P0 ;  /* 0x00000002ff097807 */ /* 0x000fe40004000000 */
[----:B------:R-:W-:-:S04]  /*09a0*/  LOP3.LUT R4, R7, R4, R0, 0xfe, !PT ;  /* 0x0000000407047212 */ /* 0x000fc800078efe00 */
[----:B------:R-:W-:-:S05]  /*09b0*/  LOP3.LUT R4, R4, R9, RZ, 0xfc, !PT ;  /* 0x0000000904047212 */ /* 0x000fca00078efcff */
[----:B------:R-:W-:Y:S01]  /*09c0*/  STG.E.64 desc[UR4][R2.64], R4 ;  /* 0x0000000402007986 */ /* 0x000fe2000c101b04 */
[----:B------:R-:W-:Y:S05]  /*09d0*/  EXIT ;  /* 0x000000000000794d */ /* 0x000fea0003800000 */
.L_x_17:
        /* <DEDUP_REMOVED lines=10> */
.L_x_53:


//--------------------- .text._Z19passo_bool_6_parte3PyS_y --------------------------
	.section	.text._Z19passo_bool_6_parte3PyS_y,"ax",@progbits
	.align	128
        .global         _Z19passo_bool_6_parte3PyS_y
        .type           _Z19passo_bool_6_parte3PyS_y,@function
        .size           _Z19passo_bool_6_parte3PyS_y,(.L_x_54 - _Z19passo_bool_6_parte3PyS_y)
        .other          _Z19passo_bool_6_parte3PyS_y,@"STO_CUDA_ENTRY STV_DEFAULT"
_Z19passo_bool_6_parte3PyS_y:
.text._Z19passo_bool_6_parte3PyS_y:
        /* <DEDUP_REMOVED lines=19> */
[C-C-:B--2---:R-:W-:Y:S01]  /*0130*/  SHF.L.U64.HI R0, R4.reuse, 0x7, R5.reuse ;  /* 0x0000000704007819 */ /* 0x144fe20000010205 */
[C---:B------:R-:W-:Y:S01]  /*0140*/  IMAD.SHL.U32 R21, R4.reuse, 0x200000, RZ ;  /* 0x0020000004157824 */ /* 0x040fe200078e00ff */
[C-C-:B------:R-:W-:Y:S02]  /*0150*/  SHF.L.U64.HI R8, R4.reuse, 0x18, R5.reuse ;  /* 0x0000001804087819 */ /* 0x140fe40000010205 */
[--C-:B---3--:R-:W-:Y:S02]  /*0160*/  LOP3.LUT R23, R7, 0x100000, R5.reuse, 0xf8, !PT ;  /* 0x0010000007177812 */ /* 0x108fe400078ef805 */
[----:B------:R-:W-:-:S02]  /*0170*/  SHF.R.U64 R19, R4, 0x4, R5 ;  /* 0x0000000404137819 */ /* 0x000fc40000001205 */
[----:B------:R-:W-:Y:S02]  /*0180*/  LOP3.LUT R23, R23, 0x80, R0, 0xf8, !PT ;  /* 0x0000008017177812 */ /* 0x000fe400078ef800 */
[C-C-:B------:R-:W-:Y:S02]  /*0190*/  SHF.L.U64.HI R0, R4.reuse, 0x1d, R5.reuse ;  /* 0x0000001d04007819 */ /* 0x140fe40000010205 */
[----:B------:R-:W-:Y:S02]  /*01a0*/  LOP3.LUT R23, R23, 0x40, R8, 0xf8, !PT ;  /* 0x0000004017177812 */ /* 0x000fe400078ef808 */
[--C-:B------:R-:W-:Y:S02]  /*01b0*/  SHF.R.U32.HI R8, RZ, 0x4, R5.reuse ;  /* 0x00000004ff087819 */ /* 0x100fe40000011605 */
[----:B------:R-:W-:Y:S02]  /*01c0*/  LOP3.LUT R23, R23, 0x20, R0, 0xf8, !PT ;  /* 0x0000002017177812 */ /* 0x000fe400078ef800 */
[----:B------:R-:W-:-:S02]  /*01d0*/  SHF.R.U64 R7, R4, 0x1, R5 ;  /* 0x0000000104077819 */ /* 0x000fc40000001205 */
[----:B------:R-:W-:Y:S02]  /*01e0*/  LOP3.LUT R23, R23, 0x1, R8, 0xf8, !PT ;  /* 0x0000000117177812 */ /* 0x000fe400078ef808 */
[C-C-:B------:R-:W-:Y:S02]  /*01f0*/  SHF.L.U64.HI R8, R4.reuse, 0x1, R5.reuse ;  /* 0x0000000104087819 */ /* 0x140fe40000010205 */
[----:B------:R-:W-:Y:S02]  /*0200*/  LOP3.LUT R23, R23, 0x4, R0, 0xf8, !PT ;  /* 0x0000000417177812 */ /* 0x000fe400078ef800 */
[C-C-:B------:R-:W-:Y:S02]  /*0210*/  SHF.L.U64.HI R0, R4.reuse, 0x2, R5.reuse ;  /* 0x0000000204007819 */ /* 0x140fe40000010205 */
[----:B------:R-:W-:Y:S02]  /*0220*/  LOP3.LUT R23, R23, 0x200, R8, 0xf8, !PT ;  /* 0x0000020017177812 */ /* 0x000fe400078ef808 */
[----:B------:R-:W-:-:S02]  /*0230*/  SHF.R.U64 R12, R4, 0x18, R5 ;  /* 0x00000018040c7819 */ /* 0x000fc40000001205 */
[----:B------:R-:W-:Y:S02]  /*0240*/  LOP3.LUT R23, R23, 0x33000, R0, 0xf8, !PT ;  /* 0x0003300017177812 */ /* 0x000fe400078ef800 */
[----:B------:R-:W-:Y:S02]  /*0250*/  LOP3.LUT R19, R19, 0x1, RZ, 0xc0, !PT ;  /* 0x0000000113137812 */ /* 0x000fe400078ec0ff */
[----:B------:R-:W-:Y:S02]  /*0260*/  LOP3.LUT R23, R23, 0x80000, R8, 0xf8, !PT ;  /* 0x0008000017177812 */ /* 0x000fe400078ef808 */
[----:B------:R-:W-:Y:S02]  /*0270*/  SHF.R.U64 R8, R4, 0x5, R5 ;  /* 0x0000000504087819 */ /* 0x000fe40000001205 */
[----:B------:R-:W-:Y:S02]  /*0280*/  LOP3.LUT R11, R6, 0x40000000, R4, 0xf8, !PT ;  /* 0x40000000060b7812 */ /* 0x000fe400078ef804 */
[----:B------:R-:W-:-:S02]  /*0290*/  LOP3.LUT R8, R8, 0x1, RZ, 0xc0, !PT ;  /* 0x0000000108087812 */ /* 0x000fc400078ec0ff */
[--C-:B------:R-:W-:Y:S02]  /*02a0*/  SHF.R.U32.HI R6, RZ, 0x1, R5.reuse ;  /* 0x00000001ff067819 */ /* 0x100fe40000011605 */
[----:B------:R-:W-:Y:S02]  /*02b0*/  LOP3.LUT R14, R8, R7, RZ, 0xc0, !PT ;  /* 0x00000007080e7212 */ /* 0x000fe400078ec0ff */
[----:B------:R-:W-:Y:S02]  /*02c0*/  LOP3.LUT R12, R19, R12, RZ, 0xc0, !PT ;  /* 0x0000000c130c7212 */ /* 0x000fe400078ec0ff */
[----:B------:R-:W-:Y:S01]  /*02d0*/  LOP3.LUT R11, R11, 0x1, R6, 0xf8, !PT ;  /* 0x000000010b0b7812 */ /* 0x000fe200078ef806 */
[----:B------:R-:W-:Y:S01]  /*02e0*/  IMAD.SHL.U32 R14, R14, 0x8, RZ ;  /* 0x000000080e0e7824 */ /* 0x000fe200078e00ff */
[C-C-:B------:R-:W-:Y:S02]  /*02f0*/  SHF.R.U64 R6, R4.reuse, 0xf, R5.reuse ;  /* 0x0000000f04067819 */ /* 0x140fe40000001205 */
[----:B------:R-:W-:-:S02]  /*0300*/  SHF.R.U64 R13, R4, 0x7, R5 ;  /* 0x00000007040d7819 */ /* 0x000fc40000001205 */
[--C-:B------:R-:W-:Y:S02]  /*0310*/  SHF.R.U64 R22, R4, 0x3, R5.reuse ;  /* 0x0000000304167819 */ /* 0x100fe40000001205 */
[----:B------:R-:W-:Y:S02]  /*0320*/  SHF.L.U64.HI R16, R12, 0x1c, RZ ;  /* 0x0000001c0c107819 */ /* 0x000fe400000102ff */
[----:B------:R-:W-:Y:S02]  /*0330*/  LOP3.LUT R11, R11, 0x1, R6, 0xf8, !PT ;  /* 0x000000010b0b7812 */ /* 0x000fe400078ef806 */
[C-C-:B------:R-:W-:Y:S02]  /*0340*/  SHF.R.U64 R10, R4.reuse, 0xd, R5.reuse ;  /* 0x0000000d040a7819 */ /* 0x140fe40000001205 */
[----:B------:R-:W-:Y:S02]  /*0350*/  SHF.R.U64 R9, R4, 0xc, R5 ;  /* 0x0000000c04097819 */ /* 0x000fe40000001205 */
[----:B------:R-:W-:-:S02]  /*0360*/  LOP3.LUT R22, R13, 0x1, R22, 0xc8, !PT ;  /* 0x000000010d167812 */ /* 0x000fc400078ec816 */
[----:B------:R-:W-:Y:S01]  /*0370*/  LOP3.LUT R23, R16, R23, R14, 0xfe, !PT ;  /* 0x0000001710177212 */ /* 0x000fe200078efe0e */
[----:B------:R-:W-:Y:S01]  /*0380*/  IMAD.SHL.U32 R16, R12, 0x10000000, RZ ;  /* 0x100000000c107824 */ /* 0x000fe200078e00ff */
[--C-:B------:R-:W-:Y:S02]  /*0390*/  SHF.R.U32.HI R14, RZ, 0x14, R5.reuse ;  /* 0x00000014ff0e7819 */ /* 0x100fe40000011605 */
[--C-:B------:R-:W-:Y:S02]  /*03a0*/  SHF.R.U32.HI R17, RZ, 0x4, R5.reuse ;  /* 0x00000004ff117819 */ /* 0x100fe40000011605 */
[C-C-:B------:R-:W-:Y:S02]  /*03b0*/  SHF.R.U64 R0, R4.reuse, 0x10, R5.reuse ;  /* 0x0000001004007819 */ /* 0x140fe40000001205 */
[C-C-:B------:R-:W-:Y:S02]  /*03c0*/  SHF.R.U64 R15, R4.reuse, 0x17, R5.reuse ;  /* 0x00000017040f7819 */ /* 0x140fe40000001205 */
[----:B------:R-:W-:-:S02]  /*03d0*/  SHF.R.U64 R6, R4, 0x13, R5 ;  /* 0x0000001304067819 */ /* 0x000fc40000001205 */
[----:B------:R-:W-:Y:S02]  /*03e0*/  LOP3.LUT R9, R4, R10, R9, 0xfe, !PT ;  /* 0x0000000a04097212 */ /* 0x000fe400078efe09 */
[----:B------:R-:W-:Y:S02]  /*03f0*/  LOP3.LUT R22, R11, R22, RZ, 0xfc, !PT ;  /* 0x000000160b167212 */ /* 0x000fe400078efcff */
[-C--:B------:R-:W-:Y:S02]  /*0400*/  LOP3.LUT R10, R8, R17.reuse, RZ, 0xc0, !PT ;  /* 0x00000011080a7212 */ /* 0x080fe400078ec0ff */
[----:B------:R-:W-:Y:S02]  /*0410*/  LOP3.LUT R11, R19, R14, RZ, 0xc0, !PT ;  /* 0x0000000e130b7212 */ /* 0x000fe400078ec0ff */
[----:B------:R-:W-:Y:S01]  /*0420*/  LOP3.LUT R0, R6, R0, R15, 0x4, !PT ;  /* 0x0000000006007212 */ /* 0x000fe200078e040f */
[C---:B------:R-:W-:Y:S01]  /*0430*/  IMAD.SHL.U32 R15, R4.reuse, 0x2000000, RZ ;  /* 0x02000000040f7824 */ /* 0x040fe200078e00ff */
[----:B------:R-:W-:-:S02]  /*0440*/  LOP3.LUT R26, R4, R17, RZ, 0xc0, !PT ;  /* 0x00000011041a7212 */ /* 0x000fc400078ec0ff */
[--C-:B------:R-:W-:Y:S02]  /*0450*/  SHF.R.U64 R18, R4, 0x16, R5.reuse ;  /* 0x0000001604127819 */ /* 0x100fe40000001205 */
[----:B------:R-:W-:Y:S01]  /*0460*/  SHF.L.U64.HI R14, R10, 0x1f, RZ ;  /* 0x0000001f0a0e7819 */ /* 0x000fe200000102ff */
[----:B------:R-:W-:Y:S01]  /*0470*/  IMAD.SHL.U32 R26, R26, 0x2, RZ ;  /* 0x000000021a1a7824 */ /* 0x000fe200078e00ff */
[C---:B------:R-:W-:Y:S01]  /*0480*/  SHF.L.U64.HI R20, R11.reuse, 0x1b, RZ ;  /* 0x0000001b0b147819 */ /* 0x040fe200000102ff */
[----:B------:R-:W-:Y:S01]  /*0490*/  IMAD.SHL.U32 R11, R11, 0x8000000, RZ ;  /* 0x080000000b0b7824 */ /* 0x000fe200078e00ff */
[C---:B------:R-:W-:Y:S02]  /*04a0*/  SHF.R.U64 R24, R4.reuse, 0x3, R5 ;  /* 0x0000000304187819 */ /* 0x040fe40000001205 */
[----:B------:R-:W-:Y:S02]  /*04b0*/  LOP3.LUT R21, R4, 0x4000000, R21, 0x80, !PT ;  /* 0x0400000004157812 */ /* 0x000fe400078e8015 */
[----:B------:R-:W-:-:S02]  /*04c0*/  LOP3.LUT R19, R16, R19, R18, 0xf8, !PT ;  /* 0x0000001310137212 */ /* 0x000fc400078ef812 */
[----:B------:R-:W-:Y:S02]  /*04d0*/  LOP3.LUT R22, R22, 0x20000000, R15, 0xf8, !PT ;  /* 0x2000000016167812 */ /* 0x000fe400078ef80f */
[----:B------:R-:W-:Y:S02]  /*04e0*/  LOP3.LUT R23, R14, R23, R20, 0xfe, !PT ;  /* 0x000000170e177212 */ /* 0x000fe400078efe14 */
[--C-:B------:R-:W-:Y:S02]  /*04f0*/  SHF.R.U32.HI R16, RZ, 0x5, R5.reuse ;  /* 0x00000005ff107819 */ /* 0x100fe40000011605 */
[--C-:B------:R-:W-:Y:S02]  /*0500*/  SHF.R.U64 R18, R4, 0x15, R5.reuse ;  /* 0x0000001504127819 */ /* 0x100fe40000001205 */
[----:B------:R-:W-:Y:S02]  /*0510*/  LOP3.LUT R12, R21, R8, R24, 0xf8, !PT ;  /* 0x00000008150c7212 */ /* 0x000fe400078ef818 */
[----:B------:R-:W-:-:S02]  /*0520*/  SHF.R.U32.HI R20, RZ, 0x9, R5 ;  /* 0x00000009ff147819 */ /* 0x000fc40000011605 */
[----:B------:R-:W-:Y:S02]  /*0530*/  LOP3.LUT R19, R22, R19, RZ, 0xfc, !PT ;  /* 0x0000001316137212 */ /* 0x000fe400078efcff */
[--C-:B------:R-:W-:Y:S02]  /*0540*/  SHF.R.U64 R21, R4, 0x8, R5.reuse ;  /* 0x0000000804157819 */ /* 0x100fe40000001205 */
[----:B------:R-:W-:Y:S02]  /*0550*/  LOP3.LUT R17, R23, 0x2, R26, 0xf8, !PT ;  /* 0x0000000217117812 */ /* 0x000fe400078ef81a */
[----:B------:R-:W-:Y:S02]  /*0560*/  LOP3.LUT R22, R16, 0x1, RZ, 0xc0, !PT ;  /* 0x0000000110167812 */ /* 0x000fe400078ec0ff */
[----:B------:R-:W-:Y:S02]  /*0570*/  LOP3.LUT R23, R13, R18, RZ, 0xc0, !PT ;  /* 0x000000120d177212 */ /* 0x000fe400078ec0ff */
[----:B------:R-:W-:-:S02]  /*0580*/  SHF.R.U64 R14, R4, 0x1b, R5 ;  /* 0x0000001b040e7819 */ /* 0x000fc40000001205 */
[C-C-:B------:R-:W-:Y:S02]  /*0590*/  SHF.R.U64 R15, R4.reuse, 0x12, R5.reuse ;  /* 0x00000012040f7819 */ /* 0x140fe40000001205 */
[C-C-:B------:R-:W-:Y:S02]  /*05a0*/  SHF.R.U64 R24, R4.reuse, 0x1e, R5.reuse ;  /* 0x0000001e04187819 */ /* 0x140fe40000001205 */
[----:B------:R-:W-:Y:S02]  /*05b0*/  SHF.R.U64 R25, R4, 0x1a, R5 ;  /* 0x0000001a04197819 */ /* 0x000fe40000001205 */
[C---:B------:R-:W-:Y:S02]  /*05c0*/  LOP3.LUT R5, R13.reuse, R20, RZ, 0xc0, !PT ;  /* 0x000000140d057212 */ /* 0x040fe400078ec0ff */
[----:B------:R-:W-:Y:S02]  /*05d0*/  LOP3.LUT R20, R22, R21, R18, 0x80, !PT ;  /* 0x0000001516147212 */ /* 0x000fe400078e8012 */
[----:B------:R-:W-:-:S02]  /*05e0*/  LOP3.LUT R13, R13, R16, RZ, 0xc0, !PT ;  /* 0x000000100d0d7212 */ /* 0x000fc400078ec0ff */
[----:B------:R-:W-:Y:S01]  /*05f0*/  LOP3.LUT R21, R21, R16, RZ, 0xc0, !PT ;  /* 0x0000001015157212 */ /* 0x000fe200078ec0ff */
[----:B------:R-:W-:Y:S01]  /*0600*/  IMAD.SHL.U32 R20, R20, 0x800, RZ ;  /* 0x0000080014147824 */ /* 0x000fe200078e00ff */
[----:B------:R-:W-:Y:S01]  /*0610*/  LOP3.LUT R22, R23, 0x1, R16, 0x80, !PT ;  /* 0x0000000117167812 */ /* 0x000fe200078e8010 */
[----:B------:R-:W-:Y:S01]  /*0620*/  IMAD.U32 R23, R10, -0x80000000, RZ ;  /* 0x800000000a177824 */ /* 0x000fe200078e00ff */
[--C-:B------:R-:W-:Y:S02]  /*0630*/  LOP3.LUT R13, R13, 0x1, R18.reuse, 0x40, !PT ;  /* 0x000000010d0d7812 */ /* 0x100fe400078e4012 */
[----:B------:R-:W-:Y:S01]  /*0640*/  LOP3.LUT R10, R21, 0x1, R18, 0x40, !PT ;  /* 0x00000001150a7812 */ /* 0x000fe200078e4012 */
[----:B------:R-:W-:Y:S01]  /*0650*/  IMAD.SHL.U32 R22, R22, 0x400, RZ ;  /* 0x0000040016167824 */ /* 0x000fe200078e00ff */
[----:B------:R-:W-:Y:S01]  /*0660*/  LOP3.LUT R4, R8, R25, R24, 0x10, !PT ;  /* 0x0000001908047212 */ /* 0x000fe200078e1018 */
[----:B------:R-:W-:Y:S01]  /*0670*/  IMAD.SHL.U32 R13, R13, 0x4000, RZ ;  /* 0x000040000d0d7824 */ /* 0x000fe200078e00ff */
[----:B------:R-:W-:Y:S01]  /*0680*/  LOP3.LUT R18, R23, R8, R15, 0xf8, !PT ;  /* 0x0000000817127212 */ /* 0x000fe200078ef80f */
[----:B------:R-:W-:Y:S01]  /*0690*/  IMAD.SHL.U32 R10, R10, 0x8000, RZ ;  /* 0x000080000a0a7824 */ /* 0x000fe200078e00ff */
[----:B------:R-:W-:-:S02]  /*06a0*/  LOP3.LUT R17, R20, R17, R22, 0xfe, !PT ;  /* 0x0000001114117212 */ /* 0x000fc400078efe16 */
[----:B------:R-:W-:Y:S02]  /*06b0*/  LOP3.LUT R8, R5, 0x1, R16, 0x80, !PT ;  /* 0x0000000105087812 */ /* 0x000fe400078e8010 */
[----:B------:R-:W-:Y:S02]  /*06c0*/  LOP3.LUT R11, R19, R12, R11, 0xfe, !PT ;  /* 0x0000000c130b7212 */ /* 0x000fe400078efe0b */
[----:B------:R-:W-:Y:S01]  /*06d0*/  LOP3.LUT R14, R14, 0x1, RZ, 0xc, !PT ;  /* 0x000000010e0e7812 */ /* 0x000fe200078e0cff */
[----:B------:R-:W-:Y:S01]  /*06e0*/  IMAD.SHL.U32 R8, R8, 0x40000, RZ ;  /* 0x0004000008087824 */ /* 0x000fe200078e00ff */
[----:B------:R-:W-:Y:S01]  /*06f0*/  LOP3.LUT R5, R10, R17, R13, 0xfe, !PT ;  /* 0x000000110a057212 */ /* 0x000fe200078efe0d */
[----:B------:R-:W-:Y:S01]  /*0700*/  IMAD.SHL.U32 R10, R4, 0x100, RZ ;  /* 0x00000100040a7824 */ /* 0x000fe200078e00ff */
[----:B------:R-:W-:Y:S02]  /*0710*/  LOP3.LUT R11, R11, R18, RZ, 0xfc, !PT ;  /* 0x000000120b0b7212 */ /* 0x000fe400078efcff */
[----:B------:R-:W-:-:S02]  /*0720*/  LOP3.LUT R7, R14, R7, R6, 0x40, !PT ;  /* 0x000000070e077212 */ /* 0x000fc400078e4006 */
[----:B------:R-:W-:Y:S02]  /*0730*/  LOP3.LUT R4, R11, 0x1, R0, 0xf8, !PT ;  /* 0x000000010b047812 */ /* 0x000fe400078ef800 */
[----:B------:R-:W-:Y:S01]  /*0740*/  LOP3.LUT R0, R10, R5, R8, 0xfe, !PT ;  /* 0x000000050a007212 */ /* 0x000fe200078efe08 */
[----:B------:R-:W-:Y:S01]  /*0750*/  IMAD.SHL.U32 R5, R7, 0x10, RZ ;  /* 0x0000001007057824 */ /* 0x000fe200078e00ff */
[----:B------:R-:W-:-:S04]  /*0760*/  LOP3.LUT R9, R14, R9, R6, 0x40, !PT ;  /* 0x000000090e097212 */ /* 0x000fc800078e4006 */
[----:B------:R-:W-:Y:S02]  /*0770*/  LOP3.LUT R4, R4, R9, RZ, 0xfc, !PT ;  /* 0x0000000904047212 */ /* 0x000fe400078efcff */
[----:B------:R-:W-:-:S05]  /*0780*/  LOP3.LUT R5, R0, R5, RZ, 0xfc, !PT ;  /* 0x0000000500057212 */ /* 0x000fca00078efcff */
[----:B------:R-:W-:Y:S01]  /*0790*/  STG.E.64 desc[UR4][R2.64], R4 ;  /* 0x0000000402007986 */ /* 0x000fe2000c101b04 */
[----:B------:R-:W-:Y:S05]  /*07a0*/  EXIT ;  /* 0x000000000000794d */ /* 0x000fea0003800000 */
.L_x_18:
        /* <DEDUP_REMOVED lines=13> */
.L_x_54:


//--------------------- .text._Z19passo_bool_6_parte2PyS_y --------------------------
	.section	.text._Z19passo_bool_6_parte2PyS_y,"ax",@progbits
	.align	128
        .global         _Z19passo_bool_6_parte2PyS_y
        .type           _Z19passo_bool_6_parte2PyS_y,@function
        .size           _Z19passo_bool_6_parte2PyS_y,(.L_x_55 - _Z19passo_bool_6_parte2PyS_y)
        .other          _Z19passo_bool_6_parte2PyS_y,@"STO_CUDA_ENTRY STV_DEFAULT"
_Z19passo_bool_6_parte2PyS_y:
.text._Z19passo_bool_6_parte2PyS_y:
        /* <DEDUP_REMOVED lines=21> */
[----:B------:R-:W-:Y:S02]  /*0150*/  SHF.R.U64 R0, R4, 0x14, R5 ;  /* 0x0000001404007819 */ /* 0x000fe40000001205 */
[----:B---3--:R-:W-:Y:S02]  /*0160*/  LOP3.LUT R23, R6, 0x80000, R23, 0xf8, !PT ;  /* 0x0008000006177812 */ /* 0x008fe400078ef817 */
[----:B------:R-:W-:-:S02]  /*0170*/  SHF.R.U32.HI R6, RZ, 0xc, R5 ;  /* 0x0000000cff067819 */ /* 0x000fc40000011605 */
[----:B------:R-:W-:Y:S02]  /*0180*/  LOP3.LUT R23, R23, 0x1, R0, 0xf8, !PT ;  /* 0x0000000117177812 */ /* 0x000fe400078ef800 */
[C-C-:B------:R-:W-:Y:S02]  /*0190*/  SHF.R.U64 R17, R4.reuse, 0x17, R5.reuse ;  /* 0x0000001704117819 */ /* 0x140fe40000001205 */
[----:B------:R-:W-:Y:S02]  /*01a0*/  LOP3.LUT R23, R23, 0x20000, R8, 0xf8, !PT ;  /* 0x0002000017177812 */ /* 0x000fe400078ef808 */
[C-C-:B------:R-:W-:Y:S02]  /*01b0*/  SHF.R.U64 R11, R4.reuse, 0x12, R5.reuse ;  /* 0x00000012040b7819 */ /* 0x140fe40000001205 */
[--C-:B------:R-:W-:Y:S02]  /*01c0*/  SHF.R.U32.HI R18, RZ, 0xd, R5.reuse ;  /* 0x0000000dff127819 */ /* 0x100fe40000011605 */
[----:B------:R-:W-:-:S02]  /*01d0*/  SHF.R.U64 R9, R4, 0x9, R5 ;  /* 0x0000000904097819 */ /* 0x000fc40000001205 */
[C-C-:B------:R-:W-:Y:S02]  /*01e0*/  SHF.R.U64 R8, R4.reuse, 0x1f, R5.reuse ;  /* 0x0000001f04087819 */ /* 0x140fe40000001205 */
[C-C-:B------:R-:W-:Y:S02]  /*01f0*/  SHF.R.U64 R10, R4.reuse, 0x12, R5.reuse ;  /* 0x00000012040a7819 */ /* 0x140fe40000001205 */
[----:B------:R-:W-:Y:S01]  /*0200*/  LOP3.LUT R17, R17, R6, R0, 0x4, !PT ;  /* 0x0000000611117212 */ /* 0x000fe200078e0400 */
[----:B------:R-:W-:Y:S01]  /*0210*/  IMAD.SHL.U32 R0, R4, 0x40, RZ ;  /* 0x0000004004007824 */ /* 0x000fe200078e00ff */
[----:B------:R-:W-:Y:S02]  /*0220*/  SHF.R.U32.HI R21, RZ, 0x13, R5 ;  /* 0x00000013ff157819 */ /* 0x000fe40000011605 */
[----:B------:R-:W-:Y:S01]  /*0230*/  LOP3.LUT R18, R11, 0x1, R18, 0xc8, !PT ;  /* 0x000000010b127812 */ /* 0x000fe200078ec812 */
[----:B------:R-:W-:Y:S01]  /*0240*/  IMAD.SHL.U32 R17, R17, 0x40000, RZ ;  /* 0x0004000011117824 */ /* 0x000fe200078e00ff */
[----:B------:R-:W-:-:S02]  /*0250*/  LOP3.LUT R14, R9, 0x1, R8, 0xc8, !PT ;  /* 0x00000001090e7812 */ /* 0x000fc400078ec808 */
[----:B------:R-:W-:Y:S02]  /*0260*/  LOP3.LUT R23, R23, 0x1, R10, 0xf8, !PT ;  /* 0x0000000117177812 */ /* 0x000fe400078ef80a */
[--C-:B------:R-:W-:Y:S02]  /*0270*/  SHF.R.U32.HI R12, RZ, 0x10, R5.reuse ;  /* 0x00000010ff0c7819 */ /* 0x100fe40000011605 */
[--C-:B------:R-:W-:Y:S02]  /*0280*/  SHF.R.U32.HI R11, RZ, 0x8, R5.reuse ;  /* 0x00000008ff0b7819 */ /* 0x100fe40000011605 */
[--C-:B------:R-:W-:Y:S02]  /*0290*/  SHF.R.U64 R6, R4, 0x7, R5.reuse ;  /* 0x0000000704067819 */ /* 0x100fe40000001205 */
[----:B------:R-:W-:Y:S02]  /*02a0*/  SHF.R.U32.HI R9, RZ, 0x5, R5 ;  /* 0x00000005ff097819 */ /* 0x000fe40000011605 */
[----:B------:R-:W-:-:S02]  /*02b0*/  LOP3.LUT R21, R21, 0x1, R8, 0xc8, !PT ;  /* 0x0000000115157812 */ /* 0x000fc400078ec808 */
[----:B------:R-:W-:Y:S02]  /*02c0*/  LOP3.LUT R23, R23, 0x10000, R0, 0xf8, !PT ;  /* 0x0001000017177812 */ /* 0x000fe400078ef800 */
[--C-:B------:R-:W-:Y:S02]  /*02d0*/  SHF.R.U64 R8, R4, 0x1, R5.reuse ;  /* 0x0000000104087819 */ /* 0x100fe40000001205 */
[----:B------:R-:W-:Y:S02]  /*02e0*/  LOP3.LUT R11, R11, R12, RZ, 0xc0, !PT ;  /* 0x0000000c0b0b7212 */ /* 0x000fe400078ec0ff */
[----:B------:R-:W-:Y:S02]  /*02f0*/  LOP3.LUT R6, R6, R9, RZ, 0xc0, !PT ;  /* 0x0000000906067212 */ /* 0x000fe400078ec0ff */
[--C-:B------:R-:W-:Y:S02]  /*0300*/  SHF.R.U32.HI R0, RZ, 0xe, R5.reuse ;  /* 0x0000000eff007819 */ /* 0x100fe40000011605 */
[----:B------:R-:W-:-:S02]  /*0310*/  SHF.R.U32.HI R15, RZ, 0xf, R5 ;  /* 0x0000000fff0f7819 */ /* 0x000fc40000011605 */
[----:B------:R-:W-:Y:S02]  /*0320*/  SHF.R.U64 R16, R4, 0x8, R5 ;  /* 0x0000000804107819 */ /* 0x000fe40000001205 */
[----:B------:R-:W-:Y:S01]  /*0330*/  LOP3.LUT R23, R23, 0x800000, R8, 0xf8, !PT ;  /* 0x0080000017177812 */ /* 0x000fe200078ef808 */
[----:B------:R-:W-:Y:S01]  /*0340*/  IMAD.SHL.U32 R8, R11, 0x100000, RZ ;  /* 0x001000000b087824 */ /* 0x000fe200078e00ff */
[----:B------:R-:W-:Y:S02]  /*0350*/  LOP3.LUT R15, R6, R0, R15, 0xfe, !PT ;  /* 0x00000000060f7212 */ /* 0x000fe400078efe0f */
[--C-:B------:R-:W-:Y:S02]  /*0360*/  SHF.R.U32.HI R0, RZ, 0x14, R5.reuse ;  /* 0x00000014ff007819 */ /* 0x100fe40000011605 */
[----:B------:R-:W-:Y:S02]  /*0370*/  SHF.R.U64 R11, R4, 0xe, R5 ;  /* 0x0000000e040b7819 */ /* 0x000fe40000001205 */
[----:B------:R-:W-:-:S02]  /*0380*/  LOP3.LUT R16, R16, R9, RZ, 0xc0, !PT ;  /* 0x0000000910107212 */ /* 0x000fc400078ec0ff */
[C-C-:B------:R-:W-:Y:S02]  /*0390*/  SHF.R.U64 R9, R4.reuse, 0xf, R5.reuse ;  /* 0x0000000f04097819 */ /* 0x140fe40000001205 */
[--C-:B------:R-:W-:Y:S02]  /*03a0*/  SHF.R.U32.HI R10, RZ, 0x11, R5.reuse ;  /* 0x00000011ff0a7819 */ /* 0x100fe40000011605 */
[----:B------:R-:W-:Y:S02]  /*03b0*/  LOP3.LUT R11, R11, 0x1, R0, 0x80, !PT ;  /* 0x000000010b0b7812 */ /* 0x000fe400078e8000 */
[----:B------:R-:W-:Y:S02]  /*03c0*/  LOP3.LUT R19, R9, R12, R10, 0xfe, !PT ;  /* 0x0000000c09137212 */ /* 0x000fe400078efe0a */
[C-C-:B------:R-:W-:Y:S01]  /*03d0*/  SHF.R.U64 R10, R4.reuse, 0x16, R5.reuse ;  /* 0x00000016040a7819 */ /* 0x140fe20000001205 */
[----:B------:R-:W-:Y:S01]  /*03e0*/  IMAD.SHL.U32 R24, R11, 0x400000, RZ ;  /* 0x004000000b187824 */ /* 0x000fe200078e00ff */
[----:B------:R-:W-:-:S02]  /*03f0*/  SHF.R.U64 R25, R4, 0x15, R5 ;  /* 0x0000001504197819 */ /* 0x000fc40000001205 */
[C-C-:B------:R-:W-:Y:S02]  /*0400*/  SHF.R.U64 R20, R4.reuse, 0x18, R5.reuse ;  /* 0x0000001804147819 */ /* 0x140fe40000001205 */
[----:B------:R-:W-:Y:S02]  /*0410*/  LOP3.LUT R21, R21, 0x100000, R8, 0xf8, !PT ;  /* 0x0010000015157812 */ /* 0x000fe400078ef808 */
[----:B------:R-:W-:Y:S01]  /*0420*/  LOP3.LUT R23, R23, 0x2000000, R10, 0xf8, !PT ;  /* 0x0200000017177812 */ /* 0x000fe200078ef80a */
[C---:B------:R-:W-:Y:S01]  /*0430*/  IMAD.SHL.U32 R10, R4.reuse, 0x2000, RZ ;  /* 0x00002000040a7824 */ /* 0x040fe200078e00ff */
[C-C-:B------:R-:W-:Y:S02]  /*0440*/  SHF.R.U64 R13, R4.reuse, 0x19, R5.reuse ;  /* 0x00000019040d7819 */ /* 0x140fe40000001205 */
[C-C-:B------:R-:W-:Y:S02]  /*0450*/  SHF.R.U64 R12, R4.reuse, 0x16, R5.reuse ;  /* 0x00000016040c7819 */ /* 0x140fe40000001205 */
[----:B------:R-:W-:-:S02]  /*0460*/  SHF.R.U64 R8, R4, 0x1c, R5 ;  /* 0x0000001c04087819 */ /* 0x000fc40000001205 */
[----:B------:R-:W-:Y:S02]  /*0470*/  SHF.R.U64 R22, R4, 0x10, R5 ;  /* 0x0000001004167819 */ /* 0x000fe40000001205 */
[----:B------:R-:W-:Y:S02]  /*0480*/  LOP3.LUT R4, R24, 0x1, R19, 0xf8, !PT ;  /* 0x0000000118047812 */ /* 0x000fe400078ef813 */
[----:B------:R-:W-:Y:S02]  /*0490*/  LOP3.LUT R25, R25, 0x1, RZ, 0xc, !PT ;  /* 0x0000000119197812 */ /* 0x000fe400078e0cff */
[----:B------:R-:W-:Y:S02]  /*04a0*/  LOP3.LUT R19, R20, 0x1, RZ, 0xc, !PT ;  /* 0x0000000114137812 */ /* 0x000fe400078e0cff */
[-C--:B------:R-:W-:Y:S02]  /*04b0*/  LOP3.LUT R5, R25, R16.reuse, R22, 0x40, !PT ;  /* 0x0000001019057212 */ /* 0x080fe400078e4016 */
[----:B------:R-:W-:-:S02]  /*04c0*/  LOP3.LUT R16, R19, R16, RZ, 0xc0, !PT ;  /* 0x0000001013107212 */ /* 0x000fc400078ec0ff */
[----:B------:R-:W-:Y:S01]  /*04d0*/  LOP3.LUT R21, R21, R23, R18, 0xfe, !PT ;  /* 0x0000001715157212 */ /* 0x000fe200078efe12 */
[----:B------:R-:W-:Y:S01]  /*04e0*/  IMAD.SHL.U32 R18, R5, 0x1000000, RZ ;  /* 0x0100000005127824 */ /* 0x000fe200078e00ff */
[----:B------:R-:W-:Y:S02]  /*04f0*/  LOP3.LUT R14, R14, 0x40000, R17, 0xf8, !PT ;  /* 0x000400000e0e7812 */ /* 0x000fe400078ef811 */
[----:B------:R-:W-:Y:S01]  /*0500*/  LOP3.LUT R17, R13, 0x1, RZ, 0xc0, !PT ;  /* 0x000000010d117812 */ /* 0x000fe200078ec0ff */
[----:B------:R-:W-:Y:S01]  /*0510*/  IMAD.SHL.U32 R13, R16, 0x200000, RZ ;  /* 0x00200000100d7824 */ /* 0x000fe200078e00ff */
[----:B------:R-:W-:Y:S02]  /*0520*/  LOP3.LUT R22, R25, R15, R22, 0x40, !PT ;  /* 0x0000000f19167212 */ /* 0x000fe400078e4016 */
[----:B------:R-:W-:Y:S02]  /*0530*/  LOP3.LUT R15, R21, R4, RZ, 0xfc, !PT ;  /* 0x00000004150f7212 */ /* 0x000fe400078efcff */
[----:B------:R-:W-:-:S02]  /*0540*/  LOP3.LUT R4, R0, 0x1, R9, 0x40, !PT ;  /* 0x0000000100047812 */ /* 0x000fc400078e4009 */
[----:B------:R-:W-:Y:S02]  /*0550*/  LOP3.LUT R12, R17, R12, RZ, 0xc0, !PT ;  /* 0x0000000c110c7212 */ /* 0x000fe400078ec0ff */
[----:B------:R-:W-:Y:S01]  /*0560*/  LOP3.LUT R6, R13, R19, R6, 0xf8, !PT ;  /* 0x000000130d067212 */ /* 0x000fe200078ef806 */
[----:B------:R-:W-:Y:S01]  /*0570*/  IMAD.SHL.U32 R19, R4, 0x4000, RZ ;  /* 0x0000400004137824 */ /* 0x000fe200078e00ff */
[----:B------:R-:W-:Y:S01]  /*0580*/  LOP3.LUT R13, R15, R22, R18, 0xfe, !PT ;  /* 0x000000160f0d7212 */ /* 0x000fe200078efe12 */
[----:B------:R-:W-:Y:S01]  /*0590*/  IMAD.SHL.U32 R15, R12, 0x8000, RZ ;  /* 0x000080000c0f7824 */ /* 0x000fe200078e00ff */
[----:B------:R-:W-:Y:S02]  /*05a0*/  SHF.L.U64.HI R11, R11, 0x16, RZ ;  /* 0x000000160b0b7819 */ /* 0x000fe400000102ff */
[----:B------:R-:W-:Y:S02]  /*05b0*/  SHF.L.U64.HI R5, R5, 0x18, RZ ;  /* 0x0000001805057819 */ /* 0x000fe400000102ff */
[----:B------:R-:W-:-:S02]  /*05c0*/  LOP3.LUT R10, R19, 0x2000, R10, 0xf8, !PT ;  /* 0x00002000130a7812 */ /* 0x000fc400078ef80a */
[----:B------:R-:W-:Y:S02]  /*05d0*/  LOP3.LUT R15, R15, R17, R8, 0xf8, !PT ;  /* 0x000000110f0f7212 */ /* 0x000fe400078ef808 */
[----:B------:R-:W-:Y:S02]  /*05e0*/  LOP3.LUT R6, R6, R13, R14, 0xfe, !PT ;  /* 0x0000000d06067212 */ /* 0x000fe400078efe0e */
[----:B------:R-:W-:Y:S02]  /*05f0*/  LOP3.LUT R7, R5, R7, R11, 0xfe, !PT ;  /* 0x0000000705077212 */ /* 0x000fe400078efe0b */
[----:B------:R-:W-:Y:S02]  /*0600*/  SHF.L.U64.HI R16, R16, 0x15, RZ ;  /* 0x0000001510107819 */ /* 0x000fe400000102ff */
[----:B------:R-:W-:Y:S02]  /*0610*/  LOP3.LUT R6, R6, R10, R15, 0xfe, !PT ;  /* 0x0000000a06067212 */ /* 0x000fe400078efe0f */
[----:B------:R-:W-:-:S02]  /*0620*/  SHF.L.U64.HI R8, R4, 0xe, RZ ;  /* 0x0000000e04087819 */ /* 0x000fc400000102ff */
[----:B------:R-:W-:Y:S02]  /*0630*/  LOP3.LUT R4, R7, R16, RZ, 0xfc, !PT ;  /* 0x0000001007047212 */ /* 0x000fe400078efcff */
[----:B------:R-:W-:Y:S02]  /*0640*/  SHF.L.U64.HI R5, R12, 0xf, RZ ;  /* 0x0000000f0c057819 */ /* 0x000fe400000102ff */
[----:B------:R-:W-:Y:S02]  /*0650*/  LOP3.LUT R9, R6, 0x1, R9, 0xf8, !PT ;  /* 0x0000000106097812 */ /* 0x000fe400078ef809 */
[----:B------:R-:W-:Y:S02]  /*0660*/  LOP3.LUT R5, R4, R8, R5, 0xfe, !PT ;  /* 0x0000000804057212 */ /* 0x000fe400078efe05 */
[----:B------:R-:W-:-:S05]  /*0670*/  LOP3.LUT R4, R9, 0x1, R0, 0xf8, !PT ;  /* 0x0000000109047812 */ /* 0x000fca00078ef800 */
[----:B------:R-:W-:Y:S01]  /*0680*/  STG.E.64 desc[UR4][R2.64], R4 ;  /* 0x0000000402007986 */ /* 0x000fe2000c101b04 */
[----:B------:R-:W-:Y:S05]  /*0690*/  EXIT ;  /* 0x000000000000794d */ /* 0x000fea0003800000 */
.L_x_19:
        /* <DEDUP_REMOVED lines=14> */
.L_x_55:


//--------------------- .text._Z19passo_bool_6_parte1PyS_y --------------------------
	.section	.text._Z19passo_bool_6_parte1PyS_y,"ax",@progbits
	.align	128
        .global         _Z19passo_bool_6_parte1PyS_y
        .type           _Z19passo_bool_6_parte1PyS_y,@function
        .size           _Z19passo_bool_6_parte1PyS_y,(.L_x_56 - _Z19passo_bool_6_parte1PyS_y)
        .other          _Z19passo_bool_6_parte1PyS_y,@"STO_CUDA_ENTRY STV_DEFAULT"
_Z19passo_bool_6_parte1PyS_y:
.text._Z19passo_bool_6_parte1PyS_y:
        /* <DEDUP_REMOVED lines=20> */
[--C-:B------:R-:W-:Y:S01]  /*0140*/  SHF.R.U32.HI R13, RZ, 0x14, R7.reuse ;  /* 0x00000014ff0d7819 */ /* 0x100fe20000011607 */
[----:B------:R-:W-:Y:S01]  /*0150*/  IMAD.SHL.U32 R15, R6, 0x80, RZ ;  /* 0x00000080060f7824 */ /* 0x000fe200078e00ff */
[----:B------:R-:W-:Y:S02]  /*0160*/  SHF.R.U32.HI R10, RZ, 0x1, R7 ;  /* 0x00000001ff0a7819 */ /* 0x000fe40000011607 */
[----:B---3--:R-:W-:-:S02]  /*0170*/  LOP3.LUT R0, R4, 0x8, R6, 0xf8, !PT ;  /* 0x0000000804007812 */ /* 0x008fc400078ef806 */
[----:B------:R-:W-:Y:S02]  /*0180*/  SHF.R.U32.HI R4, RZ, 0x5, R7 ;  /* 0x00000005ff047819 */ /* 0x000fe40000011607 */
[----:B------:R-:W-:Y:S02]  /*0190*/  LOP3.LUT R0, R0, 0x2000, R9, 0xf8, !PT ;  /* 0x0000200000007812 */ /* 0x000fe400078ef809 */
[----:B------:R-:W-:Y:S02]  /*01a0*/  SHF.R.U64 R9, R6, 0x4, R7 ;  /* 0x0000000406097819 */ /* 0x000fe40000001207 */
[----:B------:R-:W-:Y:S02]  /*01b0*/  LOP3.LUT R11, R0, 0x1, R13, 0xf8, !PT ;  /* 0x00000001000b7812 */ /* 0x000fe400078ef80d */
[----:B------:R-:W-:Y:S02]  /*01c0*/  LOP3.LUT R9, R9, 0x1, R4, 0xc8, !PT ;  /* 0x0000000109097812 */ /* 0x000fe400078ec804 */
[----:B------:R-:W-:-:S02]  /*01d0*/  LOP3.LUT R4, R11, 0x10, R10, 0xf8, !PT ;  /* 0x000000100b047812 */ /* 0x000fc400078ef80a */
[--C-:B------:R-:W-:Y:S02]  /*01e0*/  SHF.R.U64 R0, R6, 0x2, R7.reuse ;  /* 0x0000000206007819 */ /* 0x100fe40000001207 */
[----:B------:R-:W-:Y:S02]  /*01f0*/  LOP3.LUT R9, R4, R9, RZ, 0xfc, !PT ;  /* 0x0000000904097212 */ /* 0x000fe400078efcff */
[C-C-:B------:R-:W-:Y:S02]  /*0200*/  SHF.R.U64 R11, R6.reuse, 0x1a, R7.reuse ;  /* 0x0000001a060b7819 */ /* 0x140fe40000001207 */
[----:B------:R-:W-:Y:S02]  /*0210*/  LOP3.LUT R12, R9, 0x180, R0, 0xf8, !PT ;  /* 0x00000180090c7812 */ /* 0x000fe400078ef800 */
[C-C-:B------:R-:W-:Y:S02]  /*0220*/  SHF.R.U64 R19, R6.reuse, 0x1d, R7.reuse ;  /* 0x0000001d06137819 */ /* 0x140fe40000001207 */
[----:B------:R-:W-:-:S02]  /*0230*/  SHF.R.U64 R4, R6, 0x1f, R7 ;  /* 0x0000001f06047819 */ /* 0x000fc40000001207 */
[----:B------:R-:W-:Y:S02]  /*0240*/  SHF.R.U32.HI R17, RZ, 0x8, R7 ;  /* 0x00000008ff117819 */ /* 0x000fe40000011607 */
[----:B------:R-:W-:Y:S02]  /*0250*/  LOP3.LUT R12, R12, 0x400, R11, 0xf8, !PT ;  /* 0x000004000c0c7812 */ /* 0x000fe400078ef80b */
[----:B------:R-:W-:Y:S02]  /*0260*/  SHF.R.U64 R9, R6, 0x1e, R7 ;  /* 0x0000001e06097819 */ /* 0x000fe40000001207 */
[----:B------:R-:W-:Y:S02]  /*0270*/  LOP3.LUT R14, R19, R4, RZ, 0x30, !PT ;  /* 0x00000004130e7212 */ /* 0x000fe400078e30ff */
[----:B------:R-:W-:Y:S02]  /*0280*/  LOP3.LUT R8, R17, R7, RZ, 0xc0, !PT ;  /* 0x0000000711087212 */ /* 0x000fe400078ec0ff */
[----:B------:R-:W-:-:S02]  /*0290*/  LOP3.LUT R12, R12, 0x1000, R15, 0xf8, !PT ;  /* 0x000010000c0c7812 */ /* 0x000fc400078ef80f */
[C-C-:B------:R-:W-:Y:S02]  /*02a0*/  LOP3.LUT R15, R9.reuse, 0x20, R6.reuse, 0x8, !PT ;  /* 0x00000020090f7812 */ /* 0x140fe400078e0806 */
[----:B------:R-:W-:Y:S01]  /*02b0*/  LOP3.LUT R17, R14, R13, R6, 0xe0, !PT ;  /* 0x0000000d0e117212 */ /* 0x000fe200078ee006 */
[----:B------:R-:W-:Y:S01]  /*02c0*/  IMAD.SHL.U32 R13, R8, 0x800, RZ ;  /* 0x00000800080d7824 */ /* 0x000fe200078e00ff */
[----:B------:R-:W-:Y:S02]  /*02d0*/  SHF.R.U64 R8, R6, 0x5, R7 ;  /* 0x0000000506087819 */ /* 0x000fe40000001207 */
[----:B------:R-:W-:Y:S02]  /*02e0*/  LOP3.LUT R12, R12, R15, RZ, 0xfc, !PT ;  /* 0x0000000f0c0c7212 */ /* 0x000fe400078efcff */
[----:B------:R-:W-:Y:S02]  /*02f0*/  LOP3.LUT R15, R10, 0x1, R17, 0x8, !PT ;  /* 0x000000010a0f7812 */ /* 0x000fe400078e0811 */
[----:B------:R-:W-:-:S02]  /*0300*/  LOP3.LUT R10, R9, 0x1, R8, 0x80, !PT ;  /* 0x00000001090a7812 */ /* 0x000fc400078e8008 */
[----:B------:R-:W-:Y:S02]  /*0310*/  LOP3.LUT R12, R12, 0x800, R13, 0xf8, !PT ;  /* 0x000008000c0c7812 */ /* 0x000fe400078ef80d */
[--C-:B------:R-:W-:Y:S02]  /*0320*/  SHF.R.U32.HI R13, RZ, 0x4, R7.reuse ;  /* 0x00000004ff0d7819 */ /* 0x100fe40000011607 */
[--C-:B------:R-:W-:Y:S01]  /*0330*/  LOP3.LUT R14, R11, 0x1, R8.reuse, 0x80, !PT ;  /* 0x000000010b0e7812 */ /* 0x100fe200078e8008 */
[----:B------:R-:W-:Y:S01]  /*0340*/  IMAD.SHL.U32 R11, R10, 0x4, RZ ;  /* 0x000000040a0b7824 */ /* 0x000fe200078e00ff */
[----:B------:R-:W-:Y:S02]  /*0350*/  LOP3.LUT R12, R12, R15, RZ, 0xfc, !PT ;  /* 0x0000000f0c0c7212 */ /* 0x000fe400078efcff */
[----:B------:R-:W-:Y:S02]  /*0360*/  LOP3.LUT R13, R13, 0x1, R8, 0x80, !PT ;  /* 0x000000010d0d7812 */ /* 0x000fe400078e8008 */
[----:B------:R-:W-:-:S02]  /*0370*/  SHF.R.U64 R15, R6, 0x12, R7 ;  /* 0x00000012060f7819 */ /* 0x000fc40000001207 */
[----:B------:R-:W-:Y:S01]  /*0380*/  LOP3.LUT R11, R12, R11, R14, 0xfe, !PT ;  /* 0x0000000b0c0b7212 */ /* 0x000fe200078efe0e */
[----:B------:R-:W-:Y:S01]  /*0390*/  IMAD.SHL.U32 R12, R13, 0x200, RZ ;  /* 0x000002000d0c7824 */ /* 0x000fe200078e00ff */
[--C-:B------:R-:W-:Y:S02]  /*03a0*/  SHF.R.U32.HI R19, RZ, 0xc, R7.reuse ;  /* 0x0000000cff137819 */ /* 0x100fe40000011607 */
[----:B------:R-:W-:Y:S02]  /*03b0*/  LOP3.LUT R14, R15, 0x1, R8, 0x80, !PT ;  /* 0x000000010f0e7812 */ /* 0x000fe400078e8008 */
[--C-:B------:R-:W-:Y:S02]  /*03c0*/  SHF.R.U64 R6, R6, 0x6, R7.reuse ;  /* 0x0000000606067819 */ /* 0x100fe40000001207 */
[----:B------:R-:W-:Y:S02]  /*03d0*/  SHF.R.U32.HI R17, RZ, 0x2, R7 ;  /* 0x00000002ff117819 */ /* 0x000fe40000011607 */
[----:B------:R-:W-:-:S02]  /*03e0*/  LOP3.LUT R15, R4, 0x1, R19, 0x80, !PT ;  /* 0x00000001040f7812 */ /* 0x000fc400078e8013 */
[----:B------:R-:W-:Y:S02]  /*03f0*/  LOP3.LUT R4, R11, R12, R14, 0xfe, !PT ;  /* 0x0000000c0b047212 */ /* 0x000fe400078efe0e */
[----:B------:R-:W-:Y:S02]  /*0400*/  LOP3.LUT R12, R9, R8, R6, 0x80, !PT ;  /* 0x00000008090c7212 */ /* 0x000fe400078e8006 */
[----:B------:R-:W-:Y:S02]  /*0410*/  LOP3.LUT R6, R17, 0x1, R8, 0x8, !PT ;  /* 0x0000000111067812 */ /* 0x000fe400078e0808 */
[----:B------:R-:W-:Y:S02]  /*0420*/  LOP3.LUT R11, R9, 0x1, R0, 0x80, !PT ;  /* 0x00000001090b7812 */ /* 0x000fe400078e8000 */
[----:B------:R-:W-:Y:S01]  /*0430*/  SHF.L.U64.HI R7, R13, 0x9, RZ ;  /* 0x000000090d077819 */ /* 0x000fe200000102ff */
[----:B------:R-:W-:Y:S01]  /*0440*/  IMAD.SHL.U32 R9, R6, 0x40, RZ ;  /* 0x0000004006097824 */ /* 0x000fe200078e00ff */
[----:B------:R-:W-:-:S02]  /*0450*/  LOP3.LUT R13, R15, R0, R8, 0x80, !PT ;  /* 0x000000000f0d7212 */ /* 0x000fc400078e8008 */
[----:B------:R-:W-:Y:S02]  /*0460*/  SHF.L.U64.HI R10, R10, 0x2, RZ ;  /* 0x000000020a0a7819 */ /* 0x000fe400000102ff */
[----:B------:R-:W-:Y:S02]  /*0470*/  LOP3.LUT R8, R12, R15, RZ, 0xc0, !PT ;  /* 0x0000000f0c087212 */ /* 0x000fe400078ec0ff */
[----:B------:R-:W-:Y:S02]  /*0480*/  LOP3.LUT R0, R4, R9, R11, 0xfe, !PT ;  /* 0x0000000904007212 */ /* 0x000fe400078efe0b */
[----:B------:R-:W-:Y:S01]  /*0490*/  LOP3.LUT R5, R7, R5, R10, 0xfe, !PT ;  /* 0x0000000507057212 */ /* 0x000fe200078efe0a */
[----:B------:R-:W-:Y:S01]  /*04a0*/  IMAD.SHL.U32 R7, R8, 0x2, RZ ;  /* 0x0000000208077824 */ /* 0x000fe200078e00ff */
[----:B------:R-:W-:Y:S02]  /*04b0*/  SHF.L.U64.HI R4, R6, 0x6, RZ ;  /* 0x0000000606047819 */ /* 0x000fe400000102ff */
[----:B------:R-:W-:-:S04]  /*04c0*/  SHF.L.U64.HI R6, R8, 0x1, RZ ;  /* 0x0000000108067819 */ /* 0x000fc800000102ff */
[----:B------:R-:W-:Y:S02]  /*04d0*/  LOP3.LUT R5, R6, R5, R4, 0xfe, !PT ;  /* 0x0000000506057212 */ /* 0x000fe400078efe04 */
[----:B------:R-:W-:-:S05]  /*04e0*/  LOP3.LUT R4, R0, R7, R13, 0xfe, !PT ;  /* 0x0000000700047212 */ /* 0x000fca00078efe0d */
[----:B------:R-:W-:Y:S01]  /*04f0*/  STG.E.64 desc[UR4][R2.64], R4 ;  /* 0x0000000402007986 */ /* 0x000fe2000c101b04 */
[----:B------:R-:W-:Y:S05]  /*0500*/  EXIT ;  /* 0x000000000000794d */ /* 0x000fea0003800000 */
.L_x_20:
        /* <DEDUP_REMOVED lines=15> */
.L_x_56:


//--------------------- .text._Z18passo_tlf_5_parte2PyS_y --------------------------
	.section	.text._Z18passo_tlf_5_parte2PyS_y,"ax",@progbits
	.align	128
        .global         _Z18passo_tlf_5_parte2PyS_y
        .type           _Z18passo_tlf_5_parte2PyS_y,@function
        .size           _Z18passo_tlf_5_parte2PyS_y,(.L_x_57 - _Z18passo_tlf_5_parte2PyS_y)
        .other          _Z18passo_tlf_5_parte2PyS_y,@"STO_CUDA_ENTRY STV_DEFAULT"
_Z18passo_tlf_5_parte2PyS_y:
.text._Z18passo_tlf_5_parte2PyS_y:
        /* <DEDUP_REMOVED lines=19> */
[C-C-:B------:R-:W-:Y:S01]  /*0130*/  SHF.R.U64 R0, R2.reuse, 0x18, R3.reuse ;  /* 0x0000001802007819 */ /* 0x140fe20000001203 */
[C---:B------:R-:W-:Y:S01]  /*0140*/  IMAD.SHL.U32 R15, R2.reuse, 0x8000000, RZ ;  /* 0x08000000020f7824 */ /* 0x040fe200078e00ff */
[C-C-:B------:R-:W-:Y:S02]  /*0150*/  SHF.R.U64 R12, R2.reuse, 0xa, R3.reuse ;  /* 0x0000000a020c7819 */ /* 0x140fe40000001203 */
[C-C-:B------:R-:W-:Y:S02]  /*0160*/  SHF.R.U64 R8, R2.reuse, 0x6, R3.reuse ;  /* 0x0000000602087819 */ /* 0x140fe40000001203 */
[----:B------:R-:W-:-:S02]  /*0170*/  SHF.R.U64 R7, R2, 0x17, R3 ;  /* 0x0000001702077819 */ /* 0x000fc40000001203 */
[----:B------:R-:W-:Y:S02]  /*0180*/  SHF.R.S32.HI R9, RZ, 0x1f, R9 ;  /* 0x0000001fff097819 */ /* 0x000fe40000011409 */
[----:B------:R-:W-:Y:S02]  /*0190*/  SHF.R.S32.HI R13, RZ, 0x1e, R10 ;  /* 0x0000001eff0d7819 */ /* 0x000fe4000001140a */
[----:B------:R-:W-:Y:S02]  /*01a0*/  SHF.R.S32.HI R5, RZ, 0x1f, R17 ;  /* 0x0000001fff057819 */ /* 0x000fe40000011411 */
[----:B------:R-:W-:Y:S02]  /*01b0*/  LOP3.LUT R0, R0, 0x1, RZ, 0xc0, !PT ;  /* 0x0000000100007812 */ /* 0x000fe400078ec0ff */
[----:B------:R-:W-:Y:S02]  /*01c0*/  LOP3.LUT R11, R12, 0x1, RZ, 0xc0, !PT ;  /* 0x000000010c0b7812 */ /* 0x000fe400078ec0ff */
[----:B------:R-:W-:-:S02]  /*01d0*/  LOP3.LUT R8, R8, 0x1, RZ, 0xc0, !PT ;  /* 0x0000000108087812 */ /* 0x000fc400078ec0ff */
[----:B------:R-:W-:Y:S02]  /*01e0*/  LOP3.LUT R7, R7, 0x1, RZ, 0xc0, !PT ;  /* 0x0000000107077812 */ /* 0x000fe400078ec0ff */
[----:B------:R-:W-:Y:S02]  /*01f0*/  LOP3.LUT R13, R13, 0xfffffffe, RZ, 0xc0, !PT ;  /* 0xfffffffe0d0d7812 */ /* 0x000fe400078ec0ff */
[----:B------:R-:W-:Y:S02]  /*0200*/  LOP3.LUT R9, R9, 0xe, RZ, 0xc0, !PT ;  /* 0x0000000e09097812 */ /* 0x000fe400078ec0ff */
[----:B------:R-:W-:Y:S02]  /*0210*/  LOP3.LUT R16, R5, 0xe, RZ, 0xc0, !PT ;  /* 0x0000000e05107812 */ /* 0x000fe400078ec0ff */
[----:B------:R-:W-:Y:S02]  /*0220*/  IADD3 R11, P2, PT, R11, R0, RZ ;  /* 0x000000000b0b7210 */ /* 0x000fe40007f5e0ff */
[----:B------:R-:W-:Y:S01]  /*0230*/  IADD3 R0, P4, PT, R7, R8, RZ ;  /* 0x0000000807007210 */ /* 0x000fe20007f9e0ff */
[----:B------:R-:W-:Y:S01]  /*0240*/  IMAD.SHL.U32 R8, R2, 0x8, RZ ;  /* 0x0000000802087824 */ /* 0x000fe200078e00ff */
[----:B------:R-:W-:-:S02]  /*0250*/  IADD3 R16, P3, P5, R16, R13, R9 ;  /* 0x0000000d10107210 */ /* 0x000fc40007d7e009 */
[--C-:B------:R-:W-:Y:S02]  /*0260*/  SHF.R.U64 R13, R2, 0x1c, R3.reuse ;  /* 0x0000001c020d7819 */ /* 0x100fe40000001203 */
[--C-:B------:R-:W-:Y:S02]  /*0270*/  SHF.R.U32.HI R18, RZ, 0x1, R3.reuse ;  /* 0x00000001ff127819 */ /* 0x100fe40000011603 */
[--C-:B------:R-:W-:Y:S02]  /*0280*/  SHF.R.U32.HI R9, RZ, 0x7, R3.reuse ;  /* 0x00000007ff097819 */ /* 0x100fe40000011603 */
[----:B------:R-:W-:Y:S02]  /*0290*/  SHF.R.S32.HI R22, RZ, 0x1f, R10 ;  /* 0x0000001fff167819 */ /* 0x000fe4000001140a */
[----:B------:R-:W-:Y:S02]  /*02a0*/  SHF.R.U32.HI R19, RZ, 0x6, R3 ;  /* 0x00000006ff137819 */ /* 0x000fe40000011603 */
[----:B------:R-:W-:-:S02]  /*02b0*/  LOP3.LUT R13, R13, 0x1, RZ, 0xc0, !PT ;  /* 0x000000010d0d7812 */ /* 0x000fc400078ec0ff */
[----:B------:R-:W-:Y:S02]  /*02c0*/  SHF.R.S32.HI R21, RZ, 0x1f, R8 ;  /* 0x0000001fff157819 */ /* 0x000fe40000011408 */
[----:B------:R-:W-:Y:S02]  /*02d0*/  LOP3.LUT R18, R18, 0x1, RZ, 0xc0, !PT ;  /* 0x0000000112127812 */ /* 0x000fe400078ec0ff */
[----:B------:R-:W-:Y:S02]  /*02e0*/  SHF.R.S32.HI R10, RZ, 0x1f, R15 ;  /* 0x0000001fff0a7819 */ /* 0x000fe4000001140f */
[----:B------:R-:W-:Y:S02]  /*02f0*/  LOP3.LUT R7, R2, 0x1, RZ, 0xc0, !PT ;  /* 0x0000000102077812 */ /* 0x000fe400078ec0ff */
[----:B------:R-:W-:Y:S02]  /*0300*/  LOP3.LUT R20, R9, 0x1, RZ, 0xc0, !PT ;  /* 0x0000000109147812 */ /* 0x000fe400078ec0ff */
[----:B------:R-:W-:-:S02]  /*0310*/  LOP3.LUT R19, R19, 0x2, RZ, 0xc0, !PT ;  /* 0x0000000213137812 */ /* 0x000fc400078ec0ff */
[----:B------:R-:W-:Y:S02]  /*0320*/  LOP3.LUT R21, R21, 0xfffffffa, RZ, 0xc0, !PT ;  /* 0xfffffffa15157812 */ /* 0x000fe400078ec0ff */
[-C--:B------:R-:W-:Y:S02]  /*0330*/  IADD3 R18, P0, PT, R18, R13.reuse, RZ ;  /* 0x0000000d12127210 */ /* 0x080fe40007f1e0ff */
[----:B------:R-:W-:Y:S02]  /*0340*/  LOP3.LUT R14, R10, 0xfffffffa, RZ, 0xc0, !PT ;  /* 0xfffffffa0a0e7812 */ /* 0x000fe400078ec0ff */
[----:B------:R-:W-:Y:S02]  /*0350*/  IADD3 R13, P1, P6, R20, R13, R7 ;  /* 0x0000000d140d7210 */ /* 0x000fe40007e3e007 */
[----:B------:R-:W-:Y:S02]  /*0360*/  SHF.R.U64 R20, R2, 0xe, R3 ;  /* 0x0000000e02147819 */ /* 0x000fe40000001203 */
[----:B------:R-:W-:-:S02]  /*0370*/  IADD3.X R22, PT, PT, RZ, R22, RZ, P3, P5 ;  /* 0x00000016ff167210 */ /* 0x000fc40001fea4ff */
[----:B------:R-:W-:Y:S02]  /*0380*/  IADD3 R21, P3, P5, R21, R19, R14 ;  /* 0x0000001315157210 */ /* 0x000fe40007d7e00e */
[----:B------:R-:W-:Y:S02]  /*0390*/  IADD3.X R14, PT, PT, RZ, RZ, RZ, P1, P6 ;  /* 0x000000ffff0e7210 */ /* 0x000fe40000fec4ff */
[----:B------:R-:W-:Y:S02]  /*03a0*/  LOP3.LUT P1, RZ, R11, 0x1, R20, 0xf8, !PT ;  /* 0x000000010bff7812 */ /* 0x000fe4000782f814 */
[C-C-:B------:R-:W-:Y:S02]  /*03b0*/  SHF.R.U64 R19, R2.reuse, 0x4, R3.reuse ;  /* 0x0000000402137819 */ /* 0x140fe40000001203 */
[----:B------:R-:W-:Y:S02]  /*03c0*/  SHF.R.U64 R11, R2, 0x3, R3 ;  /* 0x00000003020b7819 */ /* 0x000fe40000001203 */
[----:B------:R-:W-:-:S02]  /*03d0*/  SHF.R.S32.HI R20, RZ, 0x1f, R8 ;  /* 0x0000001fff147819 */ /* 0x000fc40000011408 */
[----:B------:R-:W-:Y:S02]  /*03e0*/  SHF.R.S32.HI R23, RZ, 0x1f, R15 ;  /* 0x0000001fff177819 */ /* 0x000fe4000001140f */
[----:B------:R-:W-:Y:S02]  /*03f0*/  LOP3.LUT R19, R19, 0x1, RZ, 0xc0, !PT ;  /* 0x0000000113137812 */ /* 0x000fe400078ec0ff */
[----:B------:R-:W-:Y:S02]  /*0400*/  LOP3.LUT R8, R11, 0x1, RZ, 0xc0, !PT ;  /* 0x000000010b087812 */ /* 0x000fe400078ec0ff */
[C-C-:B------:R-:W-:Y:S02]  /*0410*/  SHF.R.U64 R11, R2.reuse, 0x15, R3.reuse ;  /* 0x00000015020b7819 */ /* 0x140fe40000001203 */
[----:B------:R-:W-:Y:S02]  /*0420*/  SHF.R.U64 R24, R2, 0x10, R3 ;  /* 0x0000001002187819 */ /* 0x000fe40000001203 */
[----:B------:R-:W-:-:S02]  /*0430*/  IADD3.X R20, PT, PT, R20, RZ, R23, P3, P5 ;  /* 0x000000ff14147210 */ /* 0x000fc40001fea417 */
[----:B------:R-:W-:Y:S02]  /*0440*/  IADD3 R13, P5, P6, R8, R13, R19 ;  /* 0x0000000d080d7210 */ /* 0x000fe40007ebe013 */
[----:B------:R-:W-:Y:S01]  /*0450*/  LOP3.LUT R8, R11, 0x1, RZ, 0xc0, !PT ;  /* 0x000000010b087812 */ /* 0x000fe200078ec0ff */
[----:B------:R-:W-:Y:S01]  /*0460*/  IMAD.SHL.U32 R11, R2, 0x4, RZ ;  /* 0x00000004020b7824 */ /* 0x000fe200078e00ff */
[----:B------:R-:W-:Y:S01]  /*0470*/  LOP3.LUT R19, R24, 0x1, RZ, 0xc0, !PT ;  /* 0x0000000118137812 */ /* 0x000fe200078ec0ff */
[----:B------:R-:W-:Y:S01]  /*0480*/  IMAD.SHL.U32 R24, R2, 0x40000000, RZ ;  /* 0x4000000002187824 */ /* 0x000fe200078e00ff */
[----:B------:R-:W-:Y:S02]  /*0490*/  LOP3.LUT R26, R9, 0x2, RZ, 0xc0, !PT ;  /* 0x00000002091a7812 */ /* 0x000fe400078ec0ff */
[----:B------:R-:W-:Y:S02]  /*04a0*/  IADD3 R19, P3, PT, R19, R8, RZ ;  /* 0x0000000813137210 */ /* 0x000fe40007f7e0ff */
[----:B------:R-:W-:-:S02]  /*04b0*/  SHF.R.S32.HI R25, RZ, 0x1f, R24 ;  /* 0x0000001fff197819 */ /* 0x000fc40000011418 */
[----:B------:R-:W-:Y:S02]  /*04c0*/  SHF.R.S32.HI R8, RZ, 0x1f, R11 ;  /* 0x0000001fff087819 */ /* 0x000fe4000001140b */
[----:B------:R-:W-:Y:S02]  /*04d0*/  LOP3.LUT R25, R25, 0xffffff02, RZ, 0xc0, !PT ;  /* 0xffffff0219197812 */ /* 0x000fe400078ec0ff */
[----:B------:R-:W-:Y:S02]  /*04e0*/  LOP3.LUT R8, R8, 0xffffff02, RZ, 0xc0, !PT ;  /* 0xffffff0208087812 */ /* 0x000fe400078ec0ff */
[----:B------:R-:W-:Y:S02]  /*04f0*/  IADD3.X R14, PT, PT, RZ, R14, RZ, P5, P6 ;  /* 0x0000000eff0e7210 */ /* 0x000fe40002fec4ff */
[----:B------:R-:W-:Y:S01]  /*0500*/  IADD3 R8, P5, P6, R8, R26, R25 ;  /* 0x0000001a08087210 */ /* 0x000fe20007ebe019 */
[----:B------:R-:W-:Y:S01]  /*0510*/  IMAD.X R26, RZ, RZ, RZ, P2 ;  /* 0x000000ffff1a7224 */ /* 0x000fe200010e06ff */
[----:B------:R-:W-:-:S02]  /*0520*/  SHF.R.S32.HI R25, RZ, 0x1f, R24 ;  /* 0x0000001fff197819 */ /* 0x000fc40000011418 */
[----:B------:R-:W-:Y:S02]  /*0530*/  SHF.R.S32.HI R24, RZ, 0x1f, R11 ;  /* 0x0000001fff187819 */ /* 0x000fe4000001140b */
[----:B------:R-:W-:Y:S02]  /*0540*/  LOP3.LUT R27, R10, 0xe, RZ, 0xc0, !PT ;  /* 0x0000000e0a1b7812 */ /* 0x000fe400078ec0ff */
[----:B------:R-:W-:Y:S02]  /*0550*/  SHF.R.S32.HI R15, RZ, 0x1e, R15 ;  /* 0x0000001eff0f7819 */ /* 0x000fe4000001140f */
[----:B------:R-:W-:Y:S01]  /*0560*/  IADD3.X R10, PT, PT, R24, RZ, R25, P5, P6 ;  /* 0x000000ff180a7210 */ /* 0x000fe20002fec419 */
[----:B------:R-:W-:Y:S01]  /*0570*/  IMAD.X R24, RZ, RZ, RZ, P3 ;  /* 0x000000ffff187224 */ /* 0x000fe200018e06ff */
[----:B------:R-:W-:Y:S02]  /*0580*/  IADD3 R16, P5, PT, R27, R16, RZ ;  /* 0x000000101b107210 */ /* 0x000fe40007fbe0ff */
[----:B------:R-:W-:-:S02]  /*0590*/  SHF.R.U64 R25, R2, 0xf, R3 ;  /* 0x0000000f02197819 */ /* 0x000fc40000001203 */
[----:B------:R-:W-:Y:S02]  /*05a0*/  LOP3.LUT R15, R15, 0xfffffffe, RZ, 0xc0, !PT ;  /* 0xfffffffe0f0f7812 */ /* 0x000fe400078ec0ff */
[----:B------:R-:W-:Y:S01]  /*05b0*/  LOP3.LUT P6, RZ, R0, 0x1, R25, 0xf8, !PT ;  /* 0x0000000100ff7812 */ /* 0x000fe200078cf819 */
[----:B------:R-:W-:Y:S01]  /*05c0*/  IMAD.X R0, RZ, RZ, R22, P5 ;  /* 0x000000ffff007224 */ /* 0x000fe200028e0616 */
[----:B------:R-:W-:Y:S02]  /*05d0*/  IADD3 R27, P5, PT, RZ, -R15, RZ ;  /* 0x8000000fff1b7210 */ /* 0x000fe40007fbe0ff */
[----:B------:R-:W-:Y:S01]  /*05e0*/  LOP3.LUT R22, R12, 0x2, RZ, 0xc0, !PT ;  /* 0x000000020c167812 */ /* 0x000fe200078ec0ff */
[----:B------:R-:W-:Y:S01]  /*05f0*/  IMAD.SHL.U32 R12, R19, 0x2, RZ ;  /* 0x00000002130c7824 */ /* 0x000fe200078e00ff */
[----:B------:R-:W-:Y:S01]  /*0600*/  IADD3 R4, P3, PT, R4, UR10, RZ ;  /* 0x0000000a04047c10 */ /* 0x000fe2000ff7e0ff */
[----:B------:R-:W-:Y:S01]  /*0610*/  IMAD.X R15, RZ, RZ, ~R23, P5 ;  /* 0x000000ffff0f7224 */ /* 0x000fe200028e0e17 */
[----:B------:R-:W-:Y:S01]  /*0620*/  ISETP.NE.U32.AND P5, PT, R22, R27, PT ;  /* 0x0000001b1600720c */ /* 0x000fe20003fa5070 */
[----:B------:R-:W-:Y:S01]  /*0630*/  IMAD.X R23, RZ, RZ, RZ, P0 ;  /* 0x000000ffff177224 */ /* 0x000fe200000e06ff */
[----:B------:R-:W-:-:S02]  /*0640*/  LOP3.LUT R22, R5, 0xfffffffa, RZ, 0xc0, !PT ;  /* 0xfffffffa05167812 */ /* 0x000fc400078ec0ff */
[----:B------:R-:W-:Y:S02]  /*0650*/  IADD3.X R5, PT, PT, R6, UR11, RZ, P3, !PT ;  /* 0x0000000b06057c10 */ /* 0x000fe40009ffe4ff */
[----:B------:R-:W-:Y:S02]  /*0660*/  ISETP.NE.U32.AND P2, PT, R7, 0x1, PT ;  /* 0x000000010700780c */ /* 0x000fe40003f45070 */
[----:B------:R-:W-:Y:S01]  /*0670*/  SHF.R.S32.HI R25, RZ, 0x1f, R2 ;  /* 0x0000001fff197819 */ /* 0x000fe20000011402 */
[----:B------:R-:W2:Y:S01]  /*0680*/  LDG.E.64 R6, desc[UR4][R4.64] ;  /* 0x0000000404067981 */ /* 0x000ea2000c1e1b00 */
[----:B------:R-:W-:Y:S02]  /*0690*/  SHF.R.U64 R27, R2, 0x1d, R3 ;  /* 0x0000001d021b7819 */ /* 0x000fe40000001203 */
[----:B------:R-:W-:Y:S02]  /*06a0*/  LOP3.LUT R25, R25, 0x6, RZ, 0xc0, !PT ;  /* 0x0000000619197812 */ /* 0x000fe400078ec0ff */
[----:B------:R-:W-:-:S02]  /*06b0*/  IADD3 R21, P3, PT, R22, R21, RZ ;  /* 0x0000001516157210 */ /* 0x000fc40007f7e0ff */
[----:B------:R-:W-:Y:S01]  /*06c0*/  ISETP.NE.U32.AND P0, PT, R12, R25, PT ;  /* 0x000000190c00720c */ /* 0x000fe20003f05070 */
[----:B------:R-:W-:Y:S01]  /*06d0*/  IMAD.X R25, RZ, RZ, RZ, P4 ;  /* 0x000000ffff197224 */ /* 0x000fe200020e06ff */
[--C-:B------:R-:W-:Y:S02]  /*06e0*/  SHF.R.U32.HI R12, RZ, 0x3, R3.reuse ;  /* 0x00000003ff0c7819 */ /* 0x100fe40000011603 */
[----:B------:R-:W-:Y:S02]  /*06f0*/  SHF.L.U64.HI R22, R2, 0x17, R3 ;  /* 0x0000001702167819 */ /* 0x000fe40000010203 */
[----:B------:R-:W-:Y:S02]  /*0700*/  LOP3.LUT P6, RZ, R25, RZ, RZ, 0xfc, P6 ;  /* 0x000000ff19ff7212 */ /* 0x000fe400030cfcff */
[C---:B------:R-:W-:Y:S01]  /*0710*/  SHF.L.U64.HI R25, R18.reuse, 0x1, R23 ;  /* 0x0000000112197819 */ /* 0x040fe20000010217 */
[----:B------:R-:W-:Y:S01]  /*0720*/  IMAD.SHL.U32 R23, R18, 0x2, RZ ;  /* 0x0000000212177824 */ /* 0x000fe200078e00ff */
[----:B------:R-:W-:-:S02]  /*0730*/  LOP3.LUT R27, R27, 0x1, RZ, 0xc0, !PT ;  /* 0x000000011b1b7812 */ /* 0x000fc400078ec0ff */
[----:B------:R-:W-:Y:S02]  /*0740*/  LOP3.LUT R12, R12, 0x1, RZ, 0xc0, !PT ;  /* 0x000000010c0c7812 */ /* 0x000fe400078ec0ff */
[----:B------:R-:W-:Y:S02]  /*0750*/  SHF.L.U64.HI R24, R19, 0x1, R24 ;  /* 0x0000000113187819 */ /* 0x000fe40000010218 */
[----:B------:R-:W-:Y:S02]  /*0760*/  SHF.R.S32.HI R19, RZ, 0x1f, R22 ;  /* 0x0000001fff137819 */ /* 0x000fe40000011416 */
[----:B------:R-:W-:Y:S02]  /*0770*/  ISETP.NE.U32.AND.EX P2, PT, RZ, RZ, PT, P2 ;  /* 0x000000ffff00720c */ /* 0x000fe40003f45120 */
[----:B------:R-:W-:Y:S02]  /*0780*/  LEA.HI.X.SX32 R20, R17, R20, 0x1, P3 ;  /* 0x0000001411147211 */ /* 0x000fe400018f0eff */
[----:B------:R-:W-:-:S02]  /*0790*/  IADD3 R12, P4, PT, R12, R27, RZ ;  /* 0x0000001b0c0c7210 */ /* 0x000fc40007f9e0ff */
[----:B------:R-:W-:Y:S01]  /*07a0*/  ISETP.NE.U32.AND P3, PT, R23, R16, PT ;  /* 0x000000101700720c */ /* 0x000fe20003f65070 */
[----:B------:R-:W-:Y:S01]  /*07b0*/  IMAD.SHL.U32 R23, R13, 0x2, RZ ;  /* 0x000000020d177824 */ /* 0x000fe200078e00ff */
[----:B------:R-:W-:Y:S02]  /*07c0*/  LOP3.LUT R18, R19, 0xfffffff2, RZ, 0xc0, !PT ;  /* 0xfffffff213127812 */ /* 0x000fe400078ec0ff */
[----:B------:R-:W-:Y:S01]  /*07d0*/  SEL R17, RZ, 0xfffffff2, P2 ;  /* 0xfffffff2ff117807 */ /* 0x000fe20001000000 */
[----:B------:R-:W-:Y:S01]  /*07e0*/  IMAD.X R19, RZ, RZ, RZ, P4 ;  /* 0x000000ffff137224 */ /* 0x000fe200020e06ff */
[----:B------:R-:W-:Y:S02]  /*07f0*/  SEL R16, RZ, 0x1, !P6 ;  /* 0x00000001ff107807 */ /* 0x000fe40007000000 */
[----:B------:R-:W-:Y:S02]  /*0800*/  LOP3.LUT P4, RZ, R23, R8, RZ, 0xfc, !PT ;  /* 0x0000000817ff7212 */ /* 0x000fe4000788fcff */
[----:B------:R-:W-:-:S02]  /*0810*/  IADD3 R17, P6, PT, R17, R18, RZ ;  /* 0x0000001211117210 */ /* 0x000fc40007fde0ff */
[----:B------:R-:W-:Y:S02]  /*0820*/  ISETP.NE.AND.EX P5, PT, RZ, R15, PT, P5 ;  /* 0x0000000fff00720c */ /* 0x000fe40003fa5350 */
[----:B------:R-:W-:Y:S01]  /*0830*/  SHF.L.U64.HI R23, R13, 0x1, R14 ;  /* 0x000000010d177819 */ /* 0x000fe2000001020e */
[C---:B------:R-:W-:Y:S01]  /*0840*/  IMAD.SHL.U32 R13, R2.reuse, 0x2000000, RZ ;  /* 0x02000000020d7824 */ /* 0x040fe200078e00ff */
[----:B------:R-:W-:Y:S02]  /*0850*/  ISETP.NE.AND.EX P3, PT, R25, R0, PT, P3 ;  /* 0x000000001900720c */ /* 0x000fe40003f65330 */
[C---:B------:R-:W-:Y:S02]  /*0860*/  LOP3.LUT R14, R2.reuse, 0x2, RZ, 0xc0, !PT ;  /* 0x00000002020e7812 */ /* 0x040fe400078ec0ff */
[C-C-:B------:R-:W-:Y:S02]  /*0870*/  SHF.R.U64 R25, R2.reuse, 0x17, R3.reuse ;  /* 0x0000001702197819 */ /* 0x140fe40000001203 */
[----:B------:R-:W-:-:S02]  /*0880*/  SHF.R.U64 R15, R2, 0x10, R3 ;  /* 0x00000010020f7819 */ /* 0x000fc40000001203 */
[C-C-:B------:R-:W-:Y:S02]  /*0890*/  SHF.L.U64.HI R0, R2.reuse, 0x1f, R3.reuse ;  /* 0x0000001f02007819 */ /* 0x140fe40000010203 */
[C-C-:B------:R-:W-:Y:S02]  /*08a0*/  SHF.R.U64 R8, R2.reuse, 0x8, R3.reuse ;  /* 0x0000000802087819 */ /* 0x140fe40000001203 */
[C-C-:B------:R-:W-:Y:S02]  /*08b0*/  SHF.L.U64.HI R18, R2.reuse, 0x12, R3.reuse ;  /* 0x0000001202127819 */ /* 0x140fe40000010203 */
[----:B------:R-:W-:Y:S02]  /*08c0*/  LOP3.LUT R9, R9, R3, RZ, 0xfc, !PT ;  /* 0x0000000309097212 */ /* 0x000fe400078efcff */
[----:B------:R-:W-:Y:S02]  /*08d0*/  SHF.L.U64.HI R2, R2, 0x1, R3 ;  /* 0x0000000102027819 */ /* 0x000fe40000010203 */
[----:B------:R-:W-:-:S02]  /*08e0*/  ISETP.NE.AND.EX P0, PT, R24, RZ, PT, P0 ;  /* 0x000000ff1800720c */ /* 0x000fc40003f05300 */
[----:B------:R-:W-:Y:S02]  /*08f0*/  SHF.R.S32.HI R24, RZ, 0x1e, R0 ;  /* 0x0000001eff187819 */ /* 0x000fe40000011400 */
[----:B------:R-:W-:Y:S02]  /*0900*/  LOP3.LUT P1, RZ, R26, RZ, RZ, 0xfc, P1 ;  /* 0x000000ff1aff7212 */ /* 0x000fe4000082fcff */
[----:B------:R-:W-:Y:S01]  /*0910*/  LOP3.LUT R24, R24, 0xfffffffe, RZ, 0xc0, !PT ;  /* 0xfffffffe18187812 */ /* 0x000fe200078ec0ff */
[----:B------:R-:W-:Y:S01]  /*0920*/  IMAD.U32 R9, R9, -0x80000000, RZ ;  /* 0x8000000009097824 */ /* 0x000fe200078e00ff */
[----:B------:R-:W-:Y:S02]  /*0930*/  LOP3.LUT P4, RZ, R23, R10, RZ, 0xfc, P4 ;  /* 0x0000000a17ff7212 */ /* 0x000fe4000208fcff */
[----:B--2---:R-:W-:Y:S02]  /*0940*/  LOP3.LUT R3, R7, 0x3fe00, R3, 0xf8, !PT ;  /* 0x0003fe0007037812 */ /* 0x004fe400078ef803 */
[----:B------:R-:W-:-:S02]  /*0950*/  SEL R7, RZ, 0xffffffff, P2 ;  /* 0xffffffffff077807 */ /* 0x000fc40001000000 */
[----:B------:R-:W-:Y:S02]  /*0960*/  LOP3.LUT R18, R3, 0x10, R18, 0xf8, !PT ;  /* 0x0000001003127812 */ /* 0x000fe400078ef812 */
[----:B------:R-:W-:Y:S02]  /*0970*/  LOP3.LUT R6, R6, 0x4000000, R25, 0xf8, !PT ;  /* 0x0400000006067812 */ /* 0x000fe400078ef819 */
[----:B------:R-:W-:Y:S02]  /*0980*/  LOP3.LUT R3, R18, 0x20, R11, 0xf8, !PT ;  /* 0x0000002012037812 */ /* 0x000fe400078ef80b */
[----:B------:R-:W-:Y:S02]  /*0990*/  LEA.HI.X.SX32 R22, R22, R7, 0x1, P6 ;  /* 0x0000000716167211 */ /* 0x000fe400030f0eff */
[----:B------:R-:W-:Y:S02]  /*09a0*/  SEL R7, RZ, 0x4, !P5 ;  /* 0x00000004ff077807 */ /* 0x000fe40006800000 */
[----:B------:R-:W-:-:S02]  /*09b0*/  LOP3.LUT R6, R6, 0x2000000, R15, 0xf8, !PT ;  /* 0x0200000006067812 */ /* 0x000fc400078ef80f */
[----:B------:R-:W-:Y:S02]  /*09c0*/  IADD3 R14, P6, PT, RZ, -R14, RZ ;  /* 0x8000000eff0e7210 */ /* 0x000fe40007fde0ff */
[----:B------:R-:W-:Y:S02]  /*09d0*/  LEA R17, P5, R12, R17, 0x1 ;  /* 0x000000110c117211 */ /* 0x000fe400078a08ff */
[----:B------:R-:W-:Y:S02]  /*09e0*/  LOP3.LUT R3, R3, 0x40, R2, 0xf8, !PT ;  /* 0x0000004003037812 */ /* 0x000fe400078ef802 */
[----:B------:R-:W-:Y:S01]  /*09f0*/  LOP3.LUT R13, R6, 0x8000000, R13, 0xf8, !PT ;  /* 0x08000000060d7812 */ /* 0x000fe200078ef80d */
[----:B------:R-:W-:Y:S01]  /*0a00*/  IMAD.X R6, RZ, RZ, -0x1, P6 ;  /* 0xffffffffff067424 */ /* 0x000fe200030e06ff */
[----:B------:R-:W-:Y:S02]  /*0a10*/  LEA.HI.X R19, R12, R22, R19, 0x1, P5 ;  /* 0x000000160c137211 */ /* 0x000fe400028f0c13 */
[----:B------:R-:W-:-:S02]  /*0a20*/  LOP3.LUT R16, R16, R3, R7, 0xfe, !PT ;  /* 0x0000000310107212 */ /* 0x000fc400078efe07 */
[----:B------:R-:W-:Y:S02]  /*0a30*/  ISETP.NE.U32.AND P2, PT, R21, R24, PT ;  /* 0x000000181500720c */ /* 0x000fe40003f45070 */
[----:B------:R-:W-:Y:S02]  /*0a40*/  ISETP.NE.U32.AND P5, PT, R17, R14, PT ;  /* 0x0000000e1100720c */ /* 0x000fe40003fa5070 */
[----:B------:R-:W-:Y:S02]  /*0a50*/  SHF.R.S32.HI R3, RZ, 0x1f, R0 ;  /* 0x0000001fff037819 */ /* 0x000fe40000011400 */
[----:B------:R-:W-:Y:S02]  /*0a60*/  SEL R0, RZ, 0x2, !P1 ;  /* 0x00000002ff007807 */ /* 0x000fe40004800000 */
[----:B------:R-:W-:Y:S02]  /*0a70*/  SEL R7, RZ, 0x8, !P0 ;  /* 0x00000008ff077807 */ /* 0x000fe40004000000 */
[----:B------:R-:W-:-:S02]  /*0a80*/  LOP3.LUT R2, R13, 0x40000000, R8, 0xf8, !PT ;  /* 0x400000000d027812 */ /* 0x000fc400078ef808 */
[----:B------:R-:W-:Y:S02]  /*0a90*/  ISETP.NE.AND.EX P2, PT, R20, R3, PT, P2 ;  /* 0x000000031400720c */ /* 0x000fe40003f45320 */
[----:B------:R-:W-:Y:S02]  /*0aa0*/  ISETP.NE.AND.EX P0, PT, R19, R6, PT, P5 ;  /* 0x000000061300720c */ /* 0x000fe40003f05350 */
[----:B------:R-:W-:Y:S02]  /*0ab0*/  LOP3.LUT R0, R7, R16, R0, 0xfe, !PT ;  /* 0x0000001007007212 */ /* 0x000fe400078efe00 */
[----:B------:R-:W-:Y:S02]  /*0ac0*/  LOP3.LUT R2, R2, 0x80000000, R9, 0xf8, !PT ;  /* 0x8000000002027812 */ /* 0x000fe400078ef809 */
[----:B------:R-:W-:Y:S02]  /*0ad0*/  SEL R8, RZ, 0x10000000, !P3 ;  /* 0x10000000ff087807 */ /* 0x000fe40005800000 */
[----:B------:R-:W-:-:S02]  /*0ae0*/  SEL R3, RZ, 0x100, !P4 ;  /* 0x00000100ff037807 */ /* 0x000fc40006000000 */
[----:B------:R-:W-:Y:S02]  /*0af0*/  SEL R7, RZ, 0x20000000, !P0 ;  /* 0x20000000ff077807 */ /* 0x000fe40004000000 */
[----:B------:R-:W-:Y:S02]  /*0b00*/  SEL R6, RZ, 0x80, !P2 ;  /* 0x00000080ff067807 */ /* 0x000fe40005000000 */
[----:B------:R-:W-:Y:S02]  /*0b10*/  LOP3.LUT R2, R7, R2, R8, 0xfe, !PT ;  /* 0x0000000207027212 */ /* 0x000fe400078efe08 */
[----:B------:R-:W-:-:S05]  /*0b20*/  LOP3.LUT R3, R3, R0, R6, 0xfe, !PT ;  /* 0x0000000003037212 */ /* 0x000fca00078efe06 */
[----:B------:R-:W-:Y:S01]  /*0b30*/  STG.E.64 desc[UR4][R4.64], R2 ;  /* 0x0000000204007986 */ /* 0x000fe2000c101b04 */
[----:B------:R-:W-:Y:S05]  /*0b40*/  EXIT ;  /* 0x000000000000794d */ /* 0x000fea0003800000 */
.L_x_21:
        /* <DEDUP_REMOVED lines=11> */
.L_x_57:


//--------------------- .text._Z18passo_tlf_5_parte1PyS_y --------------------------
	.section	.text._Z18passo_tlf_5_parte1PyS_y,"ax",@progbits
	.align	128
        .global         _Z18passo_tlf_5_parte1PyS_y
        .type           _Z18passo_tlf_5_parte1PyS_y,@function
        .size           _Z18passo_tlf_5_parte1PyS_y,(.L_x_58 - _Z18passo_tlf_5_parte1PyS_y)
        .other          _Z18passo_tlf_5_parte1PyS_y,@"STO_CUDA_ENTRY STV_DEFAULT"
_Z18passo_tlf_5_parte1PyS_y:
.text._Z18passo_tlf_5_parte1PyS_y:
        /* <DEDUP_REMOVED lines=18> */
[--C-:B--2---:R-:W-:Y:S01]  /*0120*/  SHF.R.U32.HI R0, RZ, 0x2, R7.reuse ;  /* 0x00000002ff007819 */ /* 0x104fe20000011607 */
[C---:B------:R-:W-:Y:S01]  /*0130*/  IMAD.SHL.U32 R8, R6.reuse, 0x8, RZ ;  /* 0x0000000806087824 */ /* 0x040fe200078e00ff */
[C-C-:B------:R-:W-:Y:S01]  /*0140*/  SHF.R.U64 R9, R6.reuse, 0x16, R7.reuse ;  /* 0x0000001606097819 */ /* 0x140fe20000001207 */
[C---:B------:R-:W-:Y:S01]  /*0150*/  IMAD.SHL.U32 R26, R6.reuse, 0x4, RZ ;  /* 0x00000004061a7824 */ /* 0x040fe200078e00ff */
[C---:B------:R-:W-:Y:S01]  /*0160*/  SHF.R.U64 R16, R6.reuse, 0x2, R7 ;  /* 0x0000000206107819 */ /* 0x040fe20000001207 */
[----:B------:R-:W-:Y:S01]  /*0170*/  IMAD.SHL.U32 R10, R6, 0x8000000, RZ ;  /* 0x08000000060a7824 */ /* 0x000fe200078e00ff */
[----:B------:R-:W-:Y:S02]  /*0180*/  LOP3.LUT R0, R0, 0x1, RZ, 0xc0, !PT ;  /* 0x0000000100007812 */ /* 0x000fe400078ec0ff */
[----:B------:R-:W-:Y:S02]  /*0190*/  LOP3.LUT R9, R9, 0x1, RZ, 0xc0, !PT ;  /* 0x0000000109097812 */ /* 0x000fe400078ec0ff */
[----:B------:R-:W-:-:S02]  /*01a0*/  LOP3.LUT R16, R16, 0x1, RZ, 0xc0, !PT ;  /* 0x0000000110107812 */ /* 0x000fc400078ec0ff */
[----:B------:R-:W-:Y:S02]  /*01b0*/  SHF.R.U32.HI R18, RZ, 0x8, R7 ;  /* 0x00000008ff127819 */ /* 0x000fe40000011607 */
[----:B------:R-:W-:Y:S02]  /*01c0*/  IADD3 R16, P6, P3, R16, R0, R9 ;  /* 0x0000000010107210 */ /* 0x000fe40007bde009 */
[C-C-:B------:R-:W-:Y:S02]  /*01d0*/  SHF.R.U64 R0, R6.reuse, 0x1a, R7.reuse ;  /* 0x0000001a06007819 */ /* 0x140fe40000001207 */
[C-C-:B------:R-:W-:Y:S02]  /*01e0*/  SHF.L.U64.HI R17, R6.reuse, 0x18, R7.reuse ;  /* 0x0000001806117819 */ /* 0x140fe40000010207 */
[C---:B------:R-:W-:Y:S02]  /*01f0*/  SHF.L.U64.HI R20, R6.reuse, 0x1e, R7 ;  /* 0x0000001e06147819 */ /* 0x040fe40000010207 */
[----:B------:R-:W-:-:S02]  /*0200*/  LOP3.LUT R13, R6, 0x1, RZ, 0xc0, !PT ;  /* 0x00000001060d7812 */ /* 0x000fc400078ec0ff */
[----:B------:R-:W-:Y:S02]  /*0210*/  LOP3.LUT R18, R18, 0x1, RZ, 0xc0, !PT ;  /* 0x0000000112127812 */ /* 0x000fe400078ec0ff */
[----:B------:R-:W-:Y:S02]  /*0220*/  LOP3.LUT R0, R0, 0x1, RZ, 0xc0, !PT ;  /* 0x0000000100007812 */ /* 0x000fe400078ec0ff */
[----:B------:R-:W-:Y:S02]  /*0230*/  SHF.R.U64 R9, R6, 0x1d, R7 ;  /* 0x0000001d06097819 */ /* 0x000fe40000001207 */
[----:B------:R-:W-:Y:S02]  /*0240*/  SHF.R.S32.HI R14, RZ, 0x1f, R17 ;  /* 0x0000001fff0e7819 */ /* 0x000fe40000011411 */
[----:B------:R-:W-:Y:S02]  /*0250*/  SHF.R.S32.HI R11, RZ, 0x1f, R20 ;  /* 0x0000001fff0b7819 */ /* 0x000fe40000011414 */
[----:B------:R-:W-:Y:S01]  /*0260*/  IADD3 R18, P0, P1, R18, R0, R13 ;  /* 0x0000000012127210 */ /* 0x000fe2000791e00d */
[----:B------:R-:W-:Y:S01]  /*0270*/  IMAD.SHL.U32 R13, R6, 0x10000000, RZ ;  /* 0x10000000060d7824 */ /* 0x000fe200078e00ff */
[----:B------:R-:W-:-:S02]  /*0280*/  LOP3.LUT R12, R9, 0x2, RZ, 0xc0, !PT ;  /* 0x00000002090c7812 */ /* 0x000fc400078ec0ff */
[----:B------:R-:W-:Y:S01]  /*0290*/  LOP3.LUT R14, R14, 0xfffffffa, RZ, 0xc0, !PT ;  /* 0xfffffffa0e0e7812 */ /* 0x000fe200078ec0ff */
[----:B------:R-:W-:Y:S01]  /*02a0*/  IMAD.SHL.U32 R23, R18, 0x2, RZ ;  /* 0x0000000212177824 */ /* 0x000fe200078e00ff */
[----:B------:R-:W-:Y:S02]  /*02b0*/  LOP3.LUT R15, R11, 0xfffffffa, RZ, 0xc0, !PT ;  /* 0xfffffffa0b0f7812 */ /* 0x000fe400078ec0ff */
[----:B------:R-:W-:Y:S02]  /*02c0*/  SHF.R.U32.HI R21, RZ, 0x3, R7 ;  /* 0x00000003ff157819 */ /* 0x000fe40000011607 */
[----:B------:R-:W-:Y:S02]  /*02d0*/  IADD3 R12, P4, P5, R14, R12, R15 ;  /* 0x0000000c0e0c7210 */ /* 0x000fe40007d9e00f */
[----:B------:R-:W-:Y:S02]  /*02e0*/  SHF.R.S32.HI R15, RZ, 0x1f, R8 ;  /* 0x0000001fff0f7819 */ /* 0x000fe40000011408 */
[----:B------:R-:W-:-:S02]  /*02f0*/  SHF.R.S32.HI R22, RZ, 0x1f, R13 ;  /* 0x0000001fff167819 */ /* 0x000fc4000001140d */
[----:B------:R-:W-:Y:S02]  /*0300*/  LOP3.LUT R21, R21, 0x2, RZ, 0xc0, !PT ;  /* 0x0000000215157812 */ /* 0x000fe400078ec0ff */
[----:B------:R-:W-:Y:S02]  /*0310*/  LOP3.LUT R15, R15, 0xfffffffa, RZ, 0xc0, !PT ;  /* 0xfffffffa0f0f7812 */ /* 0x000fe400078ec0ff */
[----:B------:R-:W-:Y:S02]  /*0320*/  LOP3.LUT R22, R22, 0xfffffffa, RZ, 0xc0, !PT ;  /* 0xfffffffa16167812 */ /* 0x000fe400078ec0ff */
[----:B------:R-:W-:Y:S02]  /*0330*/  IADD3.X R19, PT, PT, RZ, RZ, RZ, P0, P1 ;  /* 0x000000ffff137210 */ /* 0x000fe400007e24ff */
[----:B------:R-:W-:Y:S02]  /*0340*/  IADD3 R21, P1, P2, R22, R21, R15 ;  /* 0x0000001516157210 */ /* 0x000fe40007a3e00f */
[----:B------:R-:W-:-:S02]  /*0350*/  SHF.R.S32.HI R26, RZ, 0x1f, R26 ;  /* 0x0000001fff1a7819 */ /* 0x000fc4000001141a */
[----:B------:R-:W-:Y:S02]  /*0360*/  SHF.R.S32.HI R22, RZ, 0x1f, R10 ;  /* 0x0000001fff167819 */ /* 0x000fe4000001140a */
[----:B------:R-:W-:Y:S02]  /*0370*/  SHF.R.S32.HI R24, RZ, 0x1f, R20 ;  /* 0x0000001fff187819 */ /* 0x000fe40000011414 */
[----:B------:R-:W-:Y:S02]  /*0380*/  SHF.R.S32.HI R17, RZ, 0x1f, R17 ;  /* 0x0000001fff117819 */ /* 0x000fe40000011411 */
[----:B------:R-:W-:Y:S02]  /*0390*/  LOP3.LUT R26, R26, 0xe, RZ, 0xc0, !PT ;  /* 0x0000000e1a1a7812 */ /* 0x000fe400078ec0ff */
[----:B------:R-:W-:Y:S02]  /*03a0*/  LOP3.LUT R22, R22, 0xfffffffa, RZ, 0xc0, !PT ;  /* 0xfffffffa16167812 */ /* 0x000fe400078ec0ff */
[----:B------:R-:W-:-:S02]  /*03b0*/  SHF.L.U64.HI R20, R6, 0x17, R7 ;  /* 0x0000001706147819 */ /* 0x000fc40000010207 */
[----:B------:R-:W-:Y:S02]  /*03c0*/  IADD3.X R24, PT, PT, R17, RZ, R24, P4, P5 ;  /* 0x000000ff11187210 */ /* 0x000fe400027ea418 */
[----:B------:R-:W-:Y:S02]  /*03d0*/  SHF.R.S32.HI R25, RZ, 0x1f, R8 ;  /* 0x0000001fff197819 */ /* 0x000fe40000011408 */
[----:B------:R-:W-:Y:S02]  /*03e0*/  ISETP.NE.U32.AND P0, PT, R23, R26, PT ;  /* 0x0000001a1700720c */ /* 0x000fe40003f05070 */
[----:B------:R-:W-:Y:S02]  /*03f0*/  IADD3 R12, P4, P5, R15, R12, R22 ;  /* 0x0000000c0f0c7210 */ /* 0x000fe40007d9e016 */
[----:B------:R-:W-:Y:S02]  /*0400*/  SHF.R.S32.HI R8, RZ, 0x1f, R10 ;  /* 0x0000001fff087819 */ /* 0x000fe4000001140a */
[----:B------:R-:W-:-:S02]  /*0410*/  SHF.R.S32.HI R22, RZ, 0x1f, R20 ;  /* 0x0000001fff167819 */ /* 0x000fc40000011414 */
[----:B------:R-:W-:Y:S02]  /*0420*/  LOP3.LUT R23, R9, 0x1, RZ, 0xc0, !PT ;  /* 0x0000000109177812 */ /* 0x000fe400078ec0ff */
[----:B------:R-:W-:Y:S02]  /*0430*/  IADD3.X R9, PT, PT, R25, R24, R8, P4, P5 ;  /* 0x0000001819097210 */ /* 0x000fe400027ea408 */
[----:B------:R-:W-:Y:S02]  /*0440*/  LOP3.LUT R22, R22, 0xfffffff2, RZ, 0xc0, !PT ;  /* 0xfffffff216167812 */ /* 0x000fe400078ec0ff */
[----:B------:R-:W-:Y:S02]  /*0450*/  IADD3 R15, P5, PT, R23, R0, RZ ;  /* 0x00000000170f7210 */ /* 0x000fe40007fbe0ff */
[----:B------:R-:W-:Y:S02]  /*0460*/  LOP3.LUT R0, R6, 0x2, RZ, 0xc0, !PT ;  /* 0x0000000206007812 */ /* 0x000fe400078ec0ff */
[----:B------:R-:W-:-:S02]  /*0470*/  SHF.R.S32.HI R24, RZ, 0x1f, R20 ;  /* 0x0000001fff187819 */ /* 0x000fc40000011414 */
[C---:B------:R-:W-:Y:S01]  /*0480*/  LEA R20, P4, R15.reuse, R22, 0x1 ;  /* 0x000000160f147211 */ /* 0x040fe200078808ff */
[----:B------:R-:W-:Y:S01]  /*0490*/  IMAD.X R22, RZ, RZ, RZ, P5 ;  /* 0x000000ffff167224 */ /* 0x000fe200028e06ff */
[----:B------:R-:W-:Y:S02]  /*04a0*/  IADD3 R27, P5, PT, RZ, -R0, RZ ;  /* 0x80000000ff1b7210 */ /* 0x000fe40007fbe0ff */
[----:B------:R-:W-:Y:S02]  /*04b0*/  SHF.R.S32.HI R0, RZ, 0x1f, R13 ;  /* 0x0000001fff007819 */ /* 0x000fe4000001140d */
[----:B------:R-:W-:Y:S02]  /*04c0*/  LEA.HI.X R15, R15, R24, R22, 0x1, P4 ;  /* 0x000000180f0f7211 */ /* 0x000fe400020f0c16 */
[----:B------:R-:W-:Y:S01]  /*04d0*/  ISETP.NE.U32.AND P4, PT, R20, R27, PT ;  /* 0x0000001b1400720c */ /* 0x000fe20003f85070 */
[C---:B------:R-:W-:Y:S01]  /*04e0*/  IMAD.SHL.U32 R27, R6.reuse, 0x8, RZ ;  /* 0x00000008061b7824 */ /* 0x040fe200078e00ff */
[----:B------:R-:W-:-:S02]  /*04f0*/  SHF.R.U64 R24, R6, 0xf, R7 ;  /* 0x0000000f06187819 */ /* 0x000fc40000001207 */
[----:B------:R-:W-:Y:S02]  /*0500*/  IADD3.X R22, PT, PT, R0, RZ, R25, P1, P2 ;  /* 0x000000ff00167210 */ /* 0x000fe40000fe4419 */
[----:B------:R-:W-:Y:S02]  /*0510*/  LOP3.LUT R24, R24, 0x1, RZ, 0xc0, !PT ;  /* 0x0000000118187812 */ /* 0x000fe400078ec0ff */
[----:B---3--:R-:W-:Y:S02]  /*0520*/  LOP3.LUT R20, R4, 0x20, R27, 0xf8, !PT ;  /* 0x0000002004147812 */ /* 0x008fe400078ef81b */
[----:B------:R-:W-:Y:S02]  /*0530*/  SHF.R.U32.HI R27, RZ, 0x4, R7 ;  /* 0x00000004ff1b7819 */ /* 0x000fe40000011607 */
[----:B------:R-:W-:Y:S01]  /*0540*/  IADD3 R4, P1, PT, R24, R23, RZ ;  /* 0x0000001718047210 */ /* 0x000fe20007f3e0ff */
[----:B------:R-:W-:Y:S01]  /*0550*/  IMAD.SHL.U32 R24, R6, 0x20, RZ ;  /* 0x0000002006187824 */ /* 0x000fe200078e00ff */
[----:B------:R-:W-:Y:S01]  /*0560*/  LOP3.LUT R25, R20, 0x40, R27, 0xf8, !PT ;  /* 0x0000004014197812 */ /* 0x000fe200078ef81b */
[----:B------:R-:W-:Y:S01]  /*0570*/  IMAD.SHL.U32 R20, R6, 0x2, RZ ;  /* 0x0000000206147824 */ /* 0x000fe200078e00ff */
[----:B------:R-:W-:-:S02]  /*0580*/  SHF.R.U32.HI R23, RZ, 0x7, R7 ;  /* 0x00000007ff177819 */ /* 0x000fc40000011607 */
[----:B------:R-:W-:Y:S02]  /*0590*/  SHF.L.U64.HI R19, R18, 0x1, R19 ;  /* 0x0000000112137819 */ /* 0x000fe40000010213 */
[----:B------:R-:W-:Y:S02]  /*05a0*/  LOP3.LUT R23, R23, 0x1, RZ, 0xc0, !PT ;  /* 0x0000000117177812 */ /* 0x000fe400078ec0ff */
[----:B------:R-:W-:Y:S02]  /*05b0*/  LOP3.LUT R25, R25, 0x100, R20, 0xf8, !PT ;  /* 0x0000010019197812 */ /* 0x000fe400078ef814 */
[----:B------:R-:W-:Y:S01]  /*05c0*/  LOP3.LUT P2, RZ, R4, R23, RZ, 0xfc, !PT ;  /* 0x0000001704ff7212 */ /* 0x000fe2000784fcff */
[----:B------:R-:W-:Y:S01]  /*05d0*/  IMAD.X R4, RZ, RZ, -0x1, P5 ;  /* 0xffffffffff047424 */ /* 0x000fe200028e06ff */
[----:B------:R-:W-:Y:S02]  /*05e0*/  LOP3.LUT R25, R25, 0x200, R24, 0xf8, !PT ;  /* 0x0000020019197812 */ /* 0x000fe400078ef818 */
[----:B------:R-:W-:-:S02]  /*05f0*/  IADD3 R14, P5, PT, R21, R14, RZ ;  /* 0x0000000e150e7210 */ /* 0x000fc40007fbe0ff */
[----:B------:R-:W-:Y:S02]  /*0600*/  LOP3.LUT R21, R25, 0x400, R20, 0xf8, !PT ;  /* 0x0000040019157812 */ /* 0x000fe400078ef814 */
[----:B------:R-:W-:Y:S01]  /*0610*/  SHF.R.U64 R24, R6, 0x19, R7 ;  /* 0x0000001906187819 */ /* 0x000fe20000001207 */
[----:B------:R-:W-:Y:S01]  /*0620*/  IMAD.X R17, R22, 0x1, R17, P5 ;  /* 0x0000000116117824 */ /* 0x000fe200028e0611 */
[----:B------:R-:W-:Y:S02]  /*0630*/  SHF.R.S32.HI R22, RZ, 0x1e, R6 ;  /* 0x0000001eff167819 */ /* 0x000fe40000011406 */
[----:B------:R-:W-:Y:S02]  /*0640*/  LOP3.LUT R21, R21, 0x800, R24, 0xf8, !PT ;  /* 0x0000080015157812 */ /* 0x000fe400078ef818 */
[----:B------:R-:W-:Y:S02]  /*0650*/  SHF.R.U64 R24, R6, 0x10, R7 ;  /* 0x0000001006187819 */ /* 0x000fe40000001207 */
[----:B------:R-:W-:-:S02]  /*0660*/  LOP3.LUT R22, R22, 0xfffffffe, RZ, 0xc0, !PT ;  /* 0xfffffffe16167812 */ /* 0x000fc400078ec0ff */
[----:B------:R-:W-:Y:S02]  /*0670*/  LOP3.LUT R21, R21, 0x1000, R24, 0xf8, !PT ;  /* 0x0000100015157812 */ /* 0x000fe400078ef818 */
[----:B------:R-:W-:Y:S02]  /*0680*/  LOP3.LUT R24, R24, 0x2, RZ, 0xc0, !PT ;  /* 0x0000000218187812 */ /* 0x000fe400078ec0ff */
[----:B------:R-:W-:Y:S01]  /*0690*/  IADD3 R25, P5, PT, RZ, -R22, RZ ;  /* 0x80000016ff197210 */ /* 0x000fe20007fbe0ff */
[----:B------:R-:W-:Y:S01]  /*06a0*/  IMAD.X R22, RZ, RZ, RZ, P1 ;  /* 0x000000ffff167224 */ /* 0x000fe200008e06ff */
[--C-:B------:R-:W-:Y:S02]  /*06b0*/  SHF.L.U64.HI R18, R6, 0x1f, R7.reuse ;  /* 0x0000001f06127819 */ /* 0x100fe40000010207 */
[----:B------:R-:W-:Y:S02]  /*06c0*/  ISETP.NE.U32.AND P1, PT, R24, R25, PT ;  /* 0x000000191800720c */ /* 0x000fe40003f25070 */
[----:B------:R-:W-:-:S02]  /*06d0*/  SHF.R.U64 R24, R6, 0x17, R7 ;  /* 0x0000001706187819 */ /* 0x000fc40000001207 */
[----:B------:R-:W-:Y:S02]  /*06e0*/  SHF.R.S32.HI R25, RZ, 0x1f, R6 ;  /* 0x0000001fff197819 */ /* 0x000fe40000011406 */
[----:B------:R-:W-:Y:S02]  /*06f0*/  LOP3.LUT R21, R21, 0x2000, R24, 0xf8, !PT ;  /* 0x0000200015157812 */ /* 0x000fe400078ef818 */
[----:B------:R-:W-:Y:S01]  /*0700*/  SHF.R.U64 R24, R6, 0x1f, R7 ;  /* 0x0000001f06187819 */ /* 0x000fe20000001207 */
[----:B------:R-:W-:Y:S01]  /*0710*/  IMAD.X R25, RZ, RZ, ~R25, P5 ;  /* 0x000000ffff197224 */ /* 0x000fe200028e0e19 */
[----:B------:R-:W-:Y:S02]  /*0720*/  LOP3.LUT P2, RZ, R22, RZ, RZ, 0xfc, P2 ;  /* 0x000000ff16ff7212 */ /* 0x000fe4000104fcff */
[----:B------:R-:W-:Y:S02]  /*0730*/  LOP3.LUT R21, R21, 0x1c000, R24, 0xf8, !PT ;  /* 0x0001c00015157812 */ /* 0x000fe400078ef818 */
[----:B------:R-:W-:-:S02]  /*0740*/  SHF.R.U64 R24, R6, 0x9, R7 ;  /* 0x0000000906187819 */ /* 0x000fc40000001207 */
[----:B------:R-:W-:Y:S02]  /*0750*/  ISETP.NE.AND.EX P1, PT, RZ, R25, PT, P1 ;  /* 0x00000019ff00720c */ /* 0x000fe40003f25310 */
[----:B------:R-:W-:Y:S02]  /*0760*/  LOP3.LUT R21, R21, 0x80000, R24, 0xf8, !PT ;  /* 0x0008000015157812 */ /* 0x000fe400078ef818 */
[C-C-:B------:R-:W-:Y:S02]  /*0770*/  SHF.R.U64 R24, R6.reuse, 0x14, R7.reuse ;  /* 0x0000001406187819 */ /* 0x140fe40000001207 */
[----:B------:R-:W-:Y:S02]  /*0780*/  SHF.R.U64 R25, R6, 0x3, R7 ;  /* 0x0000000306197819 */ /* 0x000fe40000001207 */
[----:B------:R-:W-:Y:S02]  /*0790*/  SHF.R.S32.HI R7, RZ, 0x1e, R18 ;  /* 0x0000001eff077819 */ /* 0x000fe40000011412 */
[----:B------:R-:W-:-:S02]  /*07a0*/  IADD3 R16, P5, PT, R16, R23, RZ ;  /* 0x0000001710107210 */ /* 0x000fc40007fbe0ff */
[----:B------:R-:W-:Y:S02]  /*07b0*/  LOP3.LUT R22, R7, 0xfffffffe, RZ, 0xc0, !PT ;  /* 0xfffffffe07167812 */ /* 0x000fe400078ec0ff */
[----:B------:R-:W-:Y:S01]  /*07c0*/  LOP3.LUT R23, R21, 0x100000, R20, 0xf8, !PT ;  /* 0x0010000015177812 */ /* 0x000fe200078ef814 */
[C---:B------:R-:W-:Y:S01]  /*07d0*/  IMAD.SHL.U32 R21, R6.reuse, 0x200, RZ ;  /* 0x0000020006157824 */ /* 0x040fe200078e00ff */
[----:B------:R-:W-:Y:S01]  /*07e0*/  IADD3.X R7, PT, PT, RZ, RZ, RZ, P6, P3 ;  /* 0x000000ffff077210 */ /* 0x000fe200037e64ff */
[C---:B------:R-:W-:Y:S01]  /*07f0*/  IMAD.SHL.U32 R20, R6.reuse, 0x8000, RZ ;  /* 0x0000800006147824 */ /* 0x040fe200078e00ff */
[----:B------:R-:W-:Y:S01]  /*0800*/  IADD3 R22, P6, PT, RZ, -R22, RZ ;  /* 0x80000016ff167210 */ /* 0x000fe20007fde0ff */
[----:B------:R-:W-:Y:S01]  /*0810*/  IMAD.SHL.U32 R6, R6, 0x10, RZ ;  /* 0x0000001006067824 */ /* 0x000fe200078e00ff */
[----:B------:R-:W-:Y:S02]  /*0820*/  SHF.R.S32.HI R18, RZ, 0x1f, R18 ;  /* 0x0000001fff127819 */ /* 0x000fe40000011412 */
[----:B------:R-:W-:-:S02]  /*0830*/  LOP3.LUT R24, R23, 0x200000, R24, 0xf8, !PT ;  /* 0x0020000017187812 */ /* 0x000fc400078ef818 */
[----:B------:R-:W-:Y:S01]  /*0840*/  LOP3.LUT R25, R25, 0x2, RZ, 0xc0, !PT ;  /* 0x0000000219197812 */ /* 0x000fe200078ec0ff */
[----:B------:R-:W-:Y:S01]  /*0850*/  IMAD.X R18, RZ, RZ, ~R18, P6 ;  /* 0x000000ffff127224 */ /* 0x000fe200030e0e12 */
[----:B------:R-:W-:Y:S02]  /*0860*/  LOP3.LUT R21, R24, 0x400000, R21, 0xf8, !PT ;  /* 0x0040000018157812 */ /* 0x000fe400078ef815 */
[----:B------:R-:W-:Y:S02]  /*0870*/  ISETP.NE.U32.AND P3, PT, R25, R22, PT ;  /* 0x000000161900720c */ /* 0x000fe40003f65070 */
[----:B------:R-:W-:Y:S02]  /*0880*/  ISETP.NE.AND.EX P4, PT, R15, R4, PT, P4 ;  /* 0x000000040f00720c */ /* 0x000fe40003f85340 */
[----:B------:R-:W-:Y:S01]  /*0890*/  SHF.R.S32.HI R23, RZ, 0x1e, R13 ;  /* 0x0000001eff177819 */ /* 0x000fe2000001140d */
[----:B------:R-:W-:Y:S01]  /*08a0*/  IMAD.X R13, RZ, RZ, R7, P5 ;  /* 0x000000ffff0d7224 */ /* 0x000fe200028e0607 */
[----:B------:R-:W-:Y:S01]  /*08b0*/  SHF.R.S32.HI R15, RZ, 0x1e, R10 ;  /* 0x0000001eff0f7819 */ /* 0x000fe2000001140a */
[----:B------:R-:W-:Y:S01]  /*08c0*/  IMAD.SHL.U32 R10, R16, 0x2, RZ ;  /* 0x00000002100a7824 */ /* 0x000fe200078e00ff */
[----:B------:R-:W-:-:S02]  /*08d0*/  LOP3.LUT R7, R21, 0x800000, R20, 0xf8, !PT ;  /* 0x0080000015077812 */ /* 0x000fc400078ef814 */
[----:B------:R-:W-:Y:S02]  /*08e0*/  ISETP.NE.AND.EX P3, PT, RZ, R18, PT, P3 ;  /* 0x00000012ff00720c */ /* 0x000fe40003f65330 */
[----:B------:R-:W-:Y:S02]  /*08f0*/  LOP3.LUT R15, R15, 0xfffffffe, RZ, 0xc0, !PT ;  /* 0xfffffffe0f0f7812 */ /* 0x000fe400078ec0ff */
[----:B------:R-:W-:Y:S02]  /*0900*/  LOP3.LUT R4, R7, 0x1000000, R6, 0xf8, !PT ;  /* 0x0100000007047812 */ /* 0x000fe400078ef806 */
[----:B------:R-:W-:Y:S02]  /*0910*/  SEL R7, RZ, 0x40000, !P1 ;  /* 0x00040000ff077807 */ /* 0x000fe40004800000 */
[----:B------:R-:W-:Y:S02]  /*0920*/  SEL R6, RZ, 0x20000, !P3 ;  /* 0x00020000ff067807 */ /* 0x000fe40005800000 */
[----:B------:R-:W-:-:S02]  /*0930*/  LOP3.LUT R23, R23, 0xfffffffe, RZ, 0xc0, !PT ;  /* 0xfffffffe17177812 */ /* 0x000fc400078ec0ff */
[----:B------:R-:W-:Y:S02]  /*0940*/  ISETP.NE.AND.EX P0, PT, R19, RZ, PT, P0 ;  /* 0x000000ff1300720c */ /* 0x000fe40003f05300 */
[----:B------:R-:W-:Y:S02]  /*0950*/  ISETP.NE.U32.AND P5, PT, R14, R15, PT ;  /* 0x0000000f0e00720c */ /* 0x000fe40003fa5070 */
[----:B------:R-:W-:Y:S02]  /*0960*/  LOP3.LUT R11, R11, 0x1e, RZ, 0xc0, !PT ;  /* 0x0000001e0b0b7812 */ /* 0x000fe400078ec0ff */
[----:B------:R-:W-:Y:S02]  /*0970*/  LOP3.LUT R4, R7, R4, R6, 0xfe, !PT ;  /* 0x0000000407047212 */ /* 0x000fe400078efe06 */
[----:B------:R-:W-:Y:S02]  /*0980*/  ISETP.NE.U32.AND P6, PT, R12, R23, PT ;  /* 0x000000170c00720c */ /* 0x000fe40003fc5070 */
[----:B------:R-:W-:-:S02]  /*0990*/  SEL R7, RZ, 0x4, !P2 ;  /* 0x00000004ff077807 */ /* 0x000fc40005000000 */
[----:B------:R-:W-:Y:S02]  /*09a0*/  SEL R6, RZ, 0x1, !P0 ;  /* 0x00000001ff067807 */ /* 0x000fe40004000000 */
[----:B------:R-:W-:Y:S02]  /*09b0*/  ISETP.NE.U32.AND P1, PT, R10, R11, PT ;  /* 0x0000000b0a00720c */ /* 0x000fe40003f25070 */
[----:B------:R-:W-:Y:S02]  /*09c0*/  SHF.L.U64.HI R16, R16, 0x1, R13 ;  /* 0x0000000110107819 */ /* 0x000fe4000001020d */
[----:B------:R-:W-:Y:S02]  /*09d0*/  ISETP.NE.AND.EX P5, PT, R17, R8, PT, P5 ;  /* 0x000000081100720c */ /* 0x000fe40003fa5350 */
[----:B------:R-:W-:Y:S02]  /*09e0*/  ISETP.NE.AND.EX P6, PT, R9, R0, PT, P6 ;  /* 0x000000000900720c */ /* 0x000fe40003fc5360 */
[----:B------:R-:W-:-:S02]  /*09f0*/  LOP3.LUT R4, R6, R4, R7, 0xfe, !PT ;  /* 0x0000000406047212 */ /* 0x000fc400078efe07 */
[----:B------:R-:W-:Y:S02]  /*0a00*/  ISETP.NE.AND.EX P1, PT, R16, RZ, PT, P1 ;  /* 0x000000ff1000720c */ /* 0x000fe40003f25310 */
[----:B------:R-:W-:Y:S02]  /*0a10*/  SEL R6, RZ, 0x2, !P4 ;  /* 0x00000002ff067807 */ /* 0x000fe40006000000 */
[----:B------:R-:W-:Y:S02]  /*0a20*/  SEL R9, RZ, 0x10, !P5 ;  /* 0x00000010ff097807 */ /* 0x000fe40006800000 */
[----:B------:R-:W-:Y:S02]  /*0a30*/  SEL R0, RZ, 0x8, !P6 ;  /* 0x00000008ff007807 */ /* 0x000fe40007000000 */
[----:B------:R-:W-:Y:S02]  /*0a40*/  SEL R7, RZ, 0x80, !P1 ;  /* 0x00000080ff077807 */ /* 0x000fe40004800000 */
[----:B------:R-:W-:-:S04]  /*0a50*/  LOP3.LUT R4, R9, R4, R6, 0xfe, !PT ;  /* 0x0000000409047212 */ /* 0x000fc800078efe06 */
[----:B------:R-:W-:-:S05]  /*0a60*/  LOP3.LUT R4, R0, R4, R7, 0xfe, !PT ;  /* 0x0000000400047212 */ /* 0x000fca00078efe07 */
[----:B------:R-:W-:Y:S01]  /*0a70*/  STG.E.64 desc[UR4][R2.64], R4 ;  /* 0x0000000402007986 */ /* 0x000fe2000c101b04 */
[----:B------:R-:W-:Y:S05]  /*0a80*/  EXIT ;  /* 0x000000000000794d */ /* 0x000fea0003800000 */
.L_x_22:
        /* <DEDUP_REMOVED lines=15> */
.L_x_58:


//--------------------- .text._Z19passo_bool_5_parte2PyS_y --------------------------
	.section	.text._Z19passo_bool_5_parte2PyS_y,"ax",@progbits
	.align	128
        .global         _Z19passo_bool_5_parte2PyS_y
        .type           _Z19passo_bool_5_parte2PyS_y,@function
        .size           _Z19passo_bool_5_parte2PyS_y,(.L_x_59 - _Z19passo_bool_5_parte2PyS_y)
        .other          _Z19passo_bool_5_parte2PyS_y,@"STO_CUDA_ENTRY STV_DEFAULT"
_Z19passo_bool_5_parte2PyS_y:
.text._Z19passo_bool_5_parte2PyS_y:
        /* <DEDUP_REMOVED lines=20> */
[--C-:B------:R-:W-:Y:S02]  /*0140*/  SHF.L.U64.HI R0, R4, 0x17, R5.reuse ;  /* 0x0000001704007819 */ /* 0x100fe40000010205 */
[----:B---3--:R-:W-:Y:S02]  /*0150*/  LOP3.LUT R15, R7, 0x3fe00, R5, 0xf8, !PT ;  /* 0x0003fe00070f7812 */ /* 0x008fe400078ef805 */
[----:B------:R-:W-:Y:S02]  /*0160*/  LOP3.LUT R7, R9, R8, RZ, 0xfc, !PT ;  /* 0x0000000809077212 */ /* 0x000fe400078efcff */
[----:B------:R-:W-:-:S02]  /*0170*/  LOP3.LUT R15, R15, 0x2, R0, 0xf8, !PT ;  /* 0x000000020f0f7812 */ /* 0x000fc400078ef800 */
[C-C-:B------:R-:W-:Y:S02]  /*0180*/  SHF.R.U64 R9, R4.reuse, 0x6, R5.reuse ;  /* 0x0000000604097819 */ /* 0x140fe40000001205 */
[C-C-:B------:R-:W-:Y:S02]  /*0190*/  SHF.R.U64 R0, R4.reuse, 0xf, R5.reuse ;  /* 0x0000000f04007819 */ /* 0x140fe40000001205 */
[----:B------:R-:W-:Y:S02]  /*01a0*/  SHF.R.U64 R11, R4, 0x1, R5 ;  /* 0x00000001040b7819 */ /* 0x000fe40000001205 */
[----:B------:R-:W-:Y:S02]  /*01b0*/  LOP3.LUT R0, R7, R9, R0, 0xfe, !PT ;  /* 0x0000000907007212 */ /* 0x000fe400078efe00 */
[----:B------:R-:W-:Y:S02]  /*01c0*/  LOP3.LUT R14, R6, 0x80000000, R11, 0xf8, !PT ;  /* 0x80000000060e7812 */ /* 0x000fe400078ef80b */
[----:B------:R-:W-:-:S02]  /*01d0*/  SHF.R.U32.HI R8, RZ, 0x8, R5 ;  /* 0x00000008ff087819 */ /* 0x000fc40000011605 */
[C-C-:B------:R-:W-:Y:S02]  /*01e0*/  SHF.R.U64 R23, R4.reuse, 0x1e, R5.reuse ;  /* 0x0000001e04177819 */ /* 0x140fe40000001205 */
[C-C-:B------:R-:W-:Y:S02]  /*01f0*/  SHF.R.U64 R6, R4.reuse, 0x1c, R5.reuse ;  /* 0x0000001c04067819 */ /* 0x140fe40000001205 */
[C-C-:B------:R-:W-:Y:S02]  /*0200*/  SHF.R.U64 R7, R4.reuse, 0x4, R5.reuse ;  /* 0x0000000404077819 */ /* 0x140fe40000001205 */
[--C-:B------:R-:W-:Y:S02]  /*0210*/  SHF.R.U32.HI R19, RZ, 0x9, R5.reuse ;  /* 0x00000009ff137819 */ /* 0x100fe40000011605 */
[--C-:B------:R-:W-:Y:S02]  /*0220*/  SHF.R.U32.HI R18, RZ, 0x7, R5.reuse ;  /* 0x00000007ff127819 */ /* 0x100fe40000011605 */
[----:B------:R-:W-:-:S02]  /*0230*/  SHF.R.U64 R12, R4, 0x1d, R5 ;  /* 0x0000001d040c7819 */ /* 0x000fc40000001205 */
[--C-:B------:R-:W-:Y:S02]  /*0240*/  SHF.R.U32.HI R13, RZ, 0x3, R5.reuse ;  /* 0x00000003ff0d7819 */ /* 0x100fe40000011605 */
[----:B------:R-:W-:Y:S02]  /*0250*/  SHF.L.U64.HI R10, R4, 0x9, R5 ;  /* 0x00000009040a7819 */ /* 0x000fe40000010205 */
[----:B------:R-:W-:Y:S02]  /*0260*/  LOP3.LUT R23, R23, R6, RZ, 0xfc, !PT ;  /* 0x0000000617177212 */ /* 0x000fe400078efcff */
[----:B------:R-:W-:Y:S02]  /*0270*/  LOP3.LUT R19, R6, R8, R19, 0xfe, !PT ;  /* 0x0000000806137212 */ /* 0x000fe400078efe13 */
[----:B------:R-:W-:Y:S02]  /*0280*/  LOP3.LUT R9, R5, R7, R6, 0x10, !PT ;  /* 0x0000000705097212 */ /* 0x000fe400078e1006 */
[----:B------:R-:W-:-:S02]  /*0290*/  SHF.R.U64 R20, R4, 0x3, R5 ;  /* 0x0000000304147819 */ /* 0x000fc40000001205 */
[----:B------:R-:W-:Y:S02]  /*02a0*/  SHF.R.U32.HI R21, RZ, 0x1, R5 ;  /* 0x00000001ff157819 */ /* 0x000fe40000011605 */
[----:B------:R-:W-:Y:S02]  /*02b0*/  LOP3.LUT R6, R18, R7, R6, 0x10, !PT ;  /* 0x0000000712067212 */ /* 0x000fe400078e1006 */
[----:B------:R-:W-:Y:S02]  /*02c0*/  LOP3.LUT R13, R8, R12, R13, 0xe, !PT ;  /* 0x0000000c080d7212 */ /* 0x000fe400078e0e0d */
[----:B------:R-:W-:Y:S02]  /*02d0*/  LOP3.LUT R15, R15, 0x1, R10, 0xf8, !PT ;  /* 0x000000010f0f7812 */ /* 0x000fe400078ef80a */
[----:B------:R-:W-:Y:S02]  /*02e0*/  SHF.L.U64.HI R16, R4, 0x12, R5 ;  /* 0x0000001204107819 */ /* 0x000fe40000010205 */
[----:B------:R-:W-:-:S02]  /*02f0*/  LOP3.LUT R17, R11, R8, RZ, 0x30, !PT ;  /* 0x000000080b117212 */ /* 0x000fc400078e30ff */
[-CC-:B------:R-:W-:Y:S02]  /*0300*/  LOP3.LUT R12, R21, R18.reuse, R20.reuse, 0x10, !PT ;  /* 0x00000012150c7212 */ /* 0x180fe400078e1014 */
[----:B------:R-:W-:Y:S02]  /*0310*/  LOP3.LUT R10, R23, R18, R20, 0x10, !PT ;  /* 0x00000012170a7212 */ /* 0x000fe400078e1014 */
[----:B------:R-:W-:Y:S02]  /*0320*/  LOP3.LUT R19, R7, R19, R18, 0xfe, !PT ;  /* 0x0000001307137212 */ /* 0x000fe400078efe12 */
[--C-:B------:R-:W-:Y:S02]  /*0330*/  LOP3.LUT R9, R9, 0x1, R20.reuse, 0x40, !PT ;  /* 0x0000000109097812 */ /* 0x100fe400078e4014 */
[----:B------:R-:W-:Y:S02]  /*0340*/  LOP3.LUT R6, R6, 0x1, R20, 0x40, !PT ;  /* 0x0000000106067812 */ /* 0x000fe400078e4014 */
[----:B------:R-:W-:-:S02]  /*0350*/  LOP3.LUT R8, R20, R11, RZ, 0x30, !PT ;  /* 0x0000000b14087212 */ /* 0x000fc400078e30ff */
[----:B------:R-:W-:Y:S01]  /*0360*/  LOP3.LUT R20, R14, 0x1, R18, 0xf8, !PT ;  /* 0x000000010e147812 */ /* 0x000fe200078ef812 */
[C---:B------:R-:W-:Y:S01]  /*0370*/  IMAD.SHL.U32 R21, R4.reuse, 0x4, RZ ;  /* 0x0000000404157824 */ /* 0x040fe200078e00ff */
[C-C-:B------:R-:W-:Y:S02]  /*0380*/  SHF.R.U64 R14, R4.reuse, 0x10, R5.reuse ;  /* 0x00000010040e7819 */ /* 0x140fe40000001205 */
[----:B------:R-:W-:Y:S02]  /*0390*/  LOP3.LUT R24, R15, 0x10, R16, 0xf8, !PT ;  /* 0x000000100f187812 */ /* 0x000fe400078ef810 */
[C---:B------:R-:W-:Y:S02]  /*03a0*/  SHF.R.U64 R25, R4.reuse, 0x8, R5 ;  /* 0x0000000804197819 */ /* 0x040fe40000001205 */
[----:B------:R-:W-:Y:S01]  /*03b0*/  LOP3.LUT R11, R11, R4, R19, 0xe, !PT ;  /* 0x000000040b0b7212 */ /* 0x000fe200078e0e13 */
[----:B------:R-:W-:Y:S01]  /*03c0*/  IMAD.SHL.U32 R19, R4, 0x2000000, RZ ;  /* 0x0200000004137824 */ /* 0x000fe200078e00ff */
[----:B------:R-:W-:-:S02]  /*03d0*/  LOP3.LUT R16, R13, 0x1, R4, 0x40, !PT ;  /* 0x000000010d107812 */ /* 0x000fc400078e4004 */
[C-C-:B------:R-:W-:Y:S02]  /*03e0*/  SHF.R.U64 R22, R4.reuse, 0xb, R5.reuse ;  /* 0x0000000b04167819 */ /* 0x140fe40000001205 */
[C-C-:B------:R-:W-:Y:S02]  /*03f0*/  SHF.L.U64.HI R18, R4.reuse, 0x1, R5.reuse ;  /* 0x0000000104127819 */ /* 0x140fe40000010205 */
[C-C-:B------:R-:W-:Y:S02]  /*0400*/  SHF.R.U64 R26, R4.reuse, 0x17, R5.reuse ;  /* 0x00000017041a7819 */ /* 0x140fe40000001205 */
[C-C-:B------:R-:W-:Y:S02]  /*0410*/  SHF.R.U64 R15, R4.reuse, 0x1f, R5.reuse ;  /* 0x0000001f040f7819 */ /* 0x140fe40000001205 */
[----:B------:R-:W-:Y:S02]  /*0420*/  LOP3.LUT R17, R17, 0x1, R4, 0x40, !PT ;  /* 0x0000000111117812 */ /* 0x000fe400078e4004 */
[----:B------:R-:W-:-:S02]  /*0430*/  SHF.R.U64 R13, R4, 0x1d, R5 ;  /* 0x0000001d040d7819 */ /* 0x000fc40000001205 */
[----:B------:R-:W-:Y:S02]  /*0440*/  LOP3.LUT R23, R14, 0x2000000, RZ, 0xc0, !PT ;  /* 0x020000000e177812 */ /* 0x000fe400078ec0ff */
[----:B------:R-:W-:Y:S02]  /*0450*/  SHF.R.U64 R4, R4, 0x15, R5 ;  /* 0x0000001504047819 */ /* 0x000fe40000001205 */
[----:B------:R-:W-:Y:S02]  /*0460*/  LOP3.LUT R5, R20, 0x40000000, R25, 0xf8, !PT ;  /* 0x4000000014057812 */ /* 0x000fe400078ef819 */
[----:B------:R-:W-:Y:S02]  /*0470*/  LOP3.LUT R21, R24, 0x20, R21, 0xf8, !PT ;  /* 0x0000002018157812 */ /* 0x000fe400078ef815 */
[----:B------:R-:W-:Y:S02]  /*0480*/  LOP3.LUT R12, R12, 0x1, R7, 0x40, !PT ;  /* 0x000000010c0c7812 */ /* 0x000fe400078e4007 */
[----:B------:R-:W-:-:S02]  /*0490*/  LOP3.LUT R26, R23, 0x4000000, R26, 0xf8, !PT ;  /* 0x04000000171a7812 */ /* 0x000fc400078ef81a */
[----:B------:R-:W-:Y:S02]  /*04a0*/  LOP3.LUT R5, R5, 0x1, R0, 0xf8, !PT ;  /* 0x0000000105057812 */ /* 0x000fe400078ef800 */
[----:B------:R-:W-:Y:S01]  /*04b0*/  LOP3.LUT R0, R21, 0x40, R18, 0xf8, !PT ;  /* 0x0000004015007812 */ /* 0x000fe200078ef812 */
[----:B------:R-:W-:Y:S01]  /*04c0*/  IMAD.SHL.U32 R18, R12, 0x10000000, RZ ;  /* 0x100000000c127824 */ /* 0x000fe200078e00ff */
[--C-:B------:R-:W-:Y:S02]  /*04d0*/  LOP3.LUT R22, R22, 0x1, R7.reuse, 0x40, !PT ;  /* 0x0000000116167812 */ /* 0x100fe400078e4007 */
[----:B------:R-:W-:Y:S02]  /*04e0*/  LOP3.LUT R20, R10, 0x1, R7, 0x40, !PT ;  /* 0x000000010a147812 */ /* 0x000fe400078e4007 */
[----:B------:R-:W-:Y:S02]  /*04f0*/  LOP3.LUT R7, R26, 0x8000000, R19, 0xf8, !PT ;  /* 0x080000001a077812 */ /* 0x000fe400078ef813 */
[----:B------:R-:W-:Y:S01]  /*0500*/  LOP3.LUT R15, R15, 0x1, RZ, 0xc, !PT ;  /* 0x000000010f0f7812 */ /* 0x000fe200078e0cff */
[----:B------:R-:W-:Y:S01]  /*0510*/  IMAD.SHL.U32 R10, R17, 0x20000000, RZ ;  /* 0x20000000110a7824 */ /* 0x000fe200078e00ff */
[----:B------:R-:W-:Y:S01]  /*0520*/  LOP3.LUT R18, R18, R7, R20, 0xfe, !PT ;  /* 0x0000000712127212 */ /* 0x000fe200078efe14 */
[----:B------:R-:W-:Y:S01]  /*0530*/  IMAD.SHL.U32 R19, R22, 0x4, RZ ;  /* 0x0000000416137824 */ /* 0x000fe200078e00ff */
[----:B------:R-:W-:-:S02]  /*0540*/  LOP3.LUT R7, R15, R14, RZ, 0xc0, !PT ;  /* 0x0000000e0f077212 */ /* 0x000fc400078ec0ff */
[----:B------:R-:W-:Y:S02]  /*0550*/  SHF.L.U64.HI R17, R17, 0x1d, RZ ;  /* 0x0000001d11117819 */ /* 0x000fe400000102ff */
[----:B------:R-:W-:Y:S01]  /*0560*/  LOP3.LUT R16, R5, R16, R10, 0xfe, !PT ;  /* 0x0000001005107212 */ /* 0x000fe200078efe0a */
[----:B------:R-:W-:Y:S01]  /*0570*/  IMAD.SHL.U32 R9, R9, 0x80, RZ ;  /* 0x0000008009097824 */ /* 0x000fe200078e00ff */
[----:B------:R-:W-:Y:S01]  /*0580*/  LOP3.LUT R5, R8, 0x1, R13, 0x40, !PT ;  /* 0x0000000108057812 */ /* 0x000fe200078e400d */
[----:B------:R-:W-:Y:S01]  /*0590*/  IMAD.SHL.U32 R7, R7, 0x8, RZ ;  /* 0x0000000807077824 */ /* 0x000fe200078e00ff */
[----:B------:R-:W-:Y:S02]  /*05a0*/  LOP3.LUT R0, R19, R0, R17, 0xfe, !PT ;  /* 0x0000000013007212 */ /* 0x000fe400078efe11 */
[----:B------:R-:W-:Y:S01]  /*05b0*/  LOP3.LUT R15, R16, R15, R4, 0xf8, !PT ;  /* 0x0000000f100f7212 */ /* 0x000fe200078ef804 */
[----:B------:R-:W-:Y:S01]  /*05c0*/  IMAD.SHL.U32 R5, R5, 0x100, RZ ;  /* 0x0000010005057824 */ /* 0x000fe200078e00ff */
[----:B------:R-:W-:-:S02]  /*05d0*/  LOP3.LUT R4, R9, R0, R7, 0xfe, !PT ;  /* 0x0000000009047212 */ /* 0x000fc400078efe07 */
[----:B------:R-:W-:Y:S02]  /*05e0*/  SHF.L.U64.HI R12, R12, 0x1c, RZ ;  /* 0x0000001c0c0c7819 */ /* 0x000fe400000102ff */
[----:B------:R-:W-:Y:S02]  /*05f0*/  LOP3.LUT R11, R11, 0x1, R13, 0x40, !PT ;  /* 0x000000010b0b7812 */ /* 0x000fe400078e400d */
[----:B------:R-:W-:Y:S02]  /*0600*/  LOP3.LUT R6, R18, R15, R6, 0xfe, !PT ;  /* 0x0000000f12067212 */ /* 0x000fe400078efe06 */
[----:B------:R-:W-:Y:S02]  /*0610*/  LOP3.LUT R5, R5, R4, R12, 0xfe, !PT ;  /* 0x0000000405057212 */ /* 0x000fe400078efe0c */
[----:B------:R-:W-:-:S05]  /*0620*/  LOP3.LUT R4, R6, R11, RZ, 0xfc, !PT ;  /* 0x0000000b06047212 */ /* 0x000fca00078efcff */
[----:B------:R-:W-:Y:S01]  /*0630*/  STG.E.64 desc[UR4][R2.64], R4 ;  /* 0x0000000402007986 */ /* 0x000fe2000c101b04 */
[----:B------:R-:W-:Y:S05]  /*0640*/  EXIT ;  /* 0x000000000000794d */ /* 0x000fea0003800000 */
.L_x_23:
        /* <DEDUP_REMOVED lines=11> */
.L_x_59:


//--------------------- .text._Z19passo_bool_5_parte1PyS_y --------------------------
	.section	.text._Z19passo_bool_5_parte1PyS_y,"ax",@progbits
	.align	128
        .global         _Z19passo_bool_5_parte1PyS_y
        .type           _Z19passo_bool_5_parte1PyS_y,@function
        .size           _Z19passo_bool_5_parte1PyS_y,(.L_x_60 - _Z19passo_bool_5_parte1PyS_y)
        .other          _Z19passo_bool_5_parte1PyS_y,@"STO_CUDA_ENTRY STV_DEFAULT"
_Z19passo_bool_5_parte1PyS_y:
.text._Z19passo_bool_5_parte1PyS_y:
        /* <DEDUP_REMOVED lines=18> */
[C---:B--2---:R-:W-:Y:S01]  /*0120*/  SHF.R.U64 R9, R6.reuse, 0xd, R7 ;  /* 0x0000000d06097819 */ /* 0x044fe20000001207 */
[----:B------:R-:W-:-:S03]  /*0130*/  IMAD.SHL.U32 R11, R6, 0x8, RZ ;  /* 0x00000008060b7824 */ /* 0x000fc600078e00ff */
[----:B---3--:R-:W-:Y:S02]  /*0140*/  LOP3.LUT R0, R4, 0x4, R9, 0xf8, !PT ;  /* 0x0000000404007812 */ /* 0x008fe400078ef809 */
[----:B------:R-:W-:Y:S02]  /*0150*/  SHF.R.U32.HI R9, RZ, 0x4, R7 ;  /* 0x00000004ff097819 */ /* 0x000fe40000011607 */
[----:B------:R-:W-:Y:S01]  /*0160*/  LOP3.LUT R0, R0, 0x20, R11, 0xf8, !PT ;  /* 0x0000002000007812 */ /* 0x000fe200078ef80b */
[----:B------:R-:W-:-:S03]  /*0170*/  IMAD.SHL.U32 R8, R6, 0x2, RZ ;  /* 0x0000000206087824 */ /* 0x000fc600078e00ff */
[----:B------:R-:W-:Y:S01]  /*0180*/  LOP3.LUT R19, R0, 0x40, R9, 0xf8, !PT ;  /* 0x0000004000137812 */ /* 0x000fe200078ef809 */
[----:B------:R-:W-:-:S03]  /*0190*/  IMAD.SHL.U32 R0, R6, 0x20, RZ ;  /* 0x0000002006007824 */ /* 0x000fc600078e00ff */
[----:B------:R-:W-:-:S04]  /*01a0*/  LOP3.LUT R19, R19, 0x100, R8, 0xf8, !PT ;  /* 0x0000010013137812 */ /* 0x000fc800078ef808 */
[----:B------:R-:W-:Y:S02]  /*01b0*/  LOP3.LUT R19, R19, 0x200, R0, 0xf8, !PT ;  /* 0x0000020013137812 */ /* 0x000fe400078ef800 */
[C-C-:B------:R-:W-:Y:S02]  /*01c0*/  SHF.R.U64 R0, R6.reuse, 0x10, R7.reuse ;  /* 0x0000001006007819 */ /* 0x140fe40000001207 */
[----:B------:R-:W-:Y:S02]  /*01d0*/  LOP3.LUT R19, R19, 0x400, R8, 0xf8, !PT ;  /* 0x0000040013137812 */ /* 0x000fe400078ef808 */
[C-C-:B------:R-:W-:Y:S02]  /*01e0*/  SHF.R.U64 R10, R6.reuse, 0x1f, R7.reuse ;  /* 0x0000001f060a7819 */ /* 0x140fe40000001207 */
[----:B------:R-:W-:Y:S02]  /*01f0*/  LOP3.LUT R19, R19, 0x1000, R0, 0xf8, !PT ;  /* 0x0000100013137812 */ /* 0x000fe400078ef800 */
[----:B------:R-:W-:-:S02]  /*0200*/  SHF.R.U64 R0, R6, 0x9, R7 ;  /* 0x0000000906007819 */ /* 0x000fc40000001207 */
[----:B------:R-:W-:Y:S01]  /*0210*/  LOP3.LUT R19, R19, 0x1c000, R10, 0xf8, !PT ;  /* 0x0001c00013137812 */ /* 0x000fe200078ef80a */
[----:B------:R-:W-:-:S03]  /*0220*/  IMAD.SHL.U32 R4, R6, 0x200, RZ ;  /* 0x0000020006047824 */ /* 0x000fc600078e00ff */
[----:B------:R-:W-:Y:S01]  /*0230*/  LOP3.LUT R19, R19, 0x80000, R0, 0xf8, !PT ;  /* 0x0008000013137812 */ /* 0x000fe200078ef800 */
[----:B------:R-:W-:-:S03]  /*0240*/  IMAD.SHL.U32 R0, R6, 0x8000, RZ ;  /* 0x0000800006007824 */ /* 0x000fc600078e00ff */
[----:B------:R-:W-:Y:S02]  /*0250*/  LOP3.LUT R19, R19, 0x100000, R8, 0xf8, !PT ;  /* 0x0010000013137812 */ /* 0x000fe400078ef808 */
[--C-:B------:R-:W-:Y:S02]  /*0260*/  SHF.R.U32.HI R12, RZ, 0x2, R7.reuse ;  /* 0x00000002ff0c7819 */ /* 0x100fe40000011607 */
[----:B------:R-:W-:Y:S02]  /*0270*/  LOP3.LUT R19, R19, 0x400000, R4, 0xf8, !PT ;  /* 0x0040000013137812 */ /* 0x000fe400078ef804 */
[C-C-:B------:R-:W-:Y:S02]  /*0280*/  SHF.R.U64 R11, R6.reuse, 0x16, R7.reuse ;  /* 0x00000016060b7819 */ /* 0x140fe40000001207 */
[----:B------:R-:W-:Y:S02]  /*0290*/  SHF.R.U64 R8, R6, 0x2, R7 ;  /* 0x0000000206087819 */ /* 0x000fe40000001207 */
[----:B------:R-:W-:-:S02]  /*02a0*/  LOP3.LUT R19, R19, 0x800000, R0, 0xf8, !PT ;  /* 0x0080000013137812 */ /* 0x000fc400078ef800 */
[----:B------:R-:W-:Y:S02]  /*02b0*/  LOP3.LUT R0, R8, R12, R11, 0xfe, !PT ;  /* 0x0000000c08007212 */ /* 0x000fe400078efe0b */
[--C-:B------:R-:W-:Y:S01]  /*02c0*/  SHF.R.U32.HI R16, RZ, 0x9, R7.reuse ;  /* 0x00000009ff107819 */ /* 0x100fe20000011607 */
[C---:B------:R-:W-:Y:S01]  /*02d0*/  IMAD.SHL.U32 R4, R6.reuse, 0x10, RZ ;  /* 0x0000001006047824 */ /* 0x040fe200078e00ff */
[--C-:B------:R-:W-:Y:S02]  /*02e0*/  SHF.R.U32.HI R12, RZ, 0x8, R7.reuse ;  /* 0x00000008ff0c7819 */ /* 0x100fe40000011607 */
[C-C-:B------:R-:W-:Y:S02]  /*02f0*/  SHF.R.U64 R15, R6.reuse, 0x1a, R7.reuse ;  /* 0x0000001a060f7819 */ /* 0x140fe40000001207 */
[----:B------:R-:W-:Y:S02]  /*0300*/  SHF.R.U64 R11, R6, 0x1, R7 ;  /* 0x00000001060b7819 */ /* 0x000fe40000001207 */
[----:B------:R-:W-:-:S02]  /*0310*/  LOP3.LUT R16, R16, 0x1, RZ, 0xc, !PT ;  /* 0x0000000110107812 */ /* 0x000fc400078e0cff */
[--C-:B------:R-:W-:Y:S02]  /*0320*/  SHF.R.U64 R18, R6, 0x1d, R7.reuse ;  /* 0x0000001d06127819 */ /* 0x100fe40000001207 */
[----:B------:R-:W-:Y:S02]  /*0330*/  LOP3.LUT R13, R12, R15, R6, 0xfe, !PT ;  /* 0x0000000f0c0d7212 */ /* 0x000fe400078efe06 */
[----:B------:R-:W-:Y:S02]  /*0340*/  SHF.R.U32.HI R8, RZ, 0x7, R7 ;  /* 0x00000007ff087819 */ /* 0x000fe40000011607 */
[----:B------:R-:W-:Y:S02]  /*0350*/  LOP3.LUT R19, R19, 0x1000000, R4, 0xf8, !PT ;  /* 0x0100000013137812 */ /* 0x000fe400078ef804 */
[----:B------:R-:W-:Y:S02]  /*0360*/  LOP3.LUT R4, R16, R11, R12, 0x40, !PT ;  /* 0x0000000b10047212 */ /* 0x000fe400078e400c */
[----:B------:R-:W-:-:S02]  /*0370*/  LOP3.LUT R15, R12, R18, R15, 0xe, !PT ;  /* 0x000000120c0f7212 */ /* 0x000fc400078e0e0f */
[C---:B------:R-:W-:Y:S02]  /*0380*/  LOP3.LUT R13, R18.reuse, 0x1, R13, 0x8, !PT ;  /* 0x00000001120d7812 */ /* 0x040fe400078e080d */
[----:B------:R-:W-:Y:S02]  /*0390*/  LOP3.LUT R18, R18, 0x1, R8, 0xc8, !PT ;  /* 0x0000000112127812 */ /* 0x000fe400078ec808 */
[--C-:B------:R-:W-:Y:S02]  /*03a0*/  SHF.R.U32.HI R12, RZ, 0xb, R7.reuse ;  /* 0x0000000bff0c7819 */ /* 0x100fe40000011607 */
[----:B------:R-:W-:Y:S01]  /*03b0*/  SHF.R.U32.HI R14, RZ, 0xc, R7 ;  /* 0x0000000cff0e7819 */ /* 0x000fe20000011607 */
[----:B------:R-:W-:Y:S01]  /*03c0*/  IMAD.SHL.U32 R20, R4, 0x2, RZ ;  /* 0x0000000204147824 */ /* 0x000fe200078e00ff */
[----:B------:R-:W-:Y:S02]  /*03d0*/  LOP3.LUT R19, R13, R19, R18, 0xfe, !PT ;  /* 0x000000130d137212 */ /* 0x000fe400078efe12 */
[----:B------:R-:W-:-:S02]  /*03e0*/  LOP3.LUT R12, R12, 0x1, R9, 0x40, !PT ;  /* 0x000000010c0c7812 */ /* 0x000fc400078e4009 */
[----:B------:R-:W-:Y:S02]  /*03f0*/  LOP3.LUT R14, R14, 0x1, R9, 0x40, !PT ;  /* 0x000000010e0e7812 */ /* 0x000fe400078e4009 */
[--C-:B------:R-:W-:Y:S02]  /*0400*/  SHF.R.U64 R13, R6, 0x4, R7.reuse ;  /* 0x00000004060d7819 */ /* 0x100fe40000001207 */
[----:B------:R-:W-:Y:S01]  /*0410*/  LOP3.LUT R15, R20, R15, R16, 0xf8, !PT ;  /* 0x0000000f140f7212 */ /* 0x000fe200078ef810 */
[----:B------:R-:W-:Y:S01]  /*0420*/  IMAD.SHL.U32 R17, R12, 0x800, RZ ;  /* 0x000008000c117824 */ /* 0x000fe200078e00ff */
[----:B------:R-:W-:Y:S01]  /*0430*/  SHF.R.U64 R11, R6, 0x11, R7 ;  /* 0x00000011060b7819 */ /* 0x000fe20000001207 */
[----:B------:R-:W-:Y:S01]  /*0440*/  IMAD.SHL.U32 R22, R14, 0x2000, RZ ;  /* 0x000020000e167824 */ /* 0x000fe200078e00ff */
[----:B------:R-:W-:Y:S02]  /*0450*/  LOP3.LUT R20, R7, R13, RZ, 0xc, !PT ;  /* 0x0000000d07147212 */ /* 0x000fe400078e0cff */
[----:B------:R-:W-:-:S02]  /*0460*/  LOP3.LUT R18, R10, R11, RZ, 0xc, !PT ;  /* 0x0000000b0a127212 */ /* 0x000fc400078e0cff */
[----:B------:R-:W-:Y:S01]  /*0470*/  LOP3.LUT R19, R22, R19, R17, 0xfe, !PT ;  /* 0x0000001316137212 */ /* 0x000fe200078efe11 */
[----:B------:R-:W-:Y:S01]  /*0480*/  IMAD.SHL.U32 R20, R20, 0x20000, RZ ;  /* 0x0002000014147824 */ /* 0x000fe200078e00ff */
[--C-:B------:R-:W-:Y:S02]  /*0490*/  SHF.R.U32.HI R11, RZ, 0x1, R7.reuse ;  /* 0x00000001ff0b7819 */ /* 0x100fe40000011607 */
[C-C-:B------:R-:W-:Y:S02]  /*04a0*/  SHF.R.U64 R10, R6.reuse, 0x1c, R7.reuse ;  /* 0x0000001c060a7819 */ /* 0x140fe40000001207 */
[C-C-:B------:R-:W-:Y:S02]  /*04b0*/  SHF.R.U64 R17, R6.reuse, 0x3, R7.reuse ;  /* 0x0000000306117819 */ /* 0x140fe40000001207 */
[--C-:B------:R-:W-:Y:S02]  /*04c0*/  SHF.R.U32.HI R21, RZ, 0x10, R7.reuse ;  /* 0x00000010ff157819 */ /* 0x100fe40000011607 */
[----:B------:R-:W-:Y:S01]  /*04d0*/  SHF.R.U64 R23, R6, 0x1e, R7 ;  /* 0x0000001e06177819 */ /* 0x000fe20000001207 */
[----:B------:R-:W-:Y:S01]  /*04e0*/  IMAD.SHL.U32 R7, R18, 0x40000, RZ ;  /* 0x0004000012077824 */ /* 0x000fe200078e00ff */
[----:B------:R-:W-:-:S02]  /*04f0*/  LOP3.LUT R6, R19, 0x20000, R20, 0xf8, !PT ;  /* 0x0002000013067812 */ /* 0x000fc400078ef814 */
[----:B------:R-:W-:Y:S02]  /*0500*/  LOP3.LUT R18, R13, R11, R8, 0xfe, !PT ;  /* 0x0000000b0d127212 */ /* 0x000fe400078efe08 */
[----:B------:R-:W-:Y:S02]  /*0510*/  LOP3.LUT R16, R16, R21, RZ, 0xc0, !PT ;  /* 0x0000001510107212 */ /* 0x000fe400078ec0ff */
[----:B------:R-:W-:Y:S02]  /*0520*/  LOP3.LUT R6, R6, 0x40000, R7, 0xf8, !PT ;  /* 0x0004000006067812 */ /* 0x000fe400078ef807 */
[-CC-:B------:R-:W-:Y:S02]  /*0530*/  LOP3.LUT R21, R9, R10.reuse, R17.reuse, 0x10, !PT ;  /* 0x0000000a09157212 */ /* 0x180fe400078e1011 */
[----:B------:R-:W-:Y:S02]  /*0540*/  LOP3.LUT R13, R13, R10, R17, 0x10, !PT ;  /* 0x0000000a0d0d7212 */ /* 0x000fe400078e1011 */
[----:B------:R-:W-:-:S02]  /*0550*/  LOP3.LUT R7, R23, R18, RZ, 0x30, !PT ;  /* 0x0000001217077212 */ /* 0x000fc400078e30ff */
[----:B------:R-:W-:Y:S02]  /*0560*/  LOP3.LUT R9, R17, R18, RZ, 0x30, !PT ;  /* 0x0000001211097212 */ /* 0x000fe400078e30ff */
[----:B------:R-:W-:Y:S01]  /*0570*/  SHF.L.U64.HI R18, R12, 0xb, RZ ;  /* 0x0000000b0c127819 */ /* 0x000fe200000102ff */
[----:B------:R-:W-:Y:S01]  /*0580*/  IMAD.SHL.U32 R12, R16, 0x200000, RZ ;  /* 0x00200000100c7824 */ /* 0x000fe200078e00ff */
[----:B------:R-:W-:Y:S02]  /*0590*/  SHF.L.U64.HI R19, R14, 0xd, RZ ;  /* 0x0000000d0e137819 */ /* 0x000fe400000102ff */
[--C-:B------:R-:W-:Y:S02]  /*05a0*/  LOP3.LUT R13, R13, 0x1, R8.reuse, 0x40, !PT ;  /* 0x000000010d0d7812 */ /* 0x100fe400078e4008 */
[----:B------:R-:W-:Y:S02]  /*05b0*/  LOP3.LUT R14, R21, 0x1, R8, 0x40, !PT ;  /* 0x00000001150e7812 */ /* 0x000fe400078e4008 */
[----:B------:R-:W-:-:S02]  /*05c0*/  SHF.L.U64.HI R17, R4, 0x1, RZ ;  /* 0x0000000104117819 */ /* 0x000fc400000102ff */
[----:B------:R-:W-:Y:S02]  /*05d0*/  LOP3.LUT R5, R19, R5, R18, 0xfe, !PT ;  /* 0x0000000513057212 */ /* 0x000fe400078efe12 */
[----:B------:R-:W-:Y:S01]  /*05e0*/  LOP3.LUT R15, R15, R6, R12, 0xfe, !PT ;  /* 0x000000060f0f7212 */ /* 0x000fe200078efe0c */
[----:B------:R-:W-:Y:S01]  /*05f0*/  IMAD.SHL.U32 R12, R13, 0x10, RZ ;  /* 0x000000100d0c7824 */ /* 0x000fe200078e00ff */
[----:B------:R-:W-:Y:S02]  /*0600*/  SHF.L.U64.HI R4, R16, 0x15, RZ ;  /* 0x0000001510047819 */ /* 0x000fe400000102ff */
[--C-:B------:R-:W-:Y:S02]  /*0610*/  LOP3.LUT R8, R8, 0x1, R11.reuse, 0x40, !PT ;  /* 0x0000000108087812 */ /* 0x100fe400078e400b */
[----:B------:R-:W-:Y:S02]  /*0620*/  LOP3.LUT R4, R17, R5, R4, 0xfe, !PT ;  /* 0x0000000511047212 */ /* 0x000fe400078efe04 */
[----:B------:R-:W-:Y:S01]  /*0630*/  LOP3.LUT R6, R0, 0x1, R11, 0x40, !PT ;  /* 0x0000000100067812 */ /* 0x000fe200078e400b */
[----:B------:R-:W-:Y:S01]  /*0640*/  IMAD.SHL.U32 R5, R8, 0x80, RZ ;  /* 0x0000008008057824 */ /* 0x000fe200078e00ff */
[----:B------:R-:W-:-:S02]  /*0650*/  LOP3.LUT R0, R15, R12, R14, 0xfe, !PT ;  /* 0x0000000c0f007212 */ /* 0x000fc400078efe0e */
[--C-:B------:R-:W-:Y:S02]  /*0660*/  LOP3.LUT R9, R9, 0x1, R10.reuse, 0x40, !PT ;  /* 0x0000000109097812 */ /* 0x100fe400078e400a */
[----:B------:R-:W-:Y:S02]  /*0670*/  SHF.L.U64.HI R11, R8, 0x7, RZ ;  /* 0x00000007080b7819 */ /* 0x000fe400000102ff */
[----:B------:R-:W-:Y:S02]  /*0680*/  SHF.L.U64.HI R12, R13, 0x4, RZ ;  /* 0x000000040d0c7819 */ /* 0x000fe400000102ff */
[----:B------:R-:W-:Y:S01]  /*0690*/  LOP3.LUT R10, R7, 0x1, R10, 0x40, !PT ;  /* 0x00000001070a7812 */ /* 0x000fe200078e400a */
[----:B------:R-:W-:Y:S01]  /*06a0*/  IMAD.SHL.U32 R7, R9, 0x8, RZ ;  /* 0x0000000809077824 */ /* 0x000fe200078e00ff */
[----:B------:R-:W-:Y:S02]  /*06b0*/  LOP3.LUT R0, R0, R5, R6, 0xfe, !PT ;  /* 0x0000000500007212 */ /* 0x000fe400078efe06 */
[----:B------:R-:W-:-:S02]  /*06c0*/  LOP3.LUT R4, R11, R4, R12, 0xfe, !PT ;  /* 0x000000040b047212 */ /* 0x000fc400078efe0c */
[----:B------:R-:W-:-:S04]  /*06d0*/  SHF.L.U64.HI R5, R9, 0x3, RZ ;  /* 0x0000000309057819 */ /* 0x000fc800000102ff */
[----:B------:R-:W-:Y:S02]  /*06e0*/  LOP3.LUT R5, R4, R5, RZ, 0xfc, !PT ;  /* 0x0000000504057212 */ /* 0x000fe400078efcff */
[----:B------:R-:W-:-:S05]  /*06f0*/  LOP3.LUT R4, R0, R7, R10, 0xfe, !PT ;  /* 0x0000000700047212 */ /* 0x000fca00078efe0a */
[----:B------:R-:W-:Y:S01]  /*0700*/  STG.E.64 desc[UR4][R2.64], R4 ;  /* 0x0000000402007986 */ /* 0x000fe2000c101b04 */
[----:B------:R-:W-:Y:S05]  /*0710*/  EXIT ;  /* 0x000000000000794d */ /* 0x000fea0003800000 */
.L_x_24:
        /* <DEDUP_REMOVED lines=14> */
.L_x_60:


//--------------------- .text._Z18passo_tlf_3_parte2PyS_y --------------------------
	.section	.text._Z18passo_tlf_3_parte2PyS_y,"ax",@progbits
	.align	128
        .global         _Z18passo_tlf_3_parte2PyS_y
        .type           _Z18passo_tlf_3_parte2PyS_y,@function
        .size           _Z18passo_tlf_3_parte2PyS_y,(.L_x_61 - _Z18passo_tlf_3_parte2PyS_y)
        .other          _Z18passo_tlf_3_parte2PyS_y,@"STO_CUDA_ENTRY STV_DEFAULT"
_Z18passo_tlf_3_parte2PyS_y:
.text._Z18passo_tlf_3_parte2PyS_y:
        /* <DEDUP_REMOVED lines=22> */
[----:B------:R-:W-:Y:S02]  /*0160*/  SHF.L.U64.HI R7, R4, 0x1d, R5 ;  /* 0x0000001d04077819 */ /* 0x000fe40000010205 */
[----:B------:R-:W-:Y:S01]  /*0170*/  LOP3.LUT R0, R0, 0x2, R9, 0xf8, !PT ;  /* 0x0000000200007812 */ /* 0x000fe200078ef809 */
[C---:B------:R-:W-:Y:S01]  /*0180*/  IMAD.U32 R11, R4.reuse, 0x10000, RZ ;  /* 0x00010000040b7824 */ /* 0x040fe200078e00ff */
[C-C-:B------:R-:W-:Y:S02]  /*0190*/  SHF.R.U64 R13, R4.reuse, 0x17, R5.reuse ;  /* 0x00000017040d7819 */ /* 0x140fe40000001205 */
[----:B------:R-:W-:Y:S02]  /*01a0*/  SHF.R.U64 R8, R4, 0x15, R5 ;  /* 0x0000001504087819 */ /* 0x000fe40000001205 */
[----:B------:R-:W-:-:S02]  /*01b0*/  LOP3.LUT R0, R0, 0x4, R7, 0xf8, !PT ;  /* 0x0000000400007812 */ /* 0x000fc400078ef807 */
[----:B------:R-:W-:Y:S02]  /*01c0*/  SHF.R.U32.HI R7, RZ, 0x1, R5 ;  /* 0x00000001ff077819 */ /* 0x000fe40000011605 */
[----:B------:R-:W-:Y:S02]  /*01d0*/  LOP3.LUT R6, R6, 0x1000000, R11, 0xf8, !PT ;  /* 0x0100000006067812 */ /* 0x000fe400078ef80b */
[----:B------:R-:W-:Y:S02]  /*01e0*/  LOP3.LUT R13, R13, 0x2, RZ, 0xc0, !PT ;  /* 0x000000020d0d7812 */ /* 0x000fe400078ec0ff */
[----:B------:R-:W-:Y:S02]  /*01f0*/  LOP3.LUT R8, R8, 0x2, RZ, 0xc0, !PT ;  /* 0x0000000208087812 */ /* 0x000fe400078ec0ff */
[----:B------:R-:W-:Y:S02]  /*0200*/  SHF.R.U64 R9, R4, 0x12, R5 ;  /* 0x0000001204097819 */ /* 0x000fe40000001205 */
[----:B------:R-:W-:-:S02]  /*0210*/  LOP3.LUT R0, R0, 0x8, R7, 0xf8, !PT ;  /* 0x0000000800007812 */ /* 0x000fc400078ef807 */
[----:B------:R-:W-:Y:S02]  /*0220*/  SHF.R.U32.HI R7, RZ, 0x7, R5 ;  /* 0x00000007ff077819 */ /* 0x000fe40000011605 */
[----:B------:R-:W-:Y:S02]  /*0230*/  IADD3 R8, P1, PT, R8, R13, RZ ;  /* 0x0000000d08087210 */ /* 0x000fe40007f3e0ff */
[----:B------:R-:W-:Y:S02]  /*0240*/  LOP3.LUT R6, R6, 0x2000000, R9, 0xf8, !PT ;  /* 0x0200000006067812 */ /* 0x000fe400078ef809 */
[----:B------:R-:W-:Y:S02]  /*0250*/  SHF.R.U64 R9, R4, 0x3, R5 ;  /* 0x0000000304097819 */ /* 0x000fe40000001205 */
[----:B------:R-:W-:Y:S01]  /*0260*/  LOP3.LUT R0, R0, 0x10, R7, 0xf8, !PT ;  /* 0x0000001000007812 */ /* 0x000fe200078ef807 */
[----:B------:R-:W-:Y:S01]  /*0270*/  IMAD.SHL.U32 R7, R4, 0x10, RZ ;  /* 0x0000001004077824 */ /* 0x000fe200078e00ff */
[----:B------:R-:W-:Y:S01]  /*0280*/  ISETP.GT.U32.AND P0, PT, R8, 0x3, PT ;  /* 0x000000030800780c */ /* 0x000fe20003f04070 */
[----:B------:R-:W-:Y:S01]  /*0290*/  IMAD.X R8, RZ, RZ, RZ, P1 ;  /* 0x000000ffff087224 */ /* 0x000fe200008e06ff */
[----:B------:R-:W-:-:S02]  /*02a0*/  LOP3.LUT R6, R6, 0x4000000, R9, 0xf8, !PT ;  /* 0x0400000006067812 */ /* 0x000fc400078ef809 */
[----:B------:R-:W-:Y:S02]  /*02b0*/  SHF.R.U64 R9, R4, 0xc, R5 ;  /* 0x0000000c04097819 */ /* 0x000fe40000001205 */
[----:B------:R-:W-:Y:S02]  /*02c0*/  LOP3.LUT R6, R6, 0x20000000, R11, 0xf8, !PT ;  /* 0x2000000006067812 */ /* 0x000fe400078ef80b */
[----:B------:R-:W-:Y:S02]  /*02d0*/  LOP3.LUT R0, R0, 0x20, R7, 0xf8, !PT ;  /* 0x0000002000007812 */ /* 0x000fe400078ef807 */
[----:B------:R-:W-:Y:S02]  /*02e0*/  ISETP.GT.U32.AND.EX P0, PT, R8, RZ, PT, P0 ;  /* 0x000000ff0800720c */ /* 0x000fe40003f04100 */
[----:B------:R-:W-:Y:S02]  /*02f0*/  SHF.L.U64.HI R7, R4, 0x1a, R5 ;  /* 0x0000001a04077819 */ /* 0x000fe40000010205 */
[----:B------:R-:W-:-:S02]  /*0300*/  LOP3.LUT R4, R6, 0x80000000, R9, 0xf8, !PT ;  /* 0x8000000006047812 */ /* 0x000fc400078ef809 */
[----:B------:R-:W-:Y:S02]  /*0310*/  SHF.R.U32.HI R5, RZ, 0x4, R5 ;  /* 0x00000004ff057819 */ /* 0x000fe40000011605 */
[----:B------:R-:W-:Y:S02]  /*0320*/  SEL R9, RZ, 0x800000, !P0 ;  /* 0x00800000ff097807 */ /* 0x000fe40004000000 */
[----:B------:R-:W-:Y:S02]  /*0330*/  LOP3.LUT R0, R0, 0x40, R7, 0xf8, !PT ;  /* 0x0000004000007812 */ /* 0x000fe400078ef807 */
[----:B------:R-:W-:Y:S02]  /*0340*/  LOP3.LUT R4, R4, 0x48000000, R9, 0xfe, !PT ;  /* 0x4800000004047812 */ /* 0x000fe400078efe09 */
[----:B------:R-:W-:-:S05]  /*0350*/  LOP3.LUT R5, R0, 0x80, R5, 0xf8, !PT ;  /* 0x0000008000057812 */ /* 0x000fca00078ef805 */
[----:B------:R-:W-:Y:S01]  /*0360*/  STG.E.64 desc[UR4][R2.64], R4 ;  /* 0x0000000402007986 */ /* 0x000fe2000c101b04 */
[----:B------:R-:W-:Y:S05]  /*0370*/  EXIT ;  /* 0x000000000000794d */ /* 0x000fea0003800000 */
.L_x_25:
        /* <DEDUP_REMOVED lines=16> */
.L_x_61:


//--------------------- .text._Z18passo_tlf_3_parte1PyS_y --------------------------
	.section	.text._Z18passo_tlf_3_parte1PyS_y,"ax",@progbits
	.align	128
        .global         _Z18passo_tlf_3_parte1PyS_y
        .type           _Z18passo_tlf_3_parte1PyS_y,@function
        .size           _Z18passo_tlf_3_parte1PyS_y,(.L_x_62 - _Z18passo_tlf_3_parte1PyS_y)
        .other          _Z18passo_tlf_3_parte1PyS_y,@"STO_CUDA_ENTRY STV_DEFAULT"
_Z18passo_tlf_3_parte1PyS_y:
.text._Z18passo_tlf_3_parte1PyS_y:
        /* <DEDUP_REMOVED lines=11> */
[----:B------:R-:W2:Y:S01]  /*00b0*/  LDC.64 R2, c[0x0][0x380] ;  /* 0x0000e000ff027b82 */ /* 0x000ea20000000a00 */
[----:B0-----:R-:W-:-:S04]  /*00c0*/  IMAD R23, R0, UR6, R23 ;  /* 0x0000000600177c24 */ /* 0x001fc8000f8e0217 */
[----:B--2---:R-:W-:-:S06]  /*00d0*/  IMAD.WIDE.U32 R2, R23, 0x8, R2 ;  /* 0x0000000817027825 */ /* 0x004fcc00078e0002 */
[----:B-1----:R-:W2:Y:S02]  /*00e0*/  LDG.E.64 R2, desc[UR4][R2.64] ;  /* 0x0000000402027981 */ /* 0x002ea4000c1e1b00 */
[C---:B--2---:R-:W-:Y:S01]  /*00f0*/  IMAD.SHL.U32 R5, R2.reuse, 0x10000000, RZ ;  /* 0x1000000002057824 */ /* 0x044fe200078e00ff */
[C---:B------:R-:W-:Y:S01]  /*0100*/  SHF.R.U64 R0, R2.reuse, 0x13, R3 ;  /* 0x0000001302007819 */ /* 0x040fe20000001203 */
[C---:B------:R-:W-:Y:S01]  /*0110*/  IMAD.SHL.U32 R19, R2.reuse, 0x8000000, RZ ;  /* 0x0800000002137824 */ /* 0x040fe200078e00ff */
[C---:B------:R-:W-:Y:S01]  /*0120*/  LOP3.LUT R6, R2.reuse, 0x1, RZ, 0xc0, !PT ;  /* 0x0000000102067812 */ /* 0x040fe200078ec0ff */
[C---:B------:R-:W-:Y:S01]  /*0130*/  IMAD.SHL.U32 R8, R2.reuse, 0x800000, RZ ;  /* 0x0080000002087824 */ /* 0x040fe200078e00ff */
[----:B------:R-:W-:Y:S01]  /*0140*/  SHF.R.S32.HI R5, RZ, 0x1f, R5 ;  /* 0x0000001fff057819 */ /* 0x000fe20000011405 */
[C---:B------:R-:W-:Y:S01]  /*0150*/  IMAD.U32 R18, R2.reuse, 0x10000, RZ ;  /* 0x0001000002127824 */ /* 0x040fe200078e00ff */
[----:B------:R-:W-:Y:S01]  /*0160*/  SHF.R.S32.HI R14, RZ, 0x1f, R19 ;  /* 0x0000001fff0e7819 */ /* 0x000fe20000011413 */
[----:B------:R-:W-:Y:S01]  /*0170*/  IMAD.SHL.U32 R22, R2, 0x20, RZ ;  /* 0x0000002002167824 */ /* 0x000fe200078e00ff */
[----:B------:R-:W-:-:S02]  /*0180*/  LOP3.LUT R4, R0, 0x2, RZ, 0xc0, !PT ;  /* 0x0000000200047812 */ /* 0x000fc400078ec0ff */
[----:B------:R-:W-:Y:S02]  /*0190*/  LOP3.LUT R5, R5, 0x6, RZ, 0xc0, !PT ;  /* 0x0000000605057812 */ /* 0x000fe400078ec0ff */
[----:B------:R-:W-:Y:S02]  /*01a0*/  LOP3.LUT R14, R14, 0x6, RZ, 0xc0, !PT ;  /* 0x000000060e0e7812 */ /* 0x000fe400078ec0ff */
[----:B------:R-:W-:Y:S01]  /*01b0*/  ISETP.NE.U32.AND P0, PT, R6, 0x1, PT ;  /* 0x000000010600780c */ /* 0x000fe20003f05070 */
[----:B------:R-:W-:Y:S01]  /*01c0*/  IMAD.SHL.U32 R6, R2, 0x400, RZ ;  /* 0x0000040002067824 */ /* 0x000fe200078e00ff */
[----:B------:R-:W-:Y:S01]  /*01d0*/  IADD3 R14, P2, P3, R14, R4, R5 ;  /* 0x000000040e0e7210 */ /* 0x000fe20007b5e005 */
[C---:B------:R-:W-:Y:S01]  /*01e0*/  IMAD.SHL.U32 R5, R2.reuse, 0x100000, RZ ;  /* 0x0010000002057824 */ /* 0x040fe200078e00ff */
[----:B------:R-:W-:Y:S02]  /*01f0*/  SHF.L.U64.HI R7, R2, 0x18, R3 ;  /* 0x0000001802077819 */ /* 0x000fe40000010203 */
[----:B------:R-:W-:-:S02]  /*0200*/  SHF.R.S32.HI R9, RZ, 0x1e, R8 ;  /* 0x0000001eff097819 */ /* 0x000fc40000011408 */
[----:B------:R-:W-:Y:S02]  /*0210*/  SHF.R.S32.HI R4, RZ, 0x1e, R7 ;  /* 0x0000001eff047819 */ /* 0x000fe40000011407 */
[----:B------:R-:W-:Y:S02]  /*0220*/  SHF.R.S32.HI R5, RZ, 0x1f, R5 ;  /* 0x0000001fff057819 */ /* 0x000fe40000011405 */
[----:B------:R-:W-:Y:S02]  /*0230*/  SHF.R.U64 R13, R2, 0x11, R3 ;  /* 0x00000011020d7819 */ /* 0x000fe40000001203 */
[----:B------:R-:W-:Y:S02]  /*0240*/  SHF.R.S32.HI R12, RZ, 0x1f, R6 ;  /* 0x0000001fff0c7819 */ /* 0x000fe40000011406 */
[----:B------:R-:W-:Y:S02]  /*0250*/  LOP3.LUT R9, R9, 0xfffffffe, RZ, 0xc0, !PT ;  /* 0xfffffffe09097812 */ /* 0x000fe400078ec0ff */
[----:B------:R-:W-:-:S02]  /*0260*/  LOP3.LUT R4, R4, 0xfffffffe, RZ, 0xc0, !PT ;  /* 0xfffffffe04047812 */ /* 0x000fc400078ec0ff */
[----:B------:R-:W-:Y:S02]  /*0270*/  LOP3.LUT R11, R5, 0x6, RZ, 0xc0, !PT ;  /* 0x00000006050b7812 */ /* 0x000fe400078ec0ff */
[----:B------:R-:W-:Y:S02]  /*0280*/  LOP3.LUT R13, R13, 0x2, RZ, 0xc0, !PT ;  /* 0x000000020d0d7812 */ /* 0x000fe400078ec0ff */
[----:B------:R-:W-:Y:S02]  /*0290*/  LOP3.LUT R12, R12, 0xfffffffa, RZ, 0xc0, !PT ;  /* 0xfffffffa0c0c7812 */ /* 0x000fe400078ec0ff */
[----:B------:R-:W-:Y:S02]  /*02a0*/  IADD3 R4, P4, P5, R4, R11, R9 ;  /* 0x0000000b04047210 */ /* 0x000fe40007d9e009 */
[----:B------:R-:W-:Y:S02]  /*02b0*/  IADD3.X R9, PT, PT, RZ, RZ, RZ, P2, P3 ;  /* 0x000000ffff097210 */ /* 0x000fe400017e64ff */
[----:B------:R-:W-:-:S02]  /*02c0*/  SHF.R.U64 R15, R2, 0x19, R3 ;  /* 0x00000019020f7819 */ /* 0x000fc40000001203 */
[--C-:B------:R-:W-:Y:S02]  /*02d0*/  SHF.R.U32.HI R10, RZ, 0x1, R3.reuse ;  /* 0x00000001ff0a7819 */ /* 0x100fe40000011603 */
[----:B------:R-:W-:Y:S01]  /*02e0*/  IADD3 R13, P2, P6, R13, R14, R12 ;  /* 0x0000000e0d0d7210 */ /* 0x000fe20007e5e00c */
[C---:B------:R-:W-:Y:S01]  /*02f0*/  IMAD.SHL.U32 R14, R2.reuse, 0x8000, RZ ;  /* 0x00008000020e7824 */ /* 0x040fe200078e00ff */
[----:B------:R-:W-:Y:S02]  /*0300*/  SHF.L.U64.HI R12, R2, 0x19, R3 ;  /* 0x00000019020c7819 */ /* 0x000fe40000010203 */
[----:B------:R-:W-:Y:S02]  /*0310*/  LOP3.LUT R15, R15, 0x1, RZ, 0xc0, !PT ;  /* 0x000000010f0f7812 */ /* 0x000fe400078ec0ff */
[----:B------:R-:W-:Y:S02]  /*0320*/  LOP3.LUT R10, R10, 0x1, RZ, 0xc0, !PT ;  /* 0x000000010a0a7812 */ /* 0x000fe400078ec0ff */
[----:B------:R-:W-:-:S02]  /*0330*/  SHF.R.S32.HI R11, RZ, 0x1f, R8 ;  /* 0x0000001fff0b7819 */ /* 0x000fc40000011408 */
[----:B------:R-:W-:Y:S02]  /*0340*/  SHF.R.S32.HI R16, RZ, 0x1f, R7 ;  /* 0x0000001fff107819 */ /* 0x000fe40000011407 */
[----:B------:R-:W-:Y:S02]  /*0350*/  SHF.R.S32.HI R18, RZ, 0x1f, R18 ;  /* 0x0000001fff127819 */ /* 0x000fe40000011412 */
[----:B------:R-:W-:Y:S02]  /*0360*/  SHF.R.S32.HI R8, RZ, 0x1f, R14 ;  /* 0x0000001fff087819 */ /* 0x000fe4000001140e */
[----:B------:R-:W-:Y:S02]  /*0370*/  SHF.R.S32.HI R7, RZ, 0x1f, R12 ;  /* 0x0000001fff077819 */ /* 0x000fe4000001140c */
[----:B------:R-:W-:Y:S02]  /*0380*/  IADD3 R10, P1, PT, R10, R15, RZ ;  /* 0x0000000f0a0a7210 */ /* 0x000fe40007f3e0ff */
[----:B------:R-:W-:-:S02]  /*0390*/  SHF.R.U64 R15, R2, 0x6, R3 ;  /* 0x00000006020f7819 */ /* 0x000fc40000001203 */
[--C-:B------:R-:W-:Y:S02]  /*03a0*/  SHF.R.U64 R17, R2, 0x9, R3.reuse ;  /* 0x0000000902117819 */ /* 0x100fe40000001203 */
[----:B------:R-:W-:Y:S02]  /*03b0*/  LOP3.LUT R12, R18, 0x6, RZ, 0xc0, !PT ;  /* 0x00000006120c7812 */ /* 0x000fe400078ec0ff */
[----:B------:R-:W-:Y:S02]  /*03c0*/  LOP3.LUT R8, R8, 0x6, RZ, 0xc0, !PT ;  /* 0x0000000608087812 */ /* 0x000fe400078ec0ff */
[----:B------:R-:W-:Y:S02]  /*03d0*/  LOP3.LUT R7, R7, 0x6, RZ, 0xc0, !PT ;  /* 0x0000000607077812 */ /* 0x000fe400078ec0ff */
[--C-:B------:R-:W-:Y:S02]  /*03e0*/  SHF.R.U32.HI R21, RZ, 0x7, R3.reuse ;  /* 0x00000007ff157819 */ /* 0x100fe40000011603 */
[----:B------:R-:W-:-:S02]  /*03f0*/  SHF.R.U64 R18, R2, 0x8, R3 ;  /* 0x0000000802127819 */ /* 0x000fc40000001203 */
[----:B------:R-:W-:Y:S02]  /*0400*/  LOP3.LUT R15, R15, 0x1, RZ, 0xc0, !PT ;  /* 0x000000010f0f7812 */ /* 0x000fe400078ec0ff */
[----:B------:R-:W-:Y:S02]  /*0410*/  LOP3.LUT R20, R17, 0x1, RZ, 0xc0, !PT ;  /* 0x0000000111147812 */ /* 0x000fe400078ec0ff */
[----:B------:R-:W-:Y:S01]  /*0420*/  IADD3.X R16, PT, PT, R16, RZ, R11, P4, P5 ;  /* 0x000000ff10107210 */ /* 0x000fe200027ea40b */
[----:B------:R-:W-:Y:S01]  /*0430*/  IMAD.SHL.U32 R11, R2, 0x1000000, RZ ;  /* 0x01000000020b7824 */ /* 0x000fe200078e00ff */
[----:B------:R-:W-:Y:S02]  /*0440*/  IADD3 R7, P4, P5, R7, R12, R8 ;  /* 0x0000000c07077210 */ /* 0x000fe40007d9e008 */
[----:B------:R-:W-:Y:S02]  /*0450*/  SHF.R.S32.HI R6, RZ, 0x1f, R6 ;  /* 0x0000001fff067819 */ /* 0x000fe40000011406 */
[----:B------:R-:W-:-:S02]  /*0460*/  SHF.R.U32.HI R8, RZ, 0x6, R3 ;  /* 0x00000006ff087819 */ /* 0x000fc40000011603 */
[----:B------:R-:W-:Y:S02]  /*0470*/  ISETP.NE.U32.AND.EX P0, PT, RZ, RZ, PT, P0 ;  /* 0x000000ffff00720c */ /* 0x000fe40003f05100 */
[----:B------:R-:W-:Y:S02]  /*0480*/  LOP3.LUT R21, R21, 0x1, RZ, 0xc0, !PT ;  /* 0x0000000115157812 */ /* 0x000fe400078ec0ff */
[----:B------:R-:W-:Y:S02]  /*0490*/  LOP3.LUT R18, R18, 0x1, RZ, 0xc0, !PT ;  /* 0x0000000112127812 */ /* 0x000fe400078ec0ff */
[----:B------:R-:W-:Y:S02]  /*04a0*/  IADD3 R20, P3, PT, R20, R15, RZ ;  /* 0x0000000f14147210 */ /* 0x000fe40007f7e0ff */
[----:B------:R-:W-:Y:S02]  /*04b0*/  IADD3.X R9, PT, PT, RZ, R9, R6, P2, P6 ;  /* 0x00000009ff097210 */ /* 0x000fe400017ec406 */
[----:B------:R-:W-:Y:S01]  /*04c0*/  SHF.R.S32.HI R11, RZ, 0x1f, R11 ;  /* 0x0000001fff0b7819 */ /* 0x000fe2000001140b */
[----:B------:R-:W-:Y:S01]  /*04d0*/  IMAD.SHL.U32 R6, R20, 0x2, RZ ;  /* 0x0000000214067824 */ /* 0x000fe200078e00ff */
[----:B------:R-:W-:-:S02]  /*04e0*/  LOP3.LUT R8, R8, 0x2, RZ, 0xc0, !PT ;  /* 0x0000000208087812 */ /* 0x000fc400078ec0ff */
[----:B------:R-:W-:Y:S02]  /*04f0*/  SEL R15, RZ, 0xfffffffe, P0 ;  /* 0xfffffffeff0f7807 */ /* 0x000fe40000000000 */
[----:B------:R-:W-:Y:S02]  /*0500*/  IADD3 R21, P6, PT, R18, R21, RZ ;  /* 0x0000001512157210 */ /* 0x000fe40007fde0ff */
[----:B------:R-:W-:Y:S02]  /*0510*/  SEL R25, RZ, 0x4, P0 ;  /* 0x00000004ff197807 */ /* 0x000fe40000000000 */
[----:B------:R-:W-:Y:S01]  /*0520*/  SEL R12, RZ, 0xffffffff, P0 ;  /* 0xffffffffff0c7807 */ /* 0x000fe20000000000 */
[----:B------:R-:W-:Y:S01]  /*0530*/  IMAD.SHL.U32 R14, R21, 0x4, RZ ;  /* 0x00000004150e7824 */ /* 0x000fe200078e00ff */
[----:B------:R-:W-:Y:S02]  /*0540*/  LOP3.LUT R11, R11, 0x6, RZ, 0xc0, !PT ;  /* 0x000000060b0b7812 */ /* 0x000fe400078ec0ff */
[----:B------:R-:W-:-:S02]  /*0550*/  IADD3 R15, P0, PT, R15, R8, RZ ;  /* 0x000000080f0f7210 */ /* 0x000fc40007f1e0ff */
[----:B------:R-:W-:Y:S01]  /*0560*/  ISETP.NE.U32.AND P2, PT, R6, R11, PT ;  /* 0x0000000b0600720c */ /* 0x000fe20003f45070 */
[----:B------:R-:W-:Y:S01]  /*0570*/  IMAD.X R6, RZ, RZ, RZ, P1 ;  /* 0x000000ffff067224 */ /* 0x000fe200008e06ff */
[----:B------:R-:W-:Y:S01]  /*0580*/  ISETP.NE.U32.AND P1, PT, R14, R25, PT ;  /* 0x000000190e00720c */ /* 0x000fe20003f25070 */
[----:B------:R-:W-:Y:S01]  /*0590*/  IMAD.X R11, RZ, RZ, R12, P0 ;  /* 0x000000ffff0b7224 */ /* 0x000fe200000e060c */
[----:B------:R-:W-:Y:S02]  /*05a0*/  LEA R12, P0, R10, R15, 0x1 ;  /* 0x0000000f0a0c7211 */ /* 0x000fe400078008ff */
[----:B------:R-:W-:Y:S02]  /*05b0*/  SHF.R.U64 R14, R2, 0x4, R3 ;  /* 0x00000004020e7819 */ /* 0x000fe40000001203 */
[----:B------:R-:W-:Y:S02]  /*05c0*/  LEA.HI.X R10, R10, R11, R6, 0x1, P0 ;  /* 0x0000000b0a0a7211 */ /* 0x000fe400000f0c06 */
[----:B------:R-:W-:-:S02]  /*05d0*/  LOP3.LUT R11, R0, 0x1, RZ, 0xc0, !PT ;  /* 0x00000001000b7812 */ /* 0x000fc400078ec0ff */
[----:B------:R-:W-:Y:S02]  /*05e0*/  SHF.L.U64.HI R6, R2, 0x1d, R3 ;  /* 0x0000001d02067819 */ /* 0x000fe40000010203 */
[----:B------:R-:W-:Y:S02]  /*05f0*/  LOP3.LUT R0, R14, 0x1, RZ, 0xc0, !PT ;  /* 0x000000010e007812 */ /* 0x000fe400078ec0ff */
[----:B------:R-:W-:Y:S02]  /*0600*/  IADD3.X R14, PT, PT, RZ, RZ, RZ, P4, P5 ;  /* 0x000000ffff0e7210 */ /* 0x000fe400027ea4ff */
[----:B------:R-:W-:Y:S02]  /*0610*/  SHF.R.S32.HI R25, RZ, 0x1e, R6 ;  /* 0x0000001eff197819 */ /* 0x000fe40000011406 */
[----:B------:R-:W-:Y:S01]  /*0620*/  IADD3 R18, P4, P5, R11, R0, R18 ;  /* 0x000000000b127210 */ /* 0x000fe20007d9e012 */
[----:B------:R-:W-:Y:S01]  /*0630*/  IMAD.SHL.U32 R0, R2, 0x100, RZ ;  /* 0x0000010002007824 */ /* 0x000fe200078e00ff */
[----:B------:R-:W-:-:S02]  /*0640*/  LOP3.LUT R25, R25, 0xfffffffe, RZ, 0xc0, !PT ;  /* 0xfffffffe19197812 */ /* 0x000fc400078ec0ff */
[----:B------:R-:W-:Y:S02]  /*0650*/  SHF.R.S32.HI R24, RZ, 0x1e, R22 ;  /* 0x0000001eff187819 */ /* 0x000fe40000011416 */
[----:B------:R-:W-:Y:S02]  /*0660*/  SHF.R.S32.HI R11, RZ, 0x1e, R0 ;  /* 0x0000001eff0b7819 */ /* 0x000fe40000011400 */
[----:B------:R-:W-:Y:S02]  /*0670*/  IADD3 R25, P0, PT, R25, R8, RZ ;  /* 0x0000000819197210 */ /* 0x000fe40007f1e0ff */
[----:B------:R-:W-:Y:S01]  /*0680*/  LOP3.LUT R8, R5, 0xe, RZ, 0xc0, !PT ;  /* 0x0000000e05087812 */ /* 0x000fe200078ec0ff */
[----:B------:R-:W-:Y:S01]  /*0690*/  IMAD.X R5, RZ, RZ, RZ, P3 ;  /* 0x000000ffff057224 */ /* 0x000fe200018e06ff */
[----:B------:R-:W-:Y:S02]  /*06a0*/  LOP3.LUT R11, R11, 0xfffffffe, RZ, 0xc0, !PT ;  /* 0xfffffffe0b0b7812 */ /* 0x000fe400078ec0ff */
[----:B------:R-:W-:-:S02]  /*06b0*/  LEA.HI.X.SX32 R6, R6, RZ, 0x1, P0 ;  /* 0x000000ff06067211 */ /* 0x000fc400000f0eff */
[----:B------:R-:W-:Y:S01]  /*06c0*/  IADD3 R11, P0, P3, R11, R25, R8 ;  /* 0x000000190b0b7210 */ /* 0x000fe20007b1e008 */
[----:B------:R-:W-:Y:S01]  /*06d0*/  IMAD.X R8, RZ, RZ, RZ, P6 ;  /* 0x000000ffff087224 */ /* 0x000fe200030e06ff */
[----:B------:R-:W-:Y:S02]  /*06e0*/  LOP3.LUT R24, R24, 0xfffffffe, RZ, 0xc0, !PT ;  /* 0xfffffffe18187812 */ /* 0x000fe400078ec0ff */
[----:B------:R-:W-:Y:S02]  /*06f0*/  SHF.L.U64.HI R20, R20, 0x1, R5 ;  /* 0x0000000114147819 */ /* 0x000fe40000010205 */
[----:B------:R-:W-:Y:S02]  /*0700*/  SHF.R.S32.HI R5, RZ, 0x1e, R19 ;  /* 0x0000001eff057819 */ /* 0x000fe40000011413 */
[----:B------:R-:W-:Y:S02]  /*0710*/  IADD3.X R15, PT, PT, RZ, RZ, RZ, P4, P5 ;  /* 0x000000ffff0f7210 */ /* 0x000fe400027ea4ff */
[----:B------:R-:W-:-:S02]  /*0720*/  IADD3 R24, P5, PT, RZ, -R24, RZ ;  /* 0x80000018ff187210 */ /* 0x000fc40007fbe0ff */
[----:B------:R-:W-:Y:S02]  /*0730*/  SHF.L.U64.HI R21, R21, 0x2, R8 ;  /* 0x0000000215157819 */ /* 0x000fe40000010208 */
[----:B------:R-:W-:Y:S02]  /*0740*/  LOP3.LUT R5, R5, 0xfffffffe, RZ, 0xc0, !PT ;  /* 0xfffffffe05057812 */ /* 0x000fe400078ec0ff */
[----:B------:R-:W-:Y:S02]  /*0750*/  SHF.R.U64 R8, R2, 0x1a, R3 ;  /* 0x0000001a02087819 */ /* 0x000fe40000001203 */
[----:B------:R-:W-:Y:S02]  /*0760*/  ISETP.NE.U32.AND P4, PT, R25, R24, PT ;  /* 0x000000181900720c */ /* 0x000fe40003f85070 */
[----:B------:R-:W-:Y:S02]  /*0770*/  SHF.R.S32.HI R25, RZ, 0x1f, R0 ;  /* 0x0000001fff197819 */ /* 0x000fe40000011400 */
[----:B------:R-:W-:-:S02]  /*0780*/  IADD3 R5, P6, PT, RZ, -R5, RZ ;  /* 0x80000005ff057210 */ /* 0x000fc40007fde0ff */
[----:B------:R-:W-:Y:S02]  /*0790*/  LOP3.LUT R24, R8, 0x2, RZ, 0xc0, !PT ;  /* 0x0000000208187812 */ /* 0x000fe400078ec0ff */
[----:B------:R-:W-:Y:S02]  /*07a0*/  IADD3.X R0, PT, PT, R25, R6, RZ, P0, P3 ;  /* 0x0000000619007210 */ /* 0x000fe400007e64ff */
[----:B------:R-:W-:Y:S02]  /*07b0*/  ISETP.NE.U32.AND P0, PT, R24, R5, PT ;  /* 0x000000051800720c */ /* 0x000fe40003f05070 */
[----:B------:R-:W-:Y:S02]  /*07c0*/  ISETP.GT.U32.AND P3, PT, R4, 0x3, PT ;  /* 0x000000030400780c */ /* 0x000fe40003f64070 */
[----:B------:R-:W0:Y:S01]  /*07d0*/  LDC.64 R4, c[0x0][0x388] ;  /* 0x0000e200ff047b82 */ /* 0x000e220000000a00 */
[----:B------:R-:W-:Y:S01]  /*07e0*/  SHF.R.S32.HI R24, RZ, 0x1f, R22 ;  /* 0x0000001fff187819 */ /* 0x000fe20000011416 */
[----:B0-----:R-:W-:Y:S01]  /*07f0*/  IMAD.WIDE.U32 R4, R23, 0x8, R4 ;  /* 0x0000000817047825 */ /* 0x001fe200078e0004 */
[----:B------:R-:W-:-:S04]  /*0800*/  SHF.L.U64.HI R23, R2, 0x1a, R3 ;  /* 0x0000001a02177819 */ /* 0x000fc80000010203 */
[----:B------:R-:W-:-:S04]  /*0810*/  SHF.R.S32.HI R23, RZ, 0x1f, R23 ;  /* 0x0000001fff177819 */ /* 0x000fc80000011417 */
[----:B------:R-:W-:Y:S01]  /*0820*/  LOP3.LUT R22, R23, 0x6, RZ, 0xc0, !PT ;  /* 0x0000000617167812 */ /* 0x000fe200078ec0ff */
[----:B------:R-:W-:-:S03]  /*0830*/  IMAD.X R23, RZ, RZ, ~R24, P5 ;  /* 0x000000ffff177224 */ /* 0x000fc600028e0e18 */
[----:B------:R-:W-:Y:S02]  /*0840*/  IADD3 R22, P5, PT, R22, R7, RZ ;  /* 0x0000000716167210 */ /* 0x000fe40007fbe0ff */
[----:B------:R-:W-:Y:S02]  /*0850*/  ISETP.NE.AND.EX P4, PT, R6, R23, PT, P4 ;  /* 0x000000170600720c */ /* 0x000fe40003f85340 */
[----:B------:R-:W2:Y:S01]  /*0860*/  LDG.E.64 R6, desc[UR4][R4.64] ;  /* 0x0000000404067981 */ /* 0x000ea2000c1e1b00 */
[--C-:B------:R-:W-:Y:S01]  /*0870*/  SHF.R.U64 R23, R2, 0x16, R3.reuse ;  /* 0x0000001602177819 */ /* 0x100fe20000001203 */
[----:B------:R-:W-:Y:S01]  /*0880*/  IMAD.X R14, RZ, RZ, R14, P5 ;  /* 0x000000ffff0e7224 */ /* 0x000fe200028e060e */
[----:B------:R-:W-:Y:S02]  /*0890*/  ISETP.NE.AND.EX P2, PT, R20, RZ, PT, P2 ;  /* 0x000000ff1400720c */ /* 0x000fe40003f45320 */
[----:B------:R-:W-:Y:S02]  /*08a0*/  ISETP.NE.AND.EX P1, PT, R21, RZ, PT, P1 ;  /* 0x000000ff1500720c */ /* 0x000fe40003f25310 */
[----:B------:R-:W-:-:S02]  /*08b0*/  SHF.R.U64 R20, R2, 0xb, R3 ;  /* 0x0000000b02147819 */ /* 0x000fc40000001203 */
[----:B------:R-:W-:Y:S02]  /*08c0*/  SHF.R.S32.HI R19, RZ, 0x1f, R19 ;  /* 0x0000001fff137819 */ /* 0x000fe40000011413 */
[----:B------:R-:W-:Y:S02]  /*08d0*/  ISETP.GT.U32.AND.EX P3, PT, R16, RZ, PT, P3 ;  /* 0x000000ff1000720c */ /* 0x000fe40003f64130 */
[----:B------:R-:W-:Y:S01]  /*08e0*/  SEL R16, RZ, 0x100, !P2 ;  /* 0x00000100ff107807 */ /* 0x000fe20005000000 */
[----:B------:R-:W-:Y:S01]  /*08f0*/  IMAD.X R19, RZ, RZ, ~R19, P6 ;  /* 0x000000ffff137224 */ /* 0x000fe200030e0e13 */
[----:B------:R-:W-:Y:S02]  /*0900*/  ISETP.GT.U32.AND P5, PT, R12, 0x5, PT ;  /* 0x000000050c00780c */ /* 0x000fe40003fa4070 */
[----:B------:R-:W-:Y:S02]  /*0910*/  ISETP.GT.U32.AND P2, PT, R13, 0xd, PT ;  /* 0x0000000d0d00780c */ /* 0x000fe40003f44070 */
[----:B------:R-:W-:-:S02]  /*0920*/  ISETP.NE.AND.EX P0, PT, RZ, R19, PT, P0 ;  /* 0x00000013ff00720c */ /* 0x000fc40003f05300 */
[----:B------:R-:W-:Y:S02]  /*0930*/  SHF.R.U32.HI R19, RZ, 0x2, R3 ;  /* 0x00000002ff137819 */ /* 0x000fe40000011603 */
[----:B------:R-:W-:Y:S02]  /*0940*/  ISETP.GT.U32.AND.EX P2, PT, R9, RZ, PT, P2 ;  /* 0x000000ff0900720c */ /* 0x000fe40003f44120 */
[----:B------:R-:W-:Y:S02]  /*0950*/  LOP3.LUT R19, R19, 0x2, RZ, 0xc0, !PT ;  /* 0x0000000213137812 */ /* 0x000fe400078ec0ff */
[----:B--2---:R-:W-:Y:S02]  /*0960*/  LOP3.LUT R21, R6, 0x2, R23, 0xf8, !PT ;  /* 0x0000000206157812 */ /* 0x004fe400078ef817 */
[----:B------:R-:W-:Y:S02]  /*0970*/  SHF.R.U64 R6, R2, 0x1, R3 ;  /* 0x0000000102067819 */ /* 0x000fe40000001203 */
[----:B------:R-:W-:-:S04]  /*0980*/  LOP3.LUT R21, R21, 0x4, R20, 0xf8, !PT ;  /* 0x0000000415157812 */ /* 0x000fc800078ef814 */
[----:B------:R-:W-:-:S04]  /*0990*/  LOP3.LUT R21, R21, 0x80, R6, 0xf8, !PT ;  /* 0x0000008015157812 */ /* 0x000fc800078ef806 */
[----:B------:R-:W-:Y:S02]  /*09a0*/  LOP3.LUT R21, R21, 0x1000, R20, 0xf8, !PT ;  /* 0x0000100015157812 */ /* 0x000fe400078ef814 */
[C---:B------:R-:W-:Y:S02]  /*09b0*/  SHF.R.U64 R20, R2.reuse, 0xd, R3 ;  /* 0x0000000d02147819 */ /* 0x040fe40000001203 */
[----:B------:R-:W-:Y:S02]  /*09c0*/  SEL R3, RZ, 0x1, !P4 ;  /* 0x00000001ff037807 */ /* 0x000fe40006000000 */
[----:B------:R-:W-:Y:S01]  /*09d0*/  LOP3.LUT R21, R21, 0x8000, R20, 0xf8, !PT ;  /* 0x0000800015157812 */ /* 0x000fe200078ef814 */
[----:B------:R-:W-:-:S03]  /*09e0*/  IMAD.SHL.U32 R20, R2, 0x20000000, RZ ;  /* 0x2000000002147824 */ /* 0x000fc600078e00ff */
[----:B------:R-:W-:Y:S01]  /*09f0*/  LOP3.LUT R21, R21, 0x10000, R6, 0xf8, !PT ;  /* 0x0001000015157812 */ /* 0x000fe200078ef806 */
[----:B------:R-:W-:Y:S01]  /*0a00*/  IMAD.SHL.U32 R6, R2, 0x800, RZ ;  /* 0x0000080002067824 */ /* 0x000fe200078e00ff */
[----:B------:R-:W-:Y:S02]  /*0a10*/  SHF.R.S32.HI R20, RZ, 0x1f, R20 ;  /* 0x0000001fff147819 */ /* 0x000fe40000011414 */
[----:B------:R-:W-:Y:S02]  /*0a20*/  LOP3.LUT R21, R21, 0x20000, R8, 0xf8, !PT ;  /* 0x0002000015157812 */ /* 0x000fe400078ef808 */
[----:B------:R-:W-:Y:S02]  /*0a30*/  LOP3.LUT R20, R20, 0x6, RZ, 0xc0, !PT ;  /* 0x0000000614147812 */ /* 0x000fe400078ec0ff */
[----:B------:R-:W-:Y:S02]  /*0a40*/  SHF.R.S32.HI R8, RZ, 0x1e, R6 ;  /* 0x0000001eff087819 */ /* 0x000fe40000011406 */
[----:B------:R-:W-:-:S02]  /*0a50*/  IADD3 R19, P6, PT, R19, R20, RZ ;  /* 0x0000001413137210 */ /* 0x000fc40007fde0ff */
[----:B------:R-:W-:Y:S02]  /*0a60*/  LOP3.LUT R8, R8, 0xfffffffe, RZ, 0xc0, !PT ;  /* 0xfffffffe08087812 */ /* 0x000fe400078ec0ff */
[----:B------:R-:W-:Y:S01]  /*0a70*/  ISETP.GT.U32.AND P4, PT, R19, 0x5, PT ;  /* 0x000000051300780c */ /* 0x000fe20003f84070 */
[C---:B------:R-:W-:Y:S01]  /*0a80*/  IMAD.SHL.U32 R19, R2.reuse, 0x20000, RZ ;  /* 0x0002000002137824 */ /* 0x040fe200078e00ff */
[----:B------:R-:W-:Y:S01]  /*0a90*/  SHF.R.S32.HI R6, RZ, 0x1f, R6 ;  /* 0x0000001fff067819 */ /* 0x000fe20000011406 */
[----:B------:R-:W-:Y:S02]  /*0aa0*/  IMAD.SHL.U32 R2, R2, 0x800, RZ ;  /* 0x0000080002027824 */ /* 0x000fe400078e00ff */
[----:B------:R-:W-:Y:S01]  /*0ab0*/  IMAD.X R20, RZ, RZ, RZ, P6 ;  /* 0x000000ffff147224 */ /* 0x000fe200030e06ff */
[----:B------:R-:W-:Y:S02]  /*0ac0*/  SHF.R.S32.HI R23, RZ, 0x1e, R19 ;  /* 0x0000001eff177819 */ /* 0x000fe40000011413 */
[----:B------:R-:W-:-:S02]  /*0ad0*/  LOP3.LUT R2, R21, 0x80000, R2, 0xf8, !PT ;  /* 0x0008000015027812 */ /* 0x000fc400078ef802 */
[----:B------:R-:W-:Y:S02]  /*0ae0*/  LOP3.LUT R23, R23, 0xfffffffe, RZ, 0xc0, !PT ;  /* 0xfffffffe17177812 */ /* 0x000fe400078ec0ff */
[----:B------:R-:W-:Y:S02]  /*0af0*/  LOP3.LUT R2, R2, 0x400000, R17, 0xf8, !PT ;  /* 0x0040000002027812 */ /* 0x000fe400078ef811 */
[----:B------:R-:W-:Y:S02]  /*0b00*/  IADD3 R23, P6, PT, R23, R8, RZ ;  /* 0x0000000817177210 */ /* 0x000fe40007fde0ff */
[----:B------:R-:W-:Y:S02]  /*0b10*/  ISETP.GT.U32.AND.EX P4, PT, R20, RZ, PT, P4 ;  /* 0x000000ff1400720c */ /* 0x000fe40003f84140 */
[----:B------:R-:W-:Y:S02]  /*0b20*/  LEA.HI.X.SX32 R19, R19, R6, 0x1, P6 ;  /* 0x0000000613137211 */ /* 0x000fe400030f0eff */
[----:B------:R-:W-:-:S02]  /*0b30*/  SEL R6, RZ, 0x200000, !P0 ;  /* 0x00200000ff067807 */ /* 0x000fc40004000000 */
[----:B------:R-:W-:Y:S02]  /*0b40*/  ISETP.GT.U32.AND P0, PT, R22, 0xb, PT ;  /* 0x0000000b1600780c */ /* 0x000fe40003f04070 */
[----:B------:R-:W-:Y:S02]  /*0b50*/  LOP3.LUT R3, R3, R2, R6, 0xfe, !PT ;  /* 0x0000000203037212 */ /* 0x000fe400078efe06 */
[----:B------:R-:W-:Y:S02]  /*0b60*/  SEL R6, RZ, 0x10, !P1 ;  /* 0x00000010ff067807 */ /* 0x000fe40004800000 */
[----:B------:R-:W-:Y:S02]  /*0b70*/  SEL R2, RZ, 0x2000, !P4 ;  /* 0x00002000ff027807 */ /* 0x000fe40006000000 */
[----:B------:R-:W-:Y:S02]  /*0b80*/  LOP3.LUT R6, R16, R3, R6, 0xfe, !PT ;  /* 0x0000000310067212 */ /* 0x000fe400078efe06 */
[----:B------:R-:W-:-:S02]  /*0b90*/  SEL R3, RZ, 0x40000, !P3 ;  /* 0x00040000ff037807 */ /* 0x000fc40005800000 */
[----:B------:R-:W-:Y:S02]  /*0ba0*/  ISETP.GT.U32.AND.EX P3, PT, R14, RZ, PT, P0 ;  /* 0x000000ff0e00720c */ /* 0x000fe40003f64100 */
[----:B------:R-:W-:Y:S02]  /*0bb0*/  ISETP.GT.U32.AND.EX P0, PT, R10, RZ, PT, P5 ;  /* 0x000000ff0a00720c */ /* 0x000fe40003f04150 */
[----:B------:R-:W-:Y:S02]  /*0bc0*/  LEA R8, P6, R18, R23, 0x1 ;  /* 0x0000001712087211 */ /* 0x000fe400078c08ff */
[----:B------:R-:W-:Y:S02]  /*0bd0*/  ISETP.GT.U32.AND P4, PT, R11, 0xb, PT ;  /* 0x0000000b0b00780c */ /* 0x000fe40003f84070 */
[----:B------:R-:W-:Y:S02]  /*0be0*/  LOP3.LUT R6, R3, R6, R2, 0xfe, !PT ;  /* 0x0000000603067212 */ /* 0x000fe400078efe02 */
[----:B------:R-:W-:-:S02]  /*0bf0*/  SEL R3, RZ, 0x40, !P3 ;  /* 0x00000040ff037807 */ /* 0x000fc40005800000 */
[----:B------:R-:W-:Y:S02]  /*0c00*/  SEL R2, RZ, 0x20, !P0 ;  /* 0x00000020ff027807 */ /* 0x000fe40004000000 */
[----:B------:R-:W-:Y:S02]  /*0c10*/  LEA.HI.X R15, R18, R19, R15, 0x1, P6 ;  /* 0x00000013120f7211 */ /* 0x000fe400030f0c0f */
[----:B------:R-:W-:Y:S02]  /*0c20*/  ISETP.NE.U32.AND P1, PT, R8, -0x2, PT ;  /* 0xfffffffe0800780c */ /* 0x000fe40003f25070 */
[----:B------:R-:W-:Y:S02]  /*0c30*/  ISETP.GT.U32.AND.EX P0, PT, R0, RZ, PT, P4 ;  /* 0x000000ff0000720c */ /* 0x000fe40003f04140 */
[----:B------:R-:W-:Y:S02]  /*0c40*/  LOP3.LUT R6, R3, R6, R2, 0xfe, !PT ;  /* 0x0000000603067212 */ /* 0x000fe400078efe02 */
[----:B------:R-:W-:-:S02]  /*0c50*/  ISETP.NE.AND.EX P1, PT, R15, -0x1, PT, P1 ;  /* 0xffffffff0f00780c */ /* 0x000fc40003f25310 */
[----:B------:R-:W-:Y:S02]  /*0c60*/  SEL R0, RZ, 0x400, !P2 ;  /* 0x00000400ff007807 */ /* 0x000fe40005000000 */
[----:B------:R-:W-:Y:S02]  /*0c70*/  SEL R3, RZ, 0x100000, !P0 ;  /* 0x00100000ff037807 */ /* 0x000fe40004000000 */
[----:B------:R-:W-:Y:S02]  /*0c80*/  SEL R9, RZ, 0x800, P1 ;  /* 0x00000800ff097807 */ /* 0x000fe40000800000 */
[----:B------:R-:W-:-:S04]  /*0c90*/  LOP3.LUT R6, R0, R6, R3, 0xfe, !PT ;  /* 0x0000000600067212 */ /* 0x000fc800078efe03 */
[----:B------:R-:W-:-:S05]  /*0ca0*/  LOP3.LUT R6, R6, 0x4008, R9, 0xfe, !PT ;  /* 0x0000400806067812 */ /* 0x000fca00078efe09 */
[----:B------:R-:W-:Y:S01]  /*0cb0*/  STG.E.64 desc[UR4][R4.64], R6 ;  /* 0x0000000604007986 */ /* 0x000fe2000c101b04 */
[----:B------:R-:W-:Y:S05]  /*0cc0*/  EXIT ;  /* 0x000000000000794d */ /* 0x000fea0003800000 */
.L_x_26:
        /* <DEDUP_REMOVED lines=11> */
.L_x_62:


//--------------------- .text._Z19passo_bool_3_parte2PyS_y --------------------------
	.section	.text._Z19passo_bool_3_parte2PyS_y,"ax",@progbits
	.align	128
        .global         _Z19passo_bool_3_parte2PyS_y
        .type           _Z19passo_bool_3_parte2PyS_y,@function
        .size           _Z19passo_bool_3_parte2PyS_y,(.L_x_63 - _Z19passo_bool_3_parte2PyS_y)
        .other          _Z19passo_bool_3_parte2PyS_y,@"STO_CUDA_ENTRY STV_DEFAULT"
_Z19passo_bool_3_parte2PyS_y:
.text._Z19passo_bool_3_parte2PyS_y:
        /* <DEDUP_REMOVED lines=20> */
[----:B------:R-:W-:Y:S01]  /*0140*/  IMAD.U32 R11, R4, 0x10000, RZ ;  /* 0x00010000040b7824 */ /* 0x000fe200078e00ff */
[----:B------:R-:W-:Y:S02]  /*0150*/  SHF.R.U32.HI R0, RZ, 0x9, R5 ;  /* 0x00000009ff007819 */ /* 0x000fe40000011605 */
[----:B---3--:R-:W-:Y:S01]  /*0160*/  LOP3.LUT R18, R6, 0x400000, R9, 0xf8, !PT ;  /* 0x0040000006127812 */ /* 0x008fe200078ef809 */
[----:B------:R-:W-:Y:S01]  /*0170*/  IMAD.SHL.U32 R9, R4, 0x10, RZ ;  /* 0x0000001004097824 */ /* 0x000fe200078e00ff */
[----:B------:R-:W-:-:S02]  /*0180*/  LOP3.LUT R19, R7, 0xf00, R5, 0xf8, !PT ;  /* 0x00000f0007137812 */ /* 0x000fc400078ef805 */
[----:B------:R-:W-:Y:S02]  /*0190*/  SHF.R.U64 R7, R4, 0x12, R5 ;  /* 0x0000001204077819 */ /* 0x000fe40000001205 */
[----:B------:R-:W-:Y:S02]  /*01a0*/  LOP3.LUT R18, R18, 0x1000000, R11, 0xf8, !PT ;  /* 0x0100000012127812 */ /* 0x000fe400078ef80b */
[----:B------:R-:W-:Y:S02]  /*01b0*/  LOP3.LUT R19, R19, 0x1, R0, 0xf8, !PT ;  /* 0x0000000113137812 */ /* 0x000fe400078ef800 */
[----:B------:R-:W-:Y:S02]  /*01c0*/  LOP3.LUT R18, R18, 0x2000000, R7, 0xf8, !PT ;  /* 0x0200000012127812 */ /* 0x000fe400078ef807 */
[C-C-:B------:R-:W-:Y:S02]  /*01d0*/  SHF.R.U64 R7, R4.reuse, 0x3, R5.reuse ;  /* 0x0000000304077819 */ /* 0x140fe40000001205 */
[----:B------:R-:W-:-:S02]  /*01e0*/  SHF.L.U64.HI R0, R4, 0x7, R5 ;  /* 0x0000000704007819 */ /* 0x000fc40000010205 */
[----:B------:R-:W-:Y:S02]  /*01f0*/  LOP3.LUT R18, R18, 0x4000000, R7, 0xf8, !PT ;  /* 0x0400000012127812 */ /* 0x000fe400078ef807 */
[----:B------:R-:W-:Y:S02]  /*0200*/  LOP3.LUT R19, R19, 0x2, R0, 0xf8, !PT ;  /* 0x0000000213137812 */ /* 0x000fe400078ef800 */
[C-C-:B------:R-:W-:Y:S02]  /*0210*/  SHF.R.U64 R23, R4.reuse, 0xb, R5.reuse ;  /* 0x0000000b04177819 */ /* 0x140fe40000001205 */
[----:B------:R-:W-:Y:S02]  /*0220*/  SHF.L.U64.HI R22, R4, 0x1d, R5 ;  /* 0x0000001d04167819 */ /* 0x000fe40000010205 */
[----:B------:R-:W-:Y:S02]  /*0230*/  LOP3.LUT R18, R18, 0x20000000, R11, 0xf8, !PT ;  /* 0x2000000012127812 */ /* 0x000fe400078ef80b */
[----:B------:R-:W-:-:S02]  /*0240*/  SHF.R.U32.HI R14, RZ, 0x2, R5 ;  /* 0x00000002ff0e7819 */ /* 0x000fc40000011605 */
[C-C-:B------:R-:W-:Y:S02]  /*0250*/  SHF.R.U64 R13, R4.reuse, 0x17, R5.reuse ;  /* 0x00000017040d7819 */ /* 0x140fe40000001205 */
[--C-:B------:R-:W-:Y:S02]  /*0260*/  SHF.R.U32.HI R20, RZ, 0x1, R5.reuse ;  /* 0x00000001ff147819 */ /* 0x100fe40000011605 */
[----:B------:R-:W-:Y:S02]  /*0270*/  LOP3.LUT R19, R19, 0x4, R22, 0xf8, !PT ;  /* 0x0000000413137812 */ /* 0x000fe400078ef816 */
[----:B------:R-:W-:Y:S02]  /*0280*/  LOP3.LUT R11, R23, 0x1, RZ, 0xc0, !PT ;  /* 0x00000001170b7812 */ /* 0x000fe400078ec0ff */
[C---:B------:R-:W-:Y:S02]  /*0290*/  LOP3.LUT P0, RZ, R4.reuse, 0x1, RZ, 0xc0, !PT ;  /* 0x0000000104ff7812 */ /* 0x040fe4000780c0ff */
[----:B------:R-:W-:-:S02]  /*02a0*/  SHF.R.U64 R17, R4, 0xc, R5 ;  /* 0x0000000c04117819 */ /* 0x000fc40000001205 */
[C-C-:B------:R-:W-:Y:S02]  /*02b0*/  SHF.R.U64 R7, R4.reuse, 0x18, R5.reuse ;  /* 0x0000001804077819 */ /* 0x140fe40000001205 */
[C-C-:B------:R-:W-:Y:S02]  /*02c0*/  SHF.R.U64 R8, R4.reuse, 0x16, R5.reuse ;  /* 0x0000001604087819 */ /* 0x140fe40000001205 */
[C-C-:B------:R-:W-:Y:S02]  /*02d0*/  SHF.R.U64 R21, R4.reuse, 0x1b, R5.reuse ;  /* 0x0000001b04157819 */ /* 0x140fe40000001205 */
[--C-:B------:R-:W-:Y:S02]  /*02e0*/  SHF.R.U32.HI R15, RZ, 0xb, R5.reuse ;  /* 0x0000000bff0f7819 */ /* 0x100fe40000011605 */
[C-C-:B------:R-:W-:Y:S02]  /*02f0*/  SHF.R.U64 R24, R4.reuse, 0x4, R5.reuse ;  /* 0x0000000404187819 */ /* 0x140fe40000001205 */
[----:B------:R-:W-:-:S02]  /*0300*/  SHF.R.U64 R16, R4, 0x8, R5 ;  /* 0x0000000804107819 */ /* 0x000fc40000001205 */
[--C-:B------:R-:W-:Y:S02]  /*0310*/  SHF.R.U32.HI R12, RZ, 0x7, R5.reuse ;  /* 0x00000007ff0c7819 */ /* 0x100fe40000011605 */
[----:B------:R-:W-:Y:S02]  /*0320*/  LOP3.LUT R19, R19, 0x8, R20, 0xf8, !PT ;  /* 0x0000000813137812 */ /* 0x000fe400078ef814 */
[----:B------:R-:W-:Y:S02]  /*0330*/  LOP3.LUT R13, R11, R13, R14, 0x70, !PT ;  /* 0x0000000d0b0d7212 */ /* 0x000fe400078e700e */
[----:B------:R-:W-:Y:S02]  /*0340*/  SHF.R.U64 R10, R4, 0x10, R5 ;  /* 0x00000010040a7819 */ /* 0x000fe40000001205 */
[----:B------:R-:W-:Y:S01]  /*0350*/  LOP3.LUT P0, RZ, R5, 0x800, RZ, 0xc0, P0 ;  /* 0x0000080005ff7812 */ /* 0x000fe2000000c0ff */
[----:B------:R-:W-:Y:S01]  /*0360*/  IMAD.SHL.U32 R14, R13, 0x100000, RZ ;  /* 0x001000000d0e7824 */ /* 0x000fe200078e00ff */
[----:B------:R-:W-:-:S02]  /*0370*/  LOP3.LUT R17, R18, 0x80000000, R17, 0xf8, !PT ;  /* 0x8000000012117812 */ /* 0x000fc400078ef811 */
[--C-:B------:R-:W-:Y:S02]  /*0380*/  SHF.R.U32.HI R6, RZ, 0x7, R5.reuse ;  /* 0x00000007ff067819 */ /* 0x100fe40000011605 */
[--C-:B------:R-:W-:Y:S02]  /*0390*/  SHF.R.U32.HI R0, RZ, 0x4, R5.reuse ;  /* 0x00000004ff007819 */ /* 0x100fe40000011605 */
[----:B------:R-:W-:Y:S02]  /*03a0*/  SHF.L.U64.HI R4, R4, 0x1a, R5 ;  /* 0x0000001a04047819 */ /* 0x000fe40000010205 */
[----:B------:R-:W-:Y:S02]  /*03b0*/  LOP3.LUT R8, R8, R7, RZ, 0xc0, !PT ;  /* 0x0000000708087212 */ /* 0x000fe400078ec0ff */
[----:B------:R-:W-:Y:S02]  /*03c0*/  LOP3.LUT R5, R24, R21, R15, 0x4, !PT ;  /* 0x0000001518057212 */ /* 0x000fe400078e040f */
[----:B------:R-:W-:Y:S01]  /*03d0*/  LOP3.LUT R16, R16, R15, RZ, 0xc0, !PT ;  /* 0x0000000f10107212 */ /* 0x000fe200078ec0ff */
[----:B------:R-:W-:Y:S01]  /*03e0*/  IMAD.SHL.U32 R8, R8, 0x800000, RZ ;  /* 0x0080000008087824 */ /* 0x000fe200078e00ff */
[----:B------:R-:W-:-:S02]  /*03f0*/  LOP3.LUT R12, R19, 0x10, R12, 0xf8, !PT ;  /* 0x00000010130c7812 */ /* 0x000fc400078ef80c */
[----:B------:R-:W-:Y:S02]  /*0400*/  LOP3.LUT R10, R17, 0x8000000, R10, 0xf4, !PT ;  /* 0x08000000110a7812 */ /* 0x000fe400078ef40a */
[----:B------:R-:W-:Y:S02]  /*0410*/  SEL R15, RZ, 0x40000000, P0 ;  /* 0x40000000ff0f7807 */ /* 0x000fe40000000000 */
[----:B------:R-:W-:Y:S02]  /*0420*/  LOP3.LUT R9, R12, 0x20, R9, 0xf8, !PT ;  /* 0x000000200c097812 */ /* 0x000fe400078ef809 */
[----:B------:R-:W-:Y:S02]  /*0430*/  LOP3.LUT R7, R10, R15, RZ, 0xfc, !PT ;  /* 0x0000000f0a077212 */ /* 0x000fe400078efcff */
[----:B------:R-:W-:Y:S01]  /*0440*/  LOP3.LUT R11, R14, R11, R6, 0xf8, !PT ;  /* 0x0000000b0e0b7212 */ /* 0x000fe200078ef806 */
[----:B------:R-:W-:Y:S01]  /*0450*/  IMAD.SHL.U32 R6, R5, 0x200000, RZ ;  /* 0x0020000005067824 */ /* 0x000fe200078e00ff */
[----:B------:R-:W-:-:S02]  /*0460*/  LOP3.LUT R5, R9, 0x40, R4, 0xf8, !PT ;  /* 0x0000004009057812 */ /* 0x000fc400078ef804 */
[----:B------:R-:W-:Y:S01]  /*0470*/  LOP3.LUT R4, R7, 0x800000, R8, 0xf8, !PT ;  /* 0x0080000007047812 */ /* 0x000fe200078ef808 */
[----:B------:R-:W-:Y:S01]  /*0480*/  IMAD.SHL.U32 R7, R16, 0x10000000, RZ ;  /* 0x1000000010077824 */ /* 0x000fe200078e00ff */
[----:B------:R-:W-:Y:S02]  /*0490*/  LOP3.LUT R9, R11, 0x200000, R6, 0xf8, !PT ;  /* 0x002000000b097812 */ /* 0x000fe400078ef806 */
[----:B------:R-:W-:Y:S02]  /*04a0*/  LOP3.LUT R5, R5, 0x80, R0, 0xf8, !PT ;  /* 0x0000008005057812 */ /* 0x000fe400078ef800 */
[----:B------:R-:W-:Y:S02]  /*04b0*/  SHF.L.U64.HI R6, R13, 0x14, RZ ;  /* 0x000000140d067819 */ /* 0x000fe400000102ff */
[----:B------:R-:W-:Y:S02]  /*04c0*/  LOP3.LUT R0, R4, 0x10000000, R7, 0xf8, !PT ;  /* 0x1000000004007812 */ /* 0x000fe400078ef807 */
[----:B------:R-:W-:-:S02]  /*04d0*/  LOP3.LUT R5, R5, R6, RZ, 0xfc, !PT ;  /* 0x0000000605057212 */ /* 0x000fc400078efcff */
[----:B------:R-:W-:-:S05]  /*04e0*/  LOP3.LUT R4, R0, R9, RZ, 0xfc, !PT ;  /* 0x0000000900047212 */ /* 0x000fca00078efcff */
[----:B------:R-:W-:Y:S01]  /*04f0*/  STG.E.64 desc[UR4][R2.64], R4 ;  /* 0x0000000402007986 */ /* 0x000fe2000c101b04 */
[----:B------:R-:W-:Y:S05]  /*0500*/  EXIT ;  /* 0x000000000000794d */ /* 0x000fea0003800000 */
.L_x_27:
        /* <DEDUP_REMOVED lines=15> */
.L_x_63:


//--------------------- .text._Z19passo_bool_3_parte1PyS_y --------------------------
	.section	.text._Z19passo_bool_3_parte1PyS_y,"ax",@progbits
	.align	128
        .global         _Z19passo_bool_3_parte1PyS_y
        .type           _Z19passo_bool_3_parte1PyS_y,@function
        .size           _Z19passo_bool_3_parte1PyS_y,(.L_x_64 - _Z19passo_bool_3_parte1PyS_y)
        .other          _Z19passo_bool_3_parte1PyS_y,@"STO_CUDA_ENTRY STV_DEFAULT"
_Z19passo_bool_3_parte1PyS_y:
.text._Z19passo_bool_3_parte1PyS_y:
        /* <DEDUP_REMOVED lines=19> */
[--C-:B------:R-:W-:Y:S02]  /*0130*/  SHF.R.U64 R0, R6, 0x16, R7.reuse ;  /* 0x0000001606007819 */ /* 0x100fe40000001207 */
[----:B------:R-:W-:Y:S02]  /*0140*/  LOP3.LUT R13, R10, 0x4, RZ, 0xc0, !PT ;  /* 0x000000040a0d7812 */ /* 0x000fe400078ec0ff */
[C-C-:B------:R-:W-:Y:S02]  /*0150*/  SHF.R.U64 R8, R6.reuse, 0x1, R7.reuse ;  /* 0x0000000106087819 */ /* 0x140fe40000001207 */
[----:B------:R-:W-:Y:S02]  /*0160*/  LOP3.LUT R13, R13, 0x2, R0, 0xf8, !PT ;  /* 0x000000020d0d7812 */ /* 0x000fe400078ef800 */
[----:B------:R-:W-:-:S02]  /*0170*/  SHF.R.U64 R0, R6, 0xd, R7 ;  /* 0x0000000d06007819 */ /* 0x000fc40000001207 */
[----:B------:R-:W-:Y:S02]  /*0180*/  LOP3.LUT R13, R13, 0x80, R8, 0xf8, !PT ;  /* 0x000000800d0d7812 */ /* 0x000fe400078ef808 */
[--C-:B------:R-:W-:Y:S02]  /*0190*/  SHF.R.U32.HI R12, RZ, 0x6, R7.reuse ;  /* 0x00000006ff0c7819 */ /* 0x100fe40000011607 */
[----:B------:R-:W-:Y:S02]  /*01a0*/  LOP3.LUT R13, R13, 0x1000, R10, 0xf8, !PT ;  /* 0x000010000d0d7812 */ /* 0x000fe400078ef80a */
[--C-:B------:R-:W-:Y:S02]  /*01b0*/  SHF.R.U32.HI R9, RZ, 0x5, R7.reuse ;  /* 0x00000005ff097819 */ /* 0x100fe40000011607 */
[----:B------:R-:W-:Y:S02]  /*01c0*/  LOP3.LUT R13, R13, 0x8000, R0, 0xf8, !PT ;  /* 0x000080000d0d7812 */ /* 0x000fe400078ef800 */
[----:B------:R-:W-:-:S02]  /*01d0*/  SHF.R.U64 R11, R6, 0xf, R7 ;  /* 0x0000000f060b7819 */ /* 0x000fc40000001207 */
[C-C-:B------:R-:W-:Y:S02]  /*01e0*/  SHF.R.U64 R14, R6.reuse, 0x10, R7.reuse ;  /* 0x00000010060e7819 */ /* 0x140fe40000001207 */
[----:B------:R-:W-:Y:S02]  /*01f0*/  LOP3.LUT R13, R13, 0x10000, R8, 0xf8, !PT ;  /* 0x000100000d0d7812 */ /* 0x000fe400078ef808 */
[--C-:B------:R-:W-:Y:S02]  /*0200*/  SHF.R.U32.HI R19, RZ, 0x7, R7.reuse ;  /* 0x00000007ff137819 */ /* 0x100fe40000011607 */
[C---:B------:R-:W-:Y:S02]  /*0210*/  ISETP.NE.U32.AND P0, PT, R6.reuse, RZ, PT ;  /* 0x000000ff0600720c */ /* 0x040fe40003f05070 */
[--C-:B------:R-:W-:Y:S02]  /*0220*/  SHF.R.U64 R0, R6, 0x2, R7.reuse ;  /* 0x0000000206007819 */ /* 0x100fe40000001207 */
[----:B------:R-:W-:-:S02]  /*0230*/  SHF.R.U32.HI R8, RZ, 0xa, R7 ;  /* 0x0000000aff087819 */ /* 0x000fc40000011607 */
[----:B------:R-:W-:Y:S02]  /*0240*/  SHF.R.U32.HI R17, RZ, 0x3, R7 ;  /* 0x00000003ff117819 */ /* 0x000fe40000011607 */
[----:B------:R-:W-:Y:S02]  /*0250*/  LOP3.LUT R9, R9, R12, RZ, 0xc0, !PT ;  /* 0x0000000c09097212 */ /* 0x000fe400078ec0ff */
[----:B------:R-:W-:Y:S02]  /*0260*/  LOP3.LUT R14, R14, 0x1, R11, 0x80, !PT ;  /* 0x000000010e0e7812 */ /* 0x000fe400078e800b */
[C-C-:B------:R-:W-:Y:S01]  /*0270*/  SHF.R.U64 R18, R6.reuse, 0x1a, R7.reuse ;  /* 0x0000001a06127819 */ /* 0x140fe20000001207 */
[----:B------:R-:W-:Y:S01]  /*0280*/  IMAD.SHL.U32 R9, R9, 0x40, RZ ;  /* 0x0000004009097824 */ /* 0x000fe200078e00ff */
[--C-:B------:R-:W-:Y:S02]  /*0290*/  SHF.R.U64 R12, R6, 0x19, R7.reuse ;  /* 0x00000019060c7819 */ /* 0x100fe40000001207 */
[----:B------:R-:W-:-:S02]  /*02a0*/  SHF.R.U32.HI R15, RZ, 0x1, R7 ;  /* 0x00000001ff0f7819 */ /* 0x000fc40000011607 */
[----:B------:R-:W-:Y:S02]  /*02b0*/  SHF.R.U32.HI R11, RZ, 0x2, R7 ;  /* 0x00000002ff0b7819 */ /* 0x000fe40000011607 */
[----:B------:R-:W-:Y:S02]  /*02c0*/  LOP3.LUT R16, R19, 0x1, RZ, 0xc0, !PT ;  /* 0x0000000113107812 */ /* 0x000fe400078ec0ff */
[----:B------:R-:W-:Y:S02]  /*02d0*/  ISETP.NE.AND.EX P0, PT, R7, RZ, PT, P0 ;  /* 0x000000ff0700720c */ /* 0x000fe40003f05300 */
[----:B------:R-:W-:Y:S02]  /*02e0*/  LOP3.LUT R8, R8, 0x1, R0, 0x8, !PT ;  /* 0x0000000108087812 */ /* 0x000fe400078e0800 */
[----:B------:R-:W-:Y:S01]  /*02f0*/  LOP3.LUT R17, R0, R17, RZ, 0xc0, !PT ;  /* 0x0000001100117212 */ /* 0x000fe200078ec0ff */
[C---:B------:R-:W-:Y:S01]  /*0300*/  IMAD.SHL.U32 R0, R6.reuse, 0x800, RZ ;  /* 0x0000080006007824 */ /* 0x040fe200078e00ff */
[----:B------:R-:W-:-:S02]  /*0310*/  LOP3.LUT R12, R6, R15, R12, 0x8, !PT ;  /* 0x0000000f060c7212 */ /* 0x000fc400078e080c */
[----:B------:R-:W-:Y:S01]  /*0320*/  LOP3.LUT R13, R13, 0x20000, R18, 0xf8, !PT ;  /* 0x000200000d0d7812 */ /* 0x000fe200078ef812 */
[----:B------:R-:W-:Y:S01]  /*0330*/  IMAD.SHL.U32 R17, R17, 0x2000, RZ ;  /* 0x0000200011117824 */ /* 0x000fe200078e00ff */
[----:B------:R-:W-:Y:S02]  /*0340*/  LOP3.LUT R15, R16, R18, R11, 0x10, !PT ;  /* 0x00000012100f7212 */ /* 0x000fe400078e100b */
[----:B------:R-:W-:Y:S02]  /*0350*/  SEL R22, RZ, 0x1, P0 ;  /* 0x00000001ff167807 */ /* 0x000fe40000000000 */
[----:B------:R-:W-:Y:S02]  /*0360*/  SHF.R.U64 R18, R6, 0x7, R7 ;  /* 0x0000000706127819 */ /* 0x000fe40000001207 */
[----:B------:R-:W-:Y:S02]  /*0370*/  LOP3.LUT R13, R13, 0x80000, R0, 0xf8, !PT ;  /* 0x000800000d0d7812 */ /* 0x000fe400078ef800 */
[----:B------:R-:W-:-:S02]  /*0380*/  LOP3.LUT R14, R14, 0x40, R9, 0xf8, !PT ;  /* 0x000000400e0e7812 */ /* 0x000fc400078ef809 */
[----:B------:R-:W-:Y:S02]  /*0390*/  SHF.R.U64 R0, R6, 0x8, R7 ;  /* 0x0000000806007819 */ /* 0x000fe40000001207 */
[----:B------:R-:W-:Y:S02]  /*03a0*/  LOP3.LUT R23, R22, 0x1, R19, 0xf8, !PT ;  /* 0x0000000116177812 */ /* 0x000fe400078ef813 */
[--C-:B------:R-:W-:Y:S02]  /*03b0*/  SHF.R.U64 R9, R6, 0x9, R7.reuse ;  /* 0x0000000906097819 */ /* 0x100fe40000001207 */
[----:B------:R-:W-:Y:S02]  /*03c0*/  LOP3.LUT R18, R18, 0x1, RZ, 0xc, !PT ;  /* 0x0000000112127812 */ /* 0x000fe400078e0cff */
[----:B------:R-:W-:Y:S02]  /*03d0*/  SHF.R.U64 R25, R6, 0x1e, R7 ;  /* 0x0000001e06197819 */ /* 0x000fe40000001207 */
[----:B------:R-:W-:-:S02]  /*03e0*/  LOP3.LUT R17, R8, 0x2000, R17, 0xf8, !PT ;  /* 0x0000200008117812 */ /* 0x000fc400078ef811 */
[----:B------:R-:W-:Y:S02]  /*03f0*/  LOP3.LUT R8, R23, R0, RZ, 0xc0, !PT ;  /* 0x0000000017087212 */ /* 0x000fe400078ec0ff */
[----:B------:R-:W-:Y:S02]  /*0400*/  LOP3.LUT R9, R18, R9, RZ, 0xc0, !PT ;  /* 0x0000000912097212 */ /* 0x000fe400078ec0ff */
[----:B------:R-:W-:Y:S01]  /*0410*/  LOP3.LUT R24, R0, R25, RZ, 0xfc, !PT ;  /* 0x0000001900187212 */ /* 0x000fe200078efcff */
[----:B------:R-:W-:Y:S01]  /*0420*/  IMAD.SHL.U32 R20, R8, 0x10, RZ ;  /* 0x0000001008147824 */ /* 0x000fe200078e00ff */
[----:B------:R-:W-:Y:S01]  /*0430*/  LOP3.LUT R22, R22, 0x1, R0, 0xf8, !PT ;  /* 0x0000000116167812 */ /* 0x000fe200078ef800 */
[----:B------:R-:W-:Y:S01]  /*0440*/  IMAD.SHL.U32 R16, R9, 0x100, RZ ;  /* 0x0000010009107824 */ /* 0x000fe200078e00ff */
[----:B------:R-:W-:Y:S01]  /*0450*/  LOP3.LUT R12, R12, 0x1, R19, 0x80, !PT ;  /* 0x000000010c0c7812 */ /* 0x000fe200078e8013 */
[----:B------:R-:W-:Y:S01]  /*0460*/  IMAD.SHL.U32 R24, R24, 0x8, RZ ;  /* 0x0000000818187824 */ /* 0x000fe200078e00ff */
[----:B------:R-:W-:-:S02]  /*0470*/  SHF.R.U64 R21, R6, 0x6, R7 ;  /* 0x0000000606157819 */ /* 0x000fc40000001207 */
[----:B------:R-:W-:Y:S01]  /*0480*/  LOP3.LUT R19, R20, R22, R19, 0xf8, !PT ;  /* 0x0000001614137212 */ /* 0x000fe200078ef813 */
[----:B------:R-:W-:Y:S01]  /*0490*/  IMAD.SHL.U32 R20, R12, 0x20, RZ ;  /* 0x000000200c147824 */ /* 0x000fe200078e00ff */
[----:B------:R-:W-:Y:S02]  /*04a0*/  LOP3.LUT R16, R16, R18, R21, 0xf8, !PT ;  /* 0x0000001210107212 */ /* 0x000fe400078ef815 */
[----:B------:R-:W-:Y:S02]  /*04b0*/  LOP3.LUT R18, R13, 0x8, R24, 0xf8, !PT ;  /* 0x000000080d127812 */ /* 0x000fe400078ef818 */
[----:B------:R-:W-:Y:S02]  /*04c0*/  SHF.R.U64 R22, R6, 0x3, R7 ;  /* 0x0000000306167819 */ /* 0x000fe40000001207 */
[----:B------:R-:W-:Y:S02]  /*04d0*/  LOP3.LUT R18, R20, R18, R15, 0xfe, !PT ;  /* 0x0000001214127212 */ /* 0x000fe400078efe0f */
[----:B------:R-:W-:-:S02]  /*04e0*/  SHF.R.U64 R13, R6, 0x4, R7 ;  /* 0x00000004060d7819 */ /* 0x000fc40000001207 */
[C-C-:B------:R-:W-:Y:S02]  /*04f0*/  SHF.R.U64 R21, R6.reuse, 0x15, R7.reuse ;  /* 0x0000001506157819 */ /* 0x140fe40000001207 */
[----:B------:R-:W-:Y:S02]  /*0500*/  LOP3.LUT R17, R17, R18, R14, 0xfe, !PT ;  /* 0x0000001211117212 */ /* 0x000fe400078efe0e */
[--C-:B------:R-:W-:Y:S02]  /*0510*/  SHF.R.U64 R20, R6, 0x12, R7.reuse ;  /* 0x0000001206147819 */ /* 0x100fe40000001207 */
[----:B------:R-:W-:Y:S02]  /*0520*/  LOP3.LUT R22, R22, R13, RZ, 0xc0, !PT ;  /* 0x0000000d16167212 */ /* 0x000fe400078ec0ff */
[----:B------:R-:W-:Y:S02]  /*0530*/  LOP3.LUT R21, R21, 0x1, RZ, 0xc, !PT ;  /* 0x0000000115157812 */ /* 0x000fe400078e0cff */
[----:B------:R-:W-:-:S02]  /*0540*/  SHF.R.U64 R18, R6, 0xe, R7 ;  /* 0x0000000e06127819 */ /* 0x000fc40000001207 */
[----:B------:R-:W-:Y:S02]  /*0550*/  LOP3.LUT R17, R16, R17, R19, 0xfe, !PT ;  /* 0x0000001110117212 */ /* 0x000fe400078efe13 */
[----:B------:R-:W-:Y:S02]  /*0560*/  LOP3.LUT R14, R21, R22, R20, 0x80, !PT ;  /* 0x00000016150e7212 */ /* 0x000fe400078e8014 */
[--C-:B------:R-:W-:Y:S02]  /*0570*/  SHF.R.U32.HI R19, RZ, 0x9, R7.reuse ;  /* 0x00000009ff137819 */ /* 0x100fe40000011607 */
[--C-:B------:R-:W-:Y:S01]  /*0580*/  SHF.R.U64 R15, R6, 0x14, R7.reuse ;  /* 0x00000014060f7819 */ /* 0x100fe20000001207 */
[----:B------:R-:W-:Y:S01]  /*0590*/  IMAD.SHL.U32 R20, R14, 0x400, RZ ;  /* 0x000004000e147824 */ /* 0x000fe200078e00ff */
[C---:B------:R-:W-:Y:S02]  /*05a0*/  ISETP.GE.U32.AND P0, PT, R6.reuse, RZ, PT ;  /* 0x000000ff0600720c */ /* 0x040fe40003f06070 */
[----:B------:R-:W-:-:S02]  /*05b0*/  SHF.R.U64 R6, R6, 0x13, R7 ;  /* 0x0000001306067819 */ /* 0x000fc40000001207 */
[----:B------:R-:W-:Y:S02]  /*05c0*/  LOP3.LUT R18, R13, R0, R18, 0xfe, !PT ;  /* 0x000000000d127212 */ /* 0x000fe400078efe12 */
[--C-:B------:R-:W-:Y:S02]  /*05d0*/  SHF.R.U32.HI R23, RZ, 0x7, R7.reuse ;  /* 0x00000007ff177819 */ /* 0x100fe40000011607 */
[----:B------:R-:W-:Y:S02]  /*05e0*/  SHF.R.U32.HI R16, RZ, 0x8, R7 ;  /* 0x00000008ff107819 */ /* 0x000fe40000011607 */
[----:B------:R-:W-:Y:S02]  /*05f0*/  LOP3.LUT R19, R10, R19, R11, 0xfe, !PT ;  /* 0x000000130a137212 */ /* 0x000fe400078efe0b */
[----:B------:R-:W-:Y:S02]  /*0600*/  LOP3.LUT R21, R21, R22, R15, 0x80, !PT ;  /* 0x0000001615157212 */ /* 0x000fe400078e800f */
[----:B------:R-:W-:-:S02]  /*0610*/  ISETP.GE.U32.AND.EX P0, PT, R7, 0x200, PT, P0 ;  /* 0x000002000700780c */ /* 0x000fc40003f06100 */
[----:B------:R-:W-:Y:S02]  /*0620*/  LOP3.LUT R15, R6, R18, R15, 0xfe, !PT ;  /* 0x00000012060f7212 */ /* 0x000fe400078efe0f */
[----:B------:R-:W-:Y:S02]  /*0630*/  LOP3.LUT R18, R11, R23, R0, 0xfe, !PT ;  /* 0x000000170b127212 */ /* 0x000fe400078efe00 */
[----:B------:R-:W-:Y:S01]  /*0640*/  LOP3.LUT R7, R0, 0x1, R23, 0x4c, !PT ;  /* 0x0000000100077812 */ /* 0x000fe200078e4c17 */
[----:B------:R-:W-:Y:S01]  /*0650*/  IMAD.SHL.U32 R15, R15, 0x800, RZ ;  /* 0x000008000f0f7824 */ /* 0x000fe200078e00ff */
[----:B------:R-:W-:Y:S02]  /*0660*/  LOP3.LUT R19, R19, R16, RZ, 0xfc, !PT ;  /* 0x0000001013137212 */ /* 0x000fe400078efcff */
[----:B------:R-:W-:Y:S02]  /*0670*/  LOP3.LUT R17, R17, R20, R21, 0xfe, !PT ;  /* 0x0000001411117212 */ /* 0x000fe400078efe15 */
[----:B------:R-:W-:Y:S01]  /*0680*/  SEL R20, R16, RZ, !P0 ;  /* 0x000000ff10147207 */ /* 0x000fe20004000000 */
[----:B------:R-:W-:Y:S01]  /*0690*/  IMAD.SHL.U32 R16, R18, 0x4000, RZ ;  /* 0x0000400012107824 */ /* 0x000fe200078e00ff */
[----:B------:R-:W-:Y:S01]  /*06a0*/  LOP3.LUT R7, R7, R10, RZ, 0xc0, !PT ;  /* 0x0000000a07077212 */ /* 0x000fe200078ec0ff */
[----:B------:R-:W-:Y:S01]  /*06b0*/  IMAD.SHL.U32 R18, R19, 0x200, RZ ;  /* 0x0000020013127824 */ /* 0x000fe200078e00ff */
[----:B------:R-:W-:-:S02]  /*06c0*/  LOP3.LUT R20, R10, R20, R11, 0xe, !PT ;  /* 0x000000140a147212 */ /* 0x000fc400078e0e0b */
[----:B------:R-:W-:Y:S01]  /*06d0*/  LOP3.LUT R10, R17, 0x4000, R16, 0xf4, !PT ;  /* 0x00004000110a7812 */ /* 0x000fe200078ef410 */
[----:B------:R-:W-:Y:S01]  /*06e0*/  IMAD.SHL.U32 R11, R7, 0x40000, RZ ;  /* 0x00040000070b7824 */ /* 0x000fe200078e00ff */
[----:B------:R-:W-:Y:S02]  /*06f0*/  LOP3.LUT R17, R18, 0x200, RZ, 0xc0, !PT ;  /* 0x0000020012117812 */ /* 0x000fe400078ec0ff */
[----:B------:R-:W-:Y:S02]  /*0700*/  LOP3.LUT R16, R13, R0, R6, 0xfe, !PT ;  /* 0x000000000d107212 */ /* 0x000fe400078efe06 */
[----:B------:R-:W-:Y:S02]  /*0710*/  LOP3.LUT R6, R10, R11, RZ, 0xfc, !PT ;  /* 0x0000000b0a067212 */ /* 0x000fe400078efcff */
[----:B------:R-:W-:Y:S02]  /*0720*/  LOP3.LUT R13, R17, 0x1, R20, 0xf8, !PT ;  /* 0x00000001110d7812 */ /* 0x000fe400078ef814 */
[----:B------:R-:W-:-:S02]  /*0730*/  LOP3.LUT R11, R15, 0x800, RZ, 0xc0, !PT ;  /* 0x000008000f0b7812 */ /* 0x000fc400078ec0ff */
[----:B------:R-:W-:Y:S02]  /*0740*/  SHF.L.U64.HI R12, R12, 0x5, RZ ;  /* 0x000000050c0c7819 */ /* 0x000fe400000102ff */
[----:B------:R-:W-:Y:S02]  /*0750*/  SHF.L.U64.HI R9, R9, 0x8, RZ ;  /* 0x0000000809097819 */ /* 0x000fe400000102ff */
[----:B------:R-:W-:Y:S02]  /*0760*/  SHF.L.U64.HI R8, R8, 0x4, RZ ;  /* 0x0000000408087819 */ /* 0x000fe400000102ff */
[----:B------:R-:W-:Y:S02]  /*0770*/  LOP3.LUT R11, R11, 0x1, R16, 0xf8, !PT ;  /* 0x000000010b0b7812 */ /* 0x000fe400078ef810 */
[----:B------:R-:W-:Y:S02]  /*0780*/  LOP3.LUT R6, R6, 0x200, R13, 0xf6, !PT ;  /* 0x0000020006067812 */ /* 0x000fe400078ef60d */
[----:B------:R-:W-:-:S02]  /*0790*/  LOP3.LUT R9, R9, R12, R8, 0xfe, !PT ;  /* 0x0000000c09097212 */ /* 0x000fc400078efe08 */
[----:B------:R-:W-:Y:S02]  /*07a0*/  SHF.L.U64.HI R8, R7, 0x12, RZ ;  /* 0x0000001207087819 */ /* 0x000fe400000102ff */
[----:B------:R-:W-:Y:S02]  /*07b0*/  SHF.L.U64.HI R14, R14, 0xa, RZ ;  /* 0x0000000a0e0e7819 */ /* 0x000fe400000102ff */
[----:B------:R-:W-:Y:S02]  /*07c0*/  LOP3.LUT R7, R6, 0x800, R11, 0xf6, !PT ;  /* 0x0000080006077812 */ /* 0x000fe400078ef60b */
[----:B------:R-:W-:Y:S02]  /*07d0*/  LOP3.LUT R9, R8, R9, R14, 0xfe, !PT ;  /* 0x0000000908097212 */ /* 0x000fe400078efe0e */
[----:B------:R-:W-:Y:S02]  /*07e0*/  LOP3.LUT R7, R7, 0x1, R0, 0xf8, !PT ;  /* 0x0000000107077812 */ /* 0x000fe400078ef800 */
[----:B---3--:R-:W-:-:S02]  /*07f0*/  LOP3.LUT R5, R9, R5, RZ, 0xfc, !PT ;  /* 0x0000000509057212 */ /* 0x008fc400078efcff */
[----:B------:R-:W-:-:S05]  /*0800*/  LOP3.LUT R4, R4, 0x8, R7, 0xf6, !PT ;  /* 0x0000000804047812 */ /* 0x000fca00078ef607 */
[----:B------:R-:W-:Y:S01]  /*0810*/  STG.E.64 desc[UR4][R2.64], R4 ;  /* 0x0000000402007986 */ /* 0x000fe2000c101b04 */
[----:B------:R-:W-:Y:S05]  /*0820*/  EXIT ;  /* 0x000000000000794d */ /* 0x000fea0003800000 */
.L_x_28:
        /* <DEDUP_REMOVED lines=13> */
.L_x_64:


//--------------------- .text._Z18passo_tlf_2_parte2PyS_y --------------------------
	.section	.text._Z18passo_tlf_2_parte2PyS_y,"ax",@progbits
	.align	128
        .global         _Z18passo_tlf_2_parte2PyS_y
        .type           _Z18passo_tlf_2_parte2PyS_y,@function
        .size           _Z18passo_tlf_2_parte2PyS_y,(.L_x_65 - _Z18passo_tlf_2_parte2PyS_y)
        .other          _Z18passo_tlf_2_parte2PyS_y,@"STO_CUDA_ENTRY STV_DEFAULT"
_Z18passo_tlf_2_parte2PyS_y:
.text._Z18passo_tlf_2_parte2PyS_y:
        /* <DEDUP_REMOVED lines=14> */
[----:B------:R-:W-:Y:S02]  /*00e0*/  IADD3.X R7, PT, PT, R0, UR9, RZ, P0, !PT ;  /* 0x0000000900077c10 */ /* 0x000fe400087fe4ff */
[----:B------:R-:W-:-:S04]  /*00f0*/  IADD3 R4, P0, PT, R4, UR10, RZ ;  /* 0x0000000a04047c10 */ /* 0x000fc8000ff1e0ff */
[----:B-1----:R-:W2:Y:S01]  /*0100*/  LDG.E.64 R6, desc[UR4][R6.64] ;  /* 0x0000000406067981 */ /* 0x002ea2000c1e1b00 */
[----:B------:R-:W-:-:S05]  /*0110*/  IADD3.X R5, PT, PT, R0, UR11, RZ, P0, !PT ;  /* 0x0000000b00057c10 */ /* 0x000fca00087fe4ff */
[----:B------:R-:W3:Y:S01]  /*0120*/  LDG.E.64 R2, desc[UR4][R4.64] ;  /* 0x0000000404027981 */ /* 0x000ee2000c1e1b00 */
[C---:B--2---:R-:W-:Y:S01]  /*0130*/  IMAD.SHL.U32 R17, R6.reuse, 0x100, RZ ;  /* 0x0000010006117824 */ /* 0x044fe200078e00ff */
[C-C-:B------:R-:W-:Y:S01]  /*0140*/  SHF.R.U64 R21, R6.reuse, 0x14, R7.reuse ;  /* 0x0000001406157819 */ /* 0x140fe20000001207 */
[C---:B------:R-:W-:Y:S01]  /*0150*/  IMAD.SHL.U32 R11, R6.reuse, 0x2, RZ ;  /* 0x00000002060b7824 */ /* 0x040fe200078e00ff */
[C-C-:B------:R-:W-:Y:S01]  /*0160*/  SHF.R.U64 R18, R6.reuse, 0xe, R7.reuse ;  /* 0x0000000e06127819 */ /* 0x140fe20000001207 */
[C---:B------:R-:W-:Y:S01]  /*0170*/  IMAD.SHL.U32 R15, R6.reuse, 0x800, RZ ;  /* 0x00000800060f7824 */ /* 0x040fe200078e00ff */
[----:B------:R-:W-:Y:S01]  /*0180*/  SHF.R.U32.HI R20, RZ, 0x8, R7 ;  /* 0x00000008ff147819 */ /* 0x000fe20000011607 */
[----:B------:R-:W-:Y:S01]  /*0190*/  IMAD.SHL.U32 R10, R6, 0x1000, RZ ;  /* 0x00001000060a7824 */ /* 0x000fe200078e00ff */
[----:B---3--:R-:W-:Y:S02]  /*01a0*/  LOP3.LUT R19, R3, R17, RZ, 0xfc, !PT ;  /* 0x0000001103137212 */ /* 0x008fe400078efcff */
[----:B------:R-:W-:-:S02]  /*01b0*/  LOP3.LUT R21, R21, 0x1, RZ, 0xc0, !PT ;  /* 0x0000000115157812 */ /* 0x000fc400078ec0ff */
[----:B------:R-:W-:Y:S02]  /*01c0*/  LOP3.LUT R18, R18, 0x1, RZ, 0xc0, !PT ;  /* 0x0000000112127812 */ /* 0x000fe400078ec0ff */
[--C-:B------:R-:W-:Y:S02]  /*01d0*/  SHF.R.U32.HI R14, RZ, 0x7, R7.reuse ;  /* 0x00000007ff0e7819 */ /* 0x100fe40000011607 */
[----:B------:R-:W-:Y:S02]  /*01e0*/  LOP3.LUT R19, R19, 0x1, R20, 0xf8, !PT ;  /* 0x0000000113137812 */ /* 0x000fe400078ef814 */
[C-C-:B------:R-:W-:Y:S02]  /*01f0*/  SHF.R.U64 R22, R6.reuse, 0x1a, R7.reuse ;  /* 0x0000001a06167819 */ /* 0x140fe40000001207 */
[C-C-:B------:R-:W-:Y:S02]  /*0200*/  SHF.R.U64 R16, R6.reuse, 0x1b, R7.reuse ;  /* 0x0000001b06107819 */ /* 0x140fe40000001207 */
[----:B------:R-:W-:-:S02]  /*0210*/  SHF.R.U64 R13, R6, 0xa, R7 ;  /* 0x0000000a060d7819 */ /* 0x000fc40000001207 */
[C-C-:B------:R-:W-:Y:S02]  /*0220*/  SHF.R.U64 R9, R6.reuse, 0x8, R7.reuse ;  /* 0x0000000806097819 */ /* 0x140fe40000001207 */
[C-C-:B------:R-:W-:Y:S02]  /*0230*/  SHF.R.U64 R0, R6.reuse, 0x3, R7.reuse ;  /* 0x0000000306007819 */ /* 0x140fe40000001207 */
[C-C-:B------:R-:W-:Y:S02]  /*0240*/  SHF.L.U64.HI R8, R6.reuse, 0x2, R7.reuse ;  /* 0x0000000206087819 */ /* 0x140fe40000010207 */
[C-C-:B------:R-:W-:Y:S02]  /*0250*/  SHF.L.U64.HI R12, R6.reuse, 0x1, R7.reuse ;  /* 0x00000001060c7819 */ /* 0x140fe40000010207 */
[C---:B------:R-:W-:Y:S01]  /*0260*/  SHF.L.U64.HI R3, R6.reuse, 0x5, R7 ;  /* 0x0000000506037819 */ /* 0x040fe20000010207 */
[----:B------:R-:W-:Y:S01]  /*0270*/  IMAD.SHL.U32 R6, R6, 0x40, RZ ;  /* 0x0000004006067824 */ /* 0x000fe200078e00ff */
[----:B------:R-:W-:-:S02]  /*0280*/  IADD3 R7, P4, PT, R18, R21, RZ ;  /* 0x0000001512077210 */ /* 0x000fc40007f9e0ff */
[----:B------:R-:W-:Y:S02]  /*0290*/  SHF.R.S32.HI R18, RZ, 0x1f, R17 ;  /* 0x0000001fff127819 */ /* 0x000fe40000011411 */
[----:B------:R-:W-:Y:S01]  /*02a0*/  LOP3.LUT R17, R19, 0x2, R14, 0xf8, !PT ;  /* 0x0000000213117812 */ /* 0x000fe200078ef80e */
[----:B------:R-:W-:Y:S01]  /*02b0*/  IMAD.SHL.U32 R14, R7, 0x2, RZ ;  /* 0x00000002070e7824 */ /* 0x000fe200078e00ff */
[----:B------:R-:W-:Y:S02]  /*02c0*/  SHF.R.S32.HI R20, RZ, 0x1e, R11 ;  /* 0x0000001eff147819 */ /* 0x000fe4000001140b */
[----:B------:R-:W-:Y:S02]  /*02d0*/  LOP3.LUT R2, R2, 0x8000000, R15, 0xf8, !PT ;  /* 0x0800000002027812 */ /* 0x000fe400078ef80f */
[----:B------:R-:W-:Y:S02]  /*02e0*/  LOP3.LUT R21, R16, 0x2, RZ, 0xc0, !PT ;  /* 0x0000000210157812 */ /* 0x000fe400078ec0ff */
[----:B------:R-:W-:-:S02]  /*02f0*/  LOP3.LUT R15, R17, 0x4, R8, 0xf8, !PT ;  /* 0x00000004110f7812 */ /* 0x000fc400078ef808 */
[----:B------:R-:W-:Y:S02]  /*0300*/  LOP3.LUT R22, R22, 0x2, RZ, 0xc0, !PT ;  /* 0x0000000216167812 */ /* 0x000fe400078ec0ff */
[----:B------:R-:W-:Y:S02]  /*0310*/  LOP3.LUT R16, R20, 0xfffffffe, RZ, 0xc0, !PT ;  /* 0xfffffffe14107812 */ /* 0x000fe400078ec0ff */
[----:B------:R-:W-:Y:S01]  /*0320*/  LOP3.LUT R13, R2, 0x4000000, R13, 0xf8, !PT ;  /* 0x04000000020d7812 */ /* 0x000fe200078ef80d */
[----:B------:R-:W-:Y:S01]  /*0330*/  IMAD.X R2, RZ, RZ, RZ, P4 ;  /* 0x000000ffff027224 */ /* 0x000fe200020e06ff */
[----:B------:R-:W-:Y:S02]  /*0340*/  LOP3.LUT R12, R15, 0x8, R12, 0xf8, !PT ;  /* 0x000000080f0c7812 */ /* 0x000fe400078ef80c */
[----:B------:R-:W-:Y:S02]  /*0350*/  LOP3.LUT R19, R18, 0x6, RZ, 0xc0, !PT ;  /* 0x0000000612137812 */ /* 0x000fe400078ec0ff */
[----:B------:R-:W-:-:S02]  /*0360*/  IADD3 R16, P2, P3, R16, R22, R21 ;  /* 0x0000001610107210 */ /* 0x000fc40007b5e015 */
[----:B------:R-:W-:Y:S02]  /*0370*/  SHF.R.S32.HI R11, RZ, 0x1f, R11 ;  /* 0x0000001fff0b7819 */ /* 0x000fe4000001140b */
[----:B------:R-:W-:Y:S02]  /*0380*/  LOP3.LUT R3, R12, 0x10, R3, 0xf8, !PT ;  /* 0x000000100c037812 */ /* 0x000fe400078ef803 */
[----:B------:R-:W-:Y:S02]  /*0390*/  ISETP.NE.U32.AND P0, PT, R14, R19, PT ;  /* 0x000000130e00720c */ /* 0x000fe40003f05070 */
[----:B------:R-:W-:Y:S02]  /*03a0*/  ISETP.GT.U32.AND P1, PT, R16, 0x3, PT ;  /* 0x000000031000780c */ /* 0x000fe40003f24070 */
[----:B------:R-:W-:Y:S02]  /*03b0*/  LOP3.LUT R10, R13, 0x10000000, R10, 0xf8, !PT ;  /* 0x100000000d0a7812 */ /* 0x000fe400078ef80a */
[----:B------:R-:W-:-:S02]  /*03c0*/  IADD3.X R11, PT, PT, R11, RZ, RZ, P2, P3 ;  /* 0x000000ff0b0b7210 */ /* 0x000fc400017e64ff */
[----:B------:R-:W-:Y:S02]  /*03d0*/  SHF.L.U64.HI R7, R7, 0x1, R2 ;  /* 0x0000000107077819 */ /* 0x000fe40000010202 */
[----:B------:R-:W-:Y:S02]  /*03e0*/  LOP3.LUT R3, R3, 0x20, R8, 0xf8, !PT ;  /* 0x0000002003037812 */ /* 0x000fe400078ef808 */
[----:B------:R-:W-:Y:S02]  /*03f0*/  LOP3.LUT R9, R10, 0x40000000, R9, 0xf8, !PT ;  /* 0x400000000a097812 */ /* 0x000fe400078ef809 */
[----:B------:R-:W-:Y:S02]  /*0400*/  ISETP.GT.U32.AND.EX P1, PT, R11, RZ, PT, P1 ;  /* 0x000000ff0b00720c */ /* 0x000fe40003f24110 */
[----:B------:R-:W-:Y:S02]  /*0410*/  ISETP.NE.AND.EX P0, PT, R7, RZ, PT, P0 ;  /* 0x000000ff0700720c */ /* 0x000fe40003f05300 */
[----:B------:R-:W-:-:S02]  /*0420*/  LOP3.LUT R6, R3, 0xffffff80, R6, 0xf8, !PT ;  /* 0xffffff8003067812 */ /* 0x000fc400078ef806 */
[----:B------:R-:W-:Y:S02]  /*0430*/  LOP3.LUT R0, R9, 0x80000000, R0, 0xf8, !PT ;  /* 0x8000000009007812 */ /* 0x000fe400078ef800 */
[----:B------:R-:W-:Y:S02]  /*0440*/  SEL R7, RZ, 0x20000000, !P1 ;  /* 0x20000000ff077807 */ /* 0x000fe40004800000 */
[----:B------:R-:W-:Y:S02]  /*0450*/  SEL R3, RZ, 0x40, !P0 ;  /* 0x00000040ff037807 */ /* 0x000fe40004000000 */
[----:B------:R-:W-:Y:S02]  /*0460*/  LOP3.LUT R2, R0, R7, RZ, 0xfc, !PT ;  /* 0x0000000700027212 */ /* 0x000fe400078efcff */
[----:B------:R-:W-:-:S05]  /*0470*/  LOP3.LUT R3, R6, R3, RZ, 0xfc, !PT ;  /* 0x0000000306037212 */ /* 0x000fca00078efcff */
[----:B------:R-:W-:Y:S01]  /*0480*/  STG.E.64 desc[UR4][R4.64], R2 ;  /* 0x0000000204007986 */ /* 0x000fe2000c101b04 */
[----:B------:R-:W-:Y:S05]  /*0490*/  EXIT ;  /* 0x000000000000794d */ /* 0x000fea0003800000 */
.L_x_29:
        /* <DEDUP_REMOVED lines=14> */
.L_x_65:


//--------------------- .text._Z18passo_tlf_2_parte1PyS_y --------------------------
	.section	.text._Z18passo_tlf_2_parte1PyS_y,"ax",@progbits
	.align	128
        .global         _Z18passo_tlf_2_parte1PyS_y
        .type           _Z18passo_tlf_2_parte1PyS_y,@function
        .size           _Z18passo_tlf_2_parte1PyS_y,(.L_x_66 - _Z18passo_tlf_2_parte1PyS_y)
        .other          _Z18passo_tlf_2_parte1PyS_y,@"STO_CUDA_ENTRY STV_DEFAULT"
_Z18passo_tlf_2_parte1PyS_y:
.text._Z18passo_tlf_2_parte1PyS_y:
        /* <DEDUP_REMOVED lines=15> */
[C---:B--2---:R-:W-:Y:S01]  /*00f0*/  LOP3.LUT R0, R2.reuse, 0x1, RZ, 0xc0, !PT ;  /* 0x0000000102007812 */ /* 0x044fe200078ec0ff */
[C---:B------:R-:W-:Y:S01]  /*0100*/  IMAD.SHL.U32 R10, R2.reuse, 0x20, RZ ;  /* 0x00000020020a7824 */ /* 0x040fe200078e00ff */
[C---:B------:R-:W-:Y:S01]  /*0110*/  SHF.R.U64 R15, R2.reuse, 0x3, R3 ;  /* 0x00000003020f7819 */ /* 0x040fe20000001203 */
[----:B------:R-:W-:Y:S01]  /*0120*/  IMAD.SHL.U32 R4, R2, 0x40, RZ ;  /* 0x0000004002047824 */ /* 0x000fe200078e00ff */
[----:B------:R-:W-:Y:S01]  /*0130*/  ISETP.NE.U32.AND P3, PT, R0, 0x1, PT ;  /* 0x000000010000780c */ /* 0x000fe20003f65070 */
[C---:B------:R-:W-:Y:S01]  /*0140*/  IMAD.SHL.U32 R13, R2.reuse, 0x80, RZ ;  /* 0x00000080020d7824 */ /* 0x040fe200078e00ff */
[C---:B------:R-:W-:Y:S01]  /*0150*/  LOP3.LUT R0, R2.reuse, 0x2, RZ, 0xc0, !PT ;  /* 0x0000000202007812 */ /* 0x040fe200078ec0ff */
[C---:B------:R-:W-:Y:S01]  /*0160*/  IMAD.SHL.U32 R12, R2.reuse, 0x800000, RZ ;  /* 0x00800000020c7824 */ /* 0x040fe200078e00ff */
[----:B------:R-:W-:Y:S01]  /*0170*/  ISETP.NE.U32.AND.EX P3, PT, RZ, RZ, PT, P3 ;  /* 0x000000ffff00720c */ /* 0x000fe20003f65130 */
[C---:B------:R-:W-:Y:S01]  /*0180*/  IMAD.SHL.U32 R22, R2.reuse, 0x2000000, RZ ;  /* 0x0200000002167824 */ /* 0x040fe200078e00ff */
[----:B------:R-:W-:Y:S01]  /*0190*/  SHF.R.S32.HI R4, RZ, 0x1f, R4 ;  /* 0x0000001fff047819 */ /* 0x000fe20000011404 */
[C---:B------:R-:W-:Y:S01]  /*01a0*/  IMAD.SHL.U32 R16, R2.reuse, 0x2000, RZ ;  /* 0x0000200002107824 */ /* 0x040fe200078e00ff */
[----:B------:R-:W-:Y:S01]  /*01b0*/  SEL R9, RZ, 0xfffffffa, P3 ;  /* 0xfffffffaff097807 */ /* 0x000fe20001800000 */
[C---:B------:R-:W-:Y:S01]  /*01c0*/  IMAD.SHL.U32 R21, R2.reuse, 0x4000, RZ ;  /* 0x0000400002157824 */ /* 0x040fe200078e00ff */
[----:B------:R-:W-:Y:S01]  /*01d0*/  SHF.R.S32.HI R11, RZ, 0x1f, R13 ;  /* 0x0000001fff0b7819 */ /* 0x000fe2000001140d */
[C---:B------:R-:W-:Y:S01]  /*01e0*/  IMAD.SHL.U32 R20, R2.reuse, 0x40000000, RZ ;  /* 0x4000000002147824 */ /* 0x040fe200078e00ff */
[----:B------:R-:W-:Y:S01]  /*01f0*/  IADD3 R9, P1, PT, R9, R0, RZ ;  /* 0x0000000009097210 */ /* 0x000fe20007f3e0ff */
[----:B------:R-:W-:Y:S01]  /*0200*/  IMAD.SHL.U32 R26, R2, 0x8000000, RZ ;  /* 0x08000000021a7824 */ /* 0x000fe200078e00ff */
[----:B------:R-:W-:-:S02]  /*0210*/  SHF.R.S32.HI R0, RZ, 0x1e, R10 ;  /* 0x0000001eff007819 */ /* 0x000fc4000001140a */
[----:B------:R-:W-:Y:S02]  /*0220*/  SHF.R.S32.HI R8, RZ, 0x1e, R12 ;  /* 0x0000001eff087819 */ /* 0x000fe4000001140c */
[----:B------:R-:W-:Y:S02]  /*0230*/  LOP3.LUT R0, R0, 0xfffffffe, RZ, 0xc0, !PT ;  /* 0xfffffffe00007812 */ /* 0x000fe400078ec0ff */
[C-C-:B------:R-:W-:Y:S02]  /*0240*/  SHF.R.U64 R25, R2.reuse, 0xd, R3.reuse ;  /* 0x0000000d02197819 */ /* 0x140fe40000001203 */
[----:B------:R-:W-:Y:S02]  /*0250*/  SHF.R.U64 R5, R2, 0x18, R3 ;  /* 0x0000001802057819 */ /* 0x000fe40000001203 */
[----:B------:R-:W-:Y:S02]  /*0260*/  LOP3.LUT R4, R4, 0x6, RZ, 0xc0, !PT ;  /* 0x0000000604047812 */ /* 0x000fe400078ec0ff */
[----:B------:R-:W-:-:S02]  /*0270*/  LOP3.LUT R11, R11, 0xfffffffa, RZ, 0xc0, !PT ;  /* 0xfffffffa0b0b7812 */ /* 0x000fc400078ec0ff */
[----:B------:R-:W-:Y:S02]  /*0280*/  LOP3.LUT R8, R8, 0xfffffffe, RZ, 0xc0, !PT ;  /* 0xfffffffe08087812 */ /* 0x000fe400078ec0ff */
[----:B------:R-:W-:Y:S02]  /*0290*/  ISETP.NE.U32.AND P0, PT, R9, R0, PT ;  /* 0x000000000900720c */ /* 0x000fe40003f05070 */
[----:B------:R-:W-:Y:S02]  /*02a0*/  SHF.R.S32.HI R0, RZ, 0x1e, R22 ;  /* 0x0000001eff007819 */ /* 0x000fe40000011416 */
[----:B------:R-:W-:Y:S02]  /*02b0*/  LOP3.LUT R15, R15, 0x1, RZ, 0xc0, !PT ;  /* 0x000000010f0f7812 */ /* 0x000fe400078ec0ff */
[----:B------:R-:W-:Y:S02]  /*02c0*/  LOP3.LUT R6, R25, 0x1, RZ, 0xc0, !PT ;  /* 0x0000000119067812 */ /* 0x000fe400078ec0ff */
[----:B------:R-:W-:-:S02]  /*02d0*/  LOP3.LUT R18, R5, 0x1, RZ, 0xc0, !PT ;  /* 0x0000000105127812 */ /* 0x000fc400078ec0ff */
[----:B------:R-:W-:Y:S02]  /*02e0*/  IADD3 R8, P2, P6, R8, R4, R11 ;  /* 0x0000000408087210 */ /* 0x000fe40007e5e00b */
[C-C-:B------:R-:W-:Y:S02]  /*02f0*/  SHF.L.U64.HI R4, R2.reuse, 0x19, R3.reuse ;  /* 0x0000001902047819 */ /* 0x140fe40000010203 */
[----:B------:R-:W-:Y:S02]  /*0300*/  SHF.R.U64 R23, R2, 0x4, R3 ;  /* 0x0000000402177819 */ /* 0x000fe40000001203 */
[----:B------:R-:W-:Y:S02]  /*0310*/  LOP3.LUT R0, R0, 0xfffffffe, RZ, 0xc0, !PT ;  /* 0xfffffffe00007812 */ /* 0x000fe400078ec0ff */
[----:B------:R-:W-:Y:S02]  /*0320*/  SEL R11, RZ, 0xffffffff, P3 ;  /* 0xffffffffff0b7807 */ /* 0x000fe40001800000 */
[----:B------:R-:W-:-:S02]  /*0330*/  IADD3 R18, P4, P5, R15, R6, R18 ;  /* 0x000000060f127210 */ /* 0x000fc40007d9e012 */
[----:B------:R-:W-:Y:S01]  /*0340*/  SHF.R.U64 R24, R2, 0x13, R3 ;  /* 0x0000001302187819 */ /* 0x000fe20000001203 */
[----:B------:R-:W-:Y:S01]  /*0350*/  IMAD.X R11, RZ, RZ, R11, P1 ;  /* 0x000000ffff0b7224 */ /* 0x000fe200008e060b */
[----:B------:R-:W-:Y:S02]  /*0360*/  SHF.R.S32.HI R13, RZ, 0x1f, R13 ;  /* 0x0000001fff0d7819 */ /* 0x000fe4000001140d */
[----:B------:R-:W-:Y:S02]  /*0370*/  SHF.R.S32.HI R12, RZ, 0x1f, R12 ;  /* 0x0000001fff0c7819 */ /* 0x000fe4000001140c */
[----:B------:R-:W-:Y:S02]  /*0380*/  SHF.R.S32.HI R14, RZ, 0x1f, R4 ;  /* 0x0000001fff0e7819 */ /* 0x000fe40000011404 */
[----:B------:R-:W-:Y:S02]  /*0390*/  SHF.R.S32.HI R9, RZ, 0x1f, R22 ;  /* 0x0000001fff097819 */ /* 0x000fe40000011416 */
[----:B------:R-:W-:-:S02]  /*03a0*/  LOP3.LUT R6, R23, 0x2, RZ, 0xc0, !PT ;  /* 0x0000000217067812 */ /* 0x000fc400078ec0ff */
[----:B------:R-:W-:Y:S02]  /*03b0*/  IADD3 R17, P3, PT, RZ, -R0, RZ ;  /* 0x80000000ff117210 */ /* 0x000fe40007f7e0ff */
[----:B------:R-:W-:Y:S02]  /*03c0*/  IADD3.X R19, PT, PT, RZ, RZ, RZ, P4, P5 ;  /* 0x000000ffff137210 */ /* 0x000fe400027ea4ff */
[----:B------:R-:W-:Y:S02]  /*03d0*/  LOP3.LUT R27, R5, 0x2, RZ, 0xc0, !PT ;  /* 0x00000002051b7812 */ /* 0x000fe400078ec0ff */
[----:B------:R-:W-:Y:S02]  /*03e0*/  SHF.R.S32.HI R10, RZ, 0x1f, R10 ;  /* 0x0000001fff0a7819 */ /* 0x000fe4000001140a */
[----:B------:R-:W-:Y:S02]  /*03f0*/  LOP3.LUT R15, R24, 0x2, RZ, 0xc0, !PT ;  /* 0x00000002180f7812 */ /* 0x000fe400078ec0ff */
[----:B------:R-:W-:-:S02]  /*0400*/  LOP3.LUT R14, R14, 0x6, RZ, 0xc0, !PT ;  /* 0x000000060e0e7812 */ /* 0x000fc400078ec0ff */
[----:B------:R-:W-:Y:S02]  /*0410*/  LOP3.LUT R9, R9, 0xfffffffa, RZ, 0xc0, !PT ;  /* 0xfffffffa09097812 */ /* 0x000fe400078ec0ff */
[----:B------:R-:W-:Y:S02]  /*0420*/  ISETP.NE.U32.AND P4, PT, R6, R17, PT ;  /* 0x000000110600720c */ /* 0x000fe40003f85070 */
[----:B------:R-:W-:Y:S02]  /*0430*/  IADD3.X R0, PT, PT, R12, RZ, R13, P2, P6 ;  /* 0x000000ff0c007210 */ /* 0x000fe400017ec40d */
[----:B------:R-:W-:Y:S02]  /*0440*/  SHF.R.S32.HI R5, RZ, 0x1e, R16 ;  /* 0x0000001eff057819 */ /* 0x000fe40000011410 */
[----:B------:R-:W-:Y:S02]  /*0450*/  SHF.R.U64 R12, R2, 0x7, R3 ;  /* 0x00000007020c7819 */ /* 0x000fe40000001203 */
[----:B------:R-:W-:-:S02]  /*0460*/  SHF.R.S32.HI R17, RZ, 0x1f, R20 ;  /* 0x0000001fff117819 */ /* 0x000fc40000011414 */
[----:B------:R-:W-:Y:S02]  /*0470*/  SHF.R.S32.HI R13, RZ, 0x1f, R21 ;  /* 0x0000001fff0d7819 */ /* 0x000fe40000011415 */
[----:B------:R-:W-:Y:S02]  /*0480*/  IADD3 R9, P1, P5, R9, R15, R14 ;  /* 0x0000000f09097210 */ /* 0x000fe40007d3e00e */
[----:B------:R-:W-:Y:S02]  /*0490*/  ISETP.NE.AND.EX P0, PT, R11, R10, PT, P0 ;  /* 0x0000000a0b00720c */ /* 0x000fe40003f05300 */
[----:B------:R-:W-:Y:S02]  /*04a0*/  SHF.R.S32.HI R22, RZ, 0x1f, R22 ;  /* 0x0000001fff167819 */ /* 0x000fe40000011416 */
[----:B------:R-:W-:Y:S02]  /*04b0*/  LOP3.LUT R5, R5, 0xfffffffe, RZ, 0xc0, !PT ;  /* 0xfffffffe05057812 */ /* 0x000fe400078ec0ff */
[----:B------:R-:W-:-:S02]  /*04c0*/  LOP3.LUT R12, R12, 0x2, RZ, 0xc0, !PT ;  /* 0x000000020c0c7812 */ /* 0x000fc400078ec0ff */
[----:B------:R-:W-:Y:S02]  /*04d0*/  LOP3.LUT R17, R17, 0xfffffffa, RZ, 0xc0, !PT ;  /* 0xfffffffa11117812 */ /* 0x000fe400078ec0ff */
[----:B------:R-:W-:Y:S02]  /*04e0*/  LOP3.LUT R15, R13, 0xfffffffa, RZ, 0xc0, !PT ;  /* 0xfffffffa0d0f7812 */ /* 0x000fe400078ec0ff */
[----:B------:R-:W-:Y:S02]  /*04f0*/  SHF.R.S32.HI R6, RZ, 0x1e, R26 ;  /* 0x0000001eff067819 */ /* 0x000fe4000001141a */
[--C-:B------:R-:W-:Y:S02]  /*0500*/  SHF.R.S32.HI R10, RZ, 0x1f, R21.reuse ;  /* 0x0000001fff0a7819 */ /* 0x100fe40000011415 */
[----:B------:R-:W-:Y:S02]  /*0510*/  SHF.R.S32.HI R21, RZ, 0x1e, R21 ;  /* 0x0000001eff157819 */ /* 0x000fe40000011415 */
[----:B------:R-:W-:-:S02]  /*0520*/  P2R R29, PR, RZ, 0x1 ;  /* 0x00000001ff1d7803 */ /* 0x000fc40000000000 */
[----:B------:R-:W-:Y:S02]  /*0530*/  IADD3 R30, P2, PT, RZ, -R5, RZ ;  /* 0x80000005ff1e7210 */ /* 0x000fe40007f5e0ff */
[----:B------:R-:W-:Y:S02]  /*0540*/  IADD3.X R11, PT, PT, R22, RZ, RZ, P1, P5 ;  /* 0x000000ff160b7210 */ /* 0x000fe40000fea4ff */
[----:B------:R-:W-:Y:S02]  /*0550*/  IADD3 R17, P0, P1, R15, R17, R12 ;  /* 0x000000110f117210 */ /* 0x000fe4000791e00c */
[----:B------:R-:W-:Y:S02]  /*0560*/  SHF.R.S32.HI R5, RZ, 0x1f, R20 ;  /* 0x0000001fff057819 */ /* 0x000fe40000011414 */
[----:B------:R-:W-:Y:S02]  /*0570*/  LOP3.LUT R6, R6, 0xfffffffe, RZ, 0xc0, !PT ;  /* 0xfffffffe06067812 */ /* 0x000fe400078ec0ff */
[----:B------:R-:W-:-:S02]  /*0580*/  LOP3.LUT R21, R21, 0xfffffffe, RZ, 0xc0, !PT ;  /* 0xfffffffe15157812 */ /* 0x000fc400078ec0ff */
[----:B------:R-:W-:Y:S02]  /*0590*/  IADD3.X R14, PT, PT, R10, R5, RZ, P0, P1 ;  /* 0x000000050a0e7210 */ /* 0x000fe400007e24ff */
[----:B------:R-:W-:Y:S02]  /*05a0*/  SHF.R.S32.HI R20, RZ, 0x1e, R20 ;  /* 0x0000001eff147819 */ /* 0x000fe40000011414 */
[C---:B------:R-:W-:Y:S02]  /*05b0*/  IADD3 R6, P5, PT, R27.reuse, R6, RZ ;  /* 0x000000061b067210 */ /* 0x040fe40007fbe0ff */
[----:B------:R-:W-:Y:S02]  /*05c0*/  ISETP.NE.U32.AND P1, PT, R27, R30, PT ;  /* 0x0000001e1b00720c */ /* 0x000fe40003f25070 */
[----:B------:R-:W-:Y:S02]  /*05d0*/  IADD3 R27, P0, PT, RZ, -R21, RZ ;  /* 0x80000015ff1b7210 */ /* 0x000fe40007f1e0ff */
[----:B------:R-:W-:-:S02]  /*05e0*/  LOP3.LUT R20, R20, 0xfffffffe, RZ, 0xc0, !PT ;  /* 0xfffffffe14147812 */ /* 0x000fc400078ec0ff */
[----:B------:R-:W-:Y:S01]  /*05f0*/  ISETP.NE.U32.AND P6, PT, R12, R27, PT ;  /* 0x0000001b0c00720c */ /* 0x000fe20003fc5070 */
[----:B------:R-:W-:Y:S01]  /*0600*/  IMAD.X R30, RZ, RZ, ~R10, P0 ;  /* 0x000000ffff1e7224 */ /* 0x000fe200000e0e0a */
[--C-:B------:R-:W-:Y:S02]  /*0610*/  SHF.R.S32.HI R27, RZ, 0x1e, R4.reuse ;  /* 0x0000001eff1b7819 */ /* 0x100fe40000011404 */
[----:B------:R-:W-:Y:S02]  /*0620*/  SHF.R.S32.HI R31, RZ, 0x1f, R4 ;  /* 0x0000001fff1f7819 */ /* 0x000fe40000011404 */
[----:B------:R-:W-:Y:S02]  /*0630*/  IADD3 R4, P0, PT, RZ, -R20, RZ ;  /* 0x80000014ff047210 */ /* 0x000fe40007f1e0ff */
[----:B------:R-:W-:Y:S02]  /*0640*/  SHF.R.U32.HI R32, RZ, 0x5, R3 ;  /* 0x00000005ff207819 */ /* 0x000fe40000011603 */
[----:B------:R-:W-:Y:S01]  /*0650*/  P2R R28, PR, RZ, 0x10 ;  /* 0x00000010ff1c7803 */ /* 0x000fe20000000000 */
[----:B------:R-:W-:Y:S01]  /*0660*/  IMAD.X R20, RZ, RZ, ~R5, P0 ;  /* 0x000000ffff147224 */ /* 0x000fe200000e0e05 */
[----:B------:R-:W-:-:S02]  /*0670*/  LOP3.LUT R5, R32, 0x2, RZ, 0xc0, !PT ;  /* 0x0000000220057812 */ /* 0x000fc400078ec0ff */
[----:B------:R-:W-:Y:S02]  /*0680*/  LOP3.LUT R27, R27, 0xfffffffe, RZ, 0xc0, !PT ;  /* 0xfffffffe1b1b7812 */ /* 0x000fe400078ec0ff */
[-C--:B------:R-:W-:Y:S02]  /*0690*/  ISETP.NE.U32.AND P4, PT, R5, R4.reuse, PT ;  /* 0x000000040500720c */ /* 0x080fe40003f85070 */
[----:B------:R-:W-:Y:S02]  /*06a0*/  SHF.R.U64 R5, R2, 0x15, R3 ;  /* 0x0000001502057819 */ /* 0x000fe40000001203 */
[----:B------:R-:W-:Y:S02]  /*06b0*/  IADD3 R33, P0, PT, RZ, -R27, RZ ;  /* 0x8000001bff217210 */ /* 0x000fe40007f1e0ff */
[----:B------:R-:W-:Y:S02]  /*06c0*/  LOP3.LUT R5, R5, 0x2, RZ, 0xc0, !PT ;  /* 0x0000000205057812 */ /* 0x000fe400078ec0ff */
[----:B------:R-:W-:Y:S01]  /*06d0*/  LEA.HI.X.SX32 R26, R26, RZ, 0x1, P5 ;  /* 0x000000ff1a1a7211 */ /* 0x000fe200028f0eff */
[----:B------:R-:W-:Y:S01]  /*06e0*/  IMAD.X R27, RZ, RZ, ~R31, P0 ;  /* 0x000000ffff1b7224 */ /* 0x000fe200000e0e1f */
[----:B------:R-:W-:-:S02]  /*06f0*/  ISETP.NE.U32.AND P0, PT, R5, R4, PT ;  /* 0x000000040500720c */ /* 0x000fc40003f05070 */
[----:B------:R-:W0:Y:S01]  /*0700*/  LDC.64 R4, c[0x0][0x388] ;  /* 0x0000e200ff047b82 */ /* 0x000e220000000a00 */
[----:B------:R-:W-:Y:S02]  /*0710*/  ISETP.NE.U32.AND P5, PT, R6, R33, PT ;  /* 0x000000210600720c */ /* 0x000fe40003fa5070 */
[----:B------:R-:W-:Y:S01]  /*0720*/  ISETP.NE.AND.EX P6, PT, RZ, R30, PT, P6 ;  /* 0x0000001eff00720c */ /* 0x000fe20003fc5360 */
[----:B0-----:R-:W-:-:S05]  /*0730*/  IMAD.WIDE.U32 R4, R7, 0x8, R4 ;  /* 0x0000000807047825 */ /* 0x001fca00078e0004 */
[----:B------:R-:W2:Y:S01]  /*0740*/  LDG.E.64 R6, desc[UR4][R4.64] ;  /* 0x0000000404067981 */ /* 0x000ea2000c1e1b00 */
[----:B------:R-:W-:Y:S01]  /*0750*/  SHF.R.U64 R31, R2, 0x1c, R3 ;  /* 0x0000001c021f7819 */ /* 0x000fe20000001203 */
[----:B------:R-:W-:Y:S01]  /*0760*/  IMAD.X R22, RZ, RZ, ~R22, P3 ;  /* 0x000000ffff167224 */ /* 0x000fe200018e0e16 */
[----:B------:R-:W-:Y:S02]  /*0770*/  ISETP.NE.AND.EX P5, PT, R26, R27, PT, P5 ;  /* 0x0000001b1a00720c */ /* 0x000fe40003fa5350 */
[----:B------:R-:W-:Y:S02]  /*0780*/  ISETP.NE.AND.EX P0, PT, RZ, R20, PT, P0 ;  /* 0x00000014ff00720c */ /* 0x000fe40003f05300 */
[----:B------:R-:W-:Y:S02]  /*0790*/  LOP3.LUT R13, R13, 0x6, RZ, 0xc0, !PT ;  /* 0x000000060d0d7812 */ /* 0x000fe400078ec0ff */
[----:B--2---:R-:W-:Y:S02]  /*07a0*/  LOP3.LUT R30, R6, 0x2, R31, 0xf8, !PT ;  /* 0x00000002061e7812 */ /* 0x004fe400078ef81f */
[----:B------:R-:W-:-:S02]  /*07b0*/  SHF.R.U32.HI R31, RZ, 0x3, R3 ;  /* 0x00000003ff1f7819 */ /* 0x000fc40000011603 */
[----:B------:R-:W-:Y:S02]  /*07c0*/  SEL R6, RZ, 0x400, !P6 ;  /* 0x00000400ff067807 */ /* 0x000fe40007000000 */
[----:B------:R-:W-:Y:S02]  /*07d0*/  LOP3.LUT R30, R30, 0x8, R31, 0xf8, !PT ;  /* 0x000000081e1e7812 */ /* 0x000fe400078ef81f */
[----:B------:R-:W-:Y:S02]  /*07e0*/  ISETP.NE.AND.EX P6, PT, RZ, R20, PT, P4 ;  /* 0x00000014ff00720c */ /* 0x000fe40003fc5340 */
[----:B------:R-:W-:Y:S01]  /*07f0*/  LOP3.LUT R23, R30, 0x80, R23, 0xf8, !PT ;  /* 0x000000801e177812 */ /* 0x000fe200078ef817 */
[----:B------:R-:W-:Y:S01]  /*0800*/  IMAD.SHL.U32 R30, R2, 0x2, RZ ;  /* 0x00000002021e7824 */ /* 0x000fe200078e00ff */
[----:B------:R-:W-:Y:S02]  /*0810*/  ISETP.NE.AND P4, PT, R28, RZ, PT ;  /* 0x000000ff1c00720c */ /* 0x000fe40003f85270 */
[----:B------:R-:W-:-:S02]  /*0820*/  SEL R28, RZ, 0x10, !P6 ;  /* 0x00000010ff1c7807 */ /* 0x000fc40007000000 */
[----:B------:R-:W-:Y:S02]  /*0830*/  LOP3.LUT R23, R23, 0x200, R30, 0xf8, !PT ;  /* 0x0000020017177812 */ /* 0x000fe400078ef81e */
[--C-:B------:R-:W-:Y:S02]  /*0840*/  SHF.R.U32.HI R30, RZ, 0x6, R3.reuse ;  /* 0x00000006ff1e7819 */ /* 0x100fe40000011603 */
[----:B------:R-:W-:Y:S02]  /*0850*/  LOP3.LUT R24, R23, 0x8000, R24, 0xf8, !PT ;  /* 0x0000800017187812 */ /* 0x000fe400078ef818 */
[C---:B------:R-:W-:Y:S02]  /*0860*/  SHF.R.U64 R23, R2.reuse, 0x17, R3 ;  /* 0x0000001702177819 */ /* 0x040fe40000001203 */
[----:B------:R-:W-:Y:S01]  /*0870*/  ISETP.NE.AND.EX P3, PT, RZ, R22, PT, P4 ;  /* 0x00000016ff00720c */ /* 0x000fe20003f65340 */
[----:B------:R-:W-:Y:S01]  /*0880*/  IMAD.SHL.U32 R22, R2, 0x1000000, RZ ;  /* 0x0100000002167824 */ /* 0x000fe200078e00ff */
[----:B------:R-:W-:-:S02]  /*0890*/  LOP3.LUT R24, R24, 0x10000, R23, 0xf8, !PT ;  /* 0x0001000018187812 */ /* 0x000fc400078ef817 */
[----:B------:R-:W-:Y:S02]  /*08a0*/  SHF.R.U64 R23, R2, 0x1, R3 ;  /* 0x0000000102177819 */ /* 0x000fe40000001203 */
[----:B------:R-:W-:Y:S02]  /*08b0*/  SHF.R.S32.HI R26, RZ, 0x1e, R22 ;  /* 0x0000001eff1a7819 */ /* 0x000fe40000011416 */
[----:B------:R-:W-:Y:S02]  /*08c0*/  LOP3.LUT R30, R30, R23, RZ, 0xfc, !PT ;  /* 0x000000171e1e7212 */ /* 0x000fe400078efcff */
[----:B------:R-:W-:Y:S02]  /*08d0*/  LOP3.LUT R24, R24, 0x100000, R23, 0xf8, !PT ;  /* 0x0010000018187812 */ /* 0x000fe400078ef817 */
[----:B------:R-:W-:Y:S02]  /*08e0*/  LOP3.LUT R26, R26, 0xfffffffe, RZ, 0xc0, !PT ;  /* 0xfffffffe1a1a7812 */ /* 0x000fe400078ec0ff */
[----:B------:R-:W-:Y:S01]  /*08f0*/  LOP3.LUT R23, R24, 0x400000, R25, 0xf8, !PT ;  /* 0x0040000018177812 */ /* 0x000fe200078ef819 */
[----:B------:R-:W-:Y:S01]  /*0900*/  IMAD.SHL.U32 R24, R30, 0x800000, RZ ;  /* 0x008000001e187824 */ /* 0x000fe200078e00ff */
[----:B------:R-:W-:-:S02]  /*0910*/  SHF.R.U64 R25, R2, 0xa, R3 ;  /* 0x0000000a02197819 */ /* 0x000fc40000001203 */
[----:B------:R-:W-:Y:S02]  /*0920*/  ISETP.NE.AND P6, PT, R29, RZ, PT ;  /* 0x000000ff1d00720c */ /* 0x000fe40003fc5270 */
[----:B------:R-:W-:Y:S02]  /*0930*/  LOP3.LUT R23, R23, 0x800000, R24, 0xf8, !PT ;  /* 0x0080000017177812 */ /* 0x000fe400078ef818 */
[----:B------:R-:W-:Y:S02]  /*0940*/  LOP3.LUT R25, R25, 0x1, RZ, 0xc0, !PT ;  /* 0x0000000119197812 */ /* 0x000fe400078ec0ff */
[----:B------:R-:W-:Y:S02]  /*0950*/  LOP3.LUT R24, R6, R23, R28, 0xfe, !PT ;  /* 0x0000001706187212 */ /* 0x000fe400078efe1c */
[C-C-:B------:R-:W-:Y:S02]  /*0960*/  SHF.R.U64 R6, R2.reuse, 0xc, R3.reuse ;  /* 0x0000000c02067819 */ /* 0x140fe40000001203 */
[----:B------:R-:W-:-:S02]  /*0970*/  SHF.R.U64 R23, R2, 0x2, R3 ;  /* 0x0000000202177819 */ /* 0x000fc40000001203 */
[----:B------:R-:W-:Y:S02]  /*0980*/  LOP3.LUT R6, R6, 0x1, RZ, 0xc0, !PT ;  /* 0x0000000106067812 */ /* 0x000fe400078ec0ff */
[----:B------:R-:W-:-:S04]  /*0990*/  LOP3.LUT R23, R23, 0x1, RZ, 0xc0, !PT ;  /* 0x0000000117177812 */ /* 0x000fc800078ec0ff */
[----:B------:R-:W-:Y:S02]  /*09a0*/  IADD3 R23, P4, PT, R23, R6, RZ ;  /* 0x0000000617177210 */ /* 0x000fe40007f9e0ff */
[----:B------:R-:W-:Y:S02]  /*09b0*/  SEL R6, RZ, 0x1000000, !P3 ;  /* 0x01000000ff067807 */ /* 0x000fe40005800000 */
[C---:B------:R-:W-:Y:S01]  /*09c0*/  LEA R27, P3, R18.reuse, R21, 0x1 ;  /* 0x00000015121b7211 */ /* 0x040fe200078608ff */
[----:B------:R-:W-:Y:S01]  /*09d0*/  IMAD.SHL.U32 R20, R23, 0x2, RZ ;  /* 0x0000000217147824 */ /* 0x000fe200078e00ff */
[----:B------:R-:W-:Y:S02]  /*09e0*/  SEL R21, RZ, 0x40000, !P6 ;  /* 0x00040000ff157807 */ /* 0x000fe40007000000 */
[----:B------:R-:W-:Y:S02]  /*09f0*/  LEA.HI.X R19, R18, R10, R19, 0x1, P3 ;  /* 0x0000000a12137211 */ /* 0x000fe400018f0c13 */
[----:B------:R-:W-:-:S02]  /*0a00*/  SHF.R.U64 R18, R2, 0xf, R3 ;  /* 0x0000000f02127819 */ /* 0x000fc40000001203 */
[----:B------:R-:W-:Y:S02]  /*0a10*/  ISETP.NE.U32.AND P3, PT, R17, R26, PT ;  /* 0x0000001a1100720c */ /* 0x000fe40003f65070 */
[----:B------:R-:W-:Y:S02]  /*0a20*/  LOP3.LUT R18, R18, 0x1, RZ, 0xc0, !PT ;  /* 0x0000000112127812 */ /* 0x000fe400078ec0ff */
[----:B------:R-:W-:Y:S02]  /*0a30*/  SHF.R.S32.HI R17, RZ, 0x1f, R16 ;  /* 0x0000001fff117819 */ /* 0x000fe40000011410 */
[----:B------:R-:W-:Y:S02]  /*0a40*/  IADD3 R16, P6, PT, R18, R25, RZ ;  /* 0x0000001912107210 */ /* 0x000fe40007fde0ff */
[----:B------:R-:W-:Y:S01]  /*0a50*/  SHF.L.U64.HI R25, R2, 0x1a, R3 ;  /* 0x0000001a02197819 */ /* 0x000fe20000010203 */
[----:B------:R-:W-:Y:S01]  /*0a60*/  IMAD.X R17, RZ, RZ, ~R17, P2 ;  /* 0x000000ffff117224 */ /* 0x000fe200010e0e11 */
[----:B------:R-:W-:Y:S01]  /*0a70*/  ISETP.GT.U32.AND P2, PT, R27, 0x5, PT ;  /* 0x000000051b00780c */ /* 0x000fe20003f44070 */
[----:B------:R-:W-:Y:S01]  /*0a80*/  IMAD.SHL.U32 R18, R16, 0x2, RZ ;  /* 0x0000000210127824 */ /* 0x000fe200078e00ff */
[----:B------:R-:W-:Y:S01]  /*0a90*/  SHF.R.S32.HI R25, RZ, 0x1f, R25 ;  /* 0x0000001fff197819 */ /* 0x000fe20000011419 */
[----:B------:R-:W-:Y:S01]  /*0aa0*/  IMAD.X R27, RZ, RZ, RZ, P6 ;  /* 0x000000ffff1b7224 */ /* 0x000fe200030e06ff */
[----:B------:R-:W-:-:S02]  /*0ab0*/  ISETP.NE.AND.EX P1, PT, RZ, R17, PT, P1 ;  /* 0x00000011ff00720c */ /* 0x000fc40003f25310 */
[----:B------:R-:W-:Y:S02]  /*0ac0*/  LOP3.LUT R25, R25, 0x6, RZ, 0xc0, !PT ;  /* 0x0000000619197812 */ /* 0x000fe400078ec0ff */
[----:B------:R-:W-:Y:S02]  /*0ad0*/  SEL R17, RZ, 0x80000, !P1 ;  /* 0x00080000ff117807 */ /* 0x000fe40004800000 */
[----:B------:R-:W-:Y:S01]  /*0ae0*/  ISETP.NE.U32.AND P1, PT, R18, R25, PT ;  /* 0x000000191200720c */ /* 0x000fe20003f25070 */
[----:B------:R-:W-:Y:S01]  /*0af0*/  IMAD.X R18, RZ, RZ, RZ, P4 ;  /* 0x000000ffff127224 */ /* 0x000fe200020e06ff */
[----:B------:R-:W-:Y:S01]  /*0b00*/  LOP3.LUT R21, R17, R24, R21, 0xfe, !PT ;  /* 0x0000001811157212 */ /* 0x000fe200078efe15 */
[----:B------:R-:W-:Y:S01]  /*0b10*/  IMAD.SHL.U32 R17, R2, 0x200000, RZ ;  /* 0x0020000002117824 */ /* 0x000fe200078e00ff */
[----:B------:R-:W-:Y:S02]  /*0b20*/  ISETP.NE.U32.AND P4, PT, R20, R13, PT ;  /* 0x0000000d1400720c */ /* 0x000fe40003f85070 */
[----:B------:R-:W-:-:S02]  /*0b30*/  SHF.L.U64.HI R25, R23, 0x1, R18 ;  /* 0x0000000117197819 */ /* 0x000fc40000010212 */
[----:B------:R-:W-:Y:S02]  /*0b40*/  SHF.R.S32.HI R23, RZ, 0x1e, R17 ;  /* 0x0000001eff177819 */ /* 0x000fe40000011411 */
[----:B------:R-:W-:Y:S02]  /*0b50*/  SEL R13, RZ, 0x40, !P5 ;  /* 0x00000040ff0d7807 */ /* 0x000fe40006800000 */
[----:B------:R-:W-:Y:S02]  /*0b60*/  LOP3.LUT R23, R23, 0xfffffffe, RZ, 0xc0, !PT ;  /* 0xfffffffe17177812 */ /* 0x000fe400078ec0ff */
[----:B------:R-:W-:Y:S02]  /*0b70*/  SEL R18, RZ, 0x200000, !P0 ;  /* 0x00200000ff127807 */ /* 0x000fe40004000000 */
[----:B------:R-:W-:Y:S02]  /*0b80*/  IADD3 R8, P5, PT, R23, R8, RZ ;  /* 0x0000000817087210 */ /* 0x000fe40007fbe0ff */
[----:B------:R-:W-:-:S02]  /*0b90*/  SHF.R.U64 R23, R2, 0x8, R3 ;  /* 0x0000000802177819 */ /* 0x000fc40000001203 */
[----:B------:R-:W-:Y:S02]  /*0ba0*/  IADD3 R15, P0, PT, R20, R15, RZ ;  /* 0x0000000f140f7210 */ /* 0x000fe40007f1e0ff */
[----:B------:R-:W-:Y:S02]  /*0bb0*/  SHF.R.U64 R20, R2, 0xb, R3 ;  /* 0x0000000b02147819 */ /* 0x000fe40000001203 */
[----:B------:R-:W-:Y:S01]  /*0bc0*/  LOP3.LUT R23, R23, 0x2, RZ, 0xc0, !PT ;  /* 0x0000000217177812 */ /* 0x000fe200078ec0ff */
[----:B------:R-:W-:Y:S01]  /*0bd0*/  IMAD.X R10, R25, 0x1, R10, P0 ;  /* 0x00000001190a7824 */ /* 0x000fe200000e060a */
[----:B------:R-:W-:Y:S02]  /*0be0*/  LOP3.LUT R20, R20, 0x2, RZ, 0xc0, !PT ;  /* 0x0000000214147812 */ /* 0x000fe400078ec0ff */
[----:B------:R-:W-:Y:S02]  /*0bf0*/  IADD3 R12, P6, PT, R23, R12, RZ ;  /* 0x0000000c170c7210 */ /* 0x000fe40007fde0ff */
[----:B------:R-:W-:-:S02]  /*0c00*/  IADD3 R9, P0, PT, R20, R9, RZ ;  /* 0x0000000914097210 */ /* 0x000fc40007f1e0ff */
[----:B------:R-:W-:Y:S01]  /*0c10*/  ISETP.NE.AND.EX P4, PT, R25, RZ, PT, P4 ;  /* 0x000000ff1900720c */ /* 0x000fe20003f85340 */
[----:B------:R-:W-:Y:S01]  /*0c20*/  IMAD.X R20, RZ, RZ, RZ, P6 ;  /* 0x000000ffff147224 */ /* 0x000fe200030e06ff */
[----:B------:R-:W-:Y:S01]  /*0c30*/  ISETP.GT.U32.AND P6, PT, R12, 0x3, PT ;  /* 0x000000030c00780c */ /* 0x000fe20003fc4070 */
[----:B------:R-:W-:Y:S01]  /*0c40*/  IMAD.X R11, RZ, RZ, R11, P0 ;  /* 0x000000ffff0b7224 */ /* 0x000fe200000e060b */
[----:B------:R-:W-:Y:S02]  /*0c50*/  SHF.R.S32.HI R12, RZ, 0x1f, R17 ;  /* 0x0000001fff0c7819 */ /* 0x000fe40000011411 */
[----:B------:R-:W-:Y:S02]  /*0c60*/  SHF.L.U64.HI R16, R16, 0x1, R27 ;  /* 0x0000000110107819 */ /* 0x000fe4000001021b */
[----:B------:R-:W-:Y:S02]  /*0c70*/  LOP3.LUT R12, R12, 0xfffffff6, RZ, 0xc0, !PT ;  /* 0xfffffff60c0c7812 */ /* 0x000fe400078ec0ff */
[----:B------:R-:W-:-:S02]  /*0c80*/  ISETP.GT.U32.AND.EX P6, PT, R20, RZ, PT, P6 ;  /* 0x000000ff1400720c */ /* 0x000fc40003fc4160 */
[----:B------:R-:W-:Y:S02]  /*0c90*/  SHF.R.S32.HI R17, RZ, 0x1f, R17 ;  /* 0x0000001fff117819 */ /* 0x000fe40000011411 */
[----:B------:R-:W-:Y:S02]  /*0ca0*/  SEL R20, RZ, 0x800, !P4 ;  /* 0x00000800ff147807 */ /* 0x000fe40006000000 */
[----:B------:R-:W-:Y:S01]  /*0cb0*/  LOP3.LUT R6, R6, R21, R18, 0xfe, !PT ;  /* 0x0000001506067212 */ /* 0x000fe200078efe12 */
[----:B------:R-:W-:Y:S01]  /*0cc0*/  IMAD.X R0, R0, 0x1, R17, P5 ;  /* 0x0000000100007824 */ /* 0x000fe200028e0611 */
[----:B------:R-:W-:Y:S02]  /*0cd0*/  SHF.R.S32.HI R23, RZ, 0x1f, R22 ;  /* 0x0000001fff177819 */ /* 0x000fe40000011416 */
[----:B------:R-:W-:Y:S02]  /*0ce0*/  ISETP.NE.U32.AND P4, PT, R15, R12, PT ;  /* 0x0000000c0f00720c */ /* 0x000fe40003f85070 */
[----:B------:R-:W-:-:S02]  /*0cf0*/  ISETP.NE.AND.EX P1, PT, R16, RZ, PT, P1 ;  /* 0x000000ff1000720c */ /* 0x000fc40003f25310 */
[----:B------:R-:W-:Y:S02]  /*0d00*/  LOP3.LUT R6, R20, R6, R13, 0xfe, !PT ;  /* 0x0000000614067212 */ /* 0x000fe400078efe0d */
[----:B------:R-:W-:Y:S02]  /*0d10*/  ISETP.NE.AND.EX P3, PT, R14, R23, PT, P3 ;  /* 0x000000170e00720c */ /* 0x000fe40003f65330 */
[----:B------:R-:W-:Y:S02]  /*0d20*/  SEL R12, RZ, 0x1000, !P1 ;  /* 0x00001000ff0c7807 */ /* 0x000fe40004800000 */
[----:B------:R-:W-:Y:S02]  /*0d30*/  SEL R13, RZ, 0x4000, !P6 ;  /* 0x00004000ff0d7807 */ /* 0x000fe40007000000 */
[----:B------:R-:W-:Y:S02]  /*0d40*/  ISETP.GT.U32.AND P5, PT, R9, 0x7, PT ;  /* 0x000000070900780c */ /* 0x000fe40003fa4070 */
[----:B------:R-:W-:-:S02]  /*0d50*/  ISETP.NE.AND.EX P4, PT, R10, R17, PT, P4 ;  /* 0x000000110a00720c */ /* 0x000fc40003f85340 */
[----:B------:R-:W-:Y:S02]  /*0d60*/  ISETP.GT.U32.AND P1, PT, R8, 0x3, PT ;  /* 0x000000030800780c */ /* 0x000fe40003f24070 */
[----:B------:R-:W-:Y:S02]  /*0d70*/  LOP3.LUT R6, R13, R6, R12, 0xfe, !PT ;  /* 0x000000060d067212 */ /* 0x000fe400078efe0c */
[----:B------:R-:W-:Y:S02]  /*0d80*/  SEL R9, RZ, 0x2000, !P3 ;  /* 0x00002000ff097807 */ /* 0x000fe40005800000 */
[----:B------:R-:W-:Y:S02]  /*0d90*/  SEL R8, RZ, 0x100, !P4 ;  /* 0x00000100ff087807 */ /* 0x000fe40006000000 */
[----:B------:R-:W-:Y:S02]  /*0da0*/  ISETP.GT.U32.AND.EX P2, PT, R19, RZ, PT, P2 ;  /* 0x000000ff1300720c */ /* 0x000fe40003f44120 */
[----:B------:R-:W-:-:S02]  /*0db0*/  ISETP.GT.U32.AND.EX P5, PT, R11, RZ, PT, P5 ;  /* 0x000000ff0b00720c */ /* 0x000fc40003fa4150 */
[----:B------:R-:W-:Y:S02]  /*0dc0*/  ISETP.GT.U32.AND.EX P1, PT, R0, RZ, PT, P1 ;  /* 0x000000ff0000720c */ /* 0x000fe40003f24110 */
[----:B------:R-:W-:Y:S02]  /*0dd0*/  LOP3.LUT R6, R9, R6, R8, 0xfe, !PT ;  /* 0x0000000609067212 */ /* 0x000fe400078efe08 */
[----:B------:R-:W-:Y:S02]  /*0de0*/  SEL R0, RZ, 0x4, !P2 ;  /* 0x00000004ff007807 */ /* 0x000fe40005000000 */
[----:B------:R-:W-:Y:S02]  /*0df0*/  SEL R11, RZ, 0x20, !P5 ;  /* 0x00000020ff0b7807 */ /* 0x000fe40006800000 */
[----:B------:R-:W-:Y:S02]  /*0e00*/  SEL R9, RZ, 0x20000, !P1 ;  /* 0x00020000ff097807 */ /* 0x000fe40004800000 */
[----:B------:R-:W-:-:S02]  /*0e10*/  LOP3.LUT R6, R11, R6, R0, 0xfe, !PT ;  /* 0x000000060b067212 */ /* 0x000fc400078efe00 */
[----:B------:R-:W-:Y:S02]  /*0e20*/  SHF.R.U64 R3, R2, 0x19, R3 ;  /* 0x0000001902037819 */ /* 0x000fe40000001203 */
[----:B------:R-:W-:-:S04]  /*0e30*/  LOP3.LUT R6, R6, R9, RZ, 0xfc, !PT ;  /* 0x0000000906067212 */ /* 0x000fc800078efcff */
[----:B------:R-:W-:-:S04]  /*0e40*/  LOP3.LUT R6, R6, 0x1, R3, 0xf8, !PT ;  /* 0x0000000106067812 */ /* 0x000fc800078ef803 */
[----:B------:R-:W-:-:S05]  /*0e50*/  LOP3.LUT R6, R6, 0x2000000, RZ, 0xfc, !PT ;  /* 0x0200000006067812 */ /* 0x000fca00078efcff */
[----:B------:R-:W-:Y:S01]  /*0e60*/  STG.E.64 desc[UR4][R4.64], R6 ;  /* 0x0000000604007986 */ /* 0x000fe2000c101b04 */
[----:B------:R-:W-:Y:S05]  /*0e70*/  EXIT ;  /* 0x000000000000794d */ /* 0x000fea0003800000 */
.L_x_30:
        /* <DEDUP_REMOVED lines=16> */
.L_x_66:


//--------------------- .text._Z19passo_bool_2_parte2PyS_y --------------------------
	.section	.text._Z19passo_bool_2_parte2PyS_y,"ax",@progbits
	.align	128
        .global         _Z19passo_bool_2_parte2PyS_y
        .type           _Z19passo_bool_2_parte2PyS_y,@function
        .size           _Z19passo_bool_2_parte2PyS_y,(.L_x_67 - _Z19passo_bool_2_parte2PyS_y)
        .other          _Z19passo_bool_2_parte2PyS_y,@"STO_CUDA_ENTRY STV_DEFAULT"
_Z19passo_bool_2_parte2PyS_y:
.text._Z19passo_bool_2_parte2PyS_y:
        /* <DEDUP_REMOVED lines=23> */
[----:B---3--:R-:W-:-:S02]  /*0170*/  LOP3.LUT R0, R5, R9, RZ, 0xfc, !PT ;  /* 0x0000000905007212 */ /* 0x008fc400078efcff */
[----:B------:R-:W-:Y:S02]  /*0180*/  LOP3.LUT R12, R12, 0x4000000, RZ, 0xc0, !PT ;  /* 0x040000000c0c7812 */ /* 0x000fe400078ec0ff */
[C-C-:B------:R-:W-:Y:S02]  /*0190*/  SHF.R.U64 R9, R6.reuse, 0x1c, R7.reuse ;  /* 0x0000001c06097819 */ /* 0x140fe40000001207 */
[--C-:B------:R-:W-:Y:S02]  /*01a0*/  SHF.R.U64 R8, R6, 0x1e, R7.reuse ;  /* 0x0000001e06087819 */ /* 0x100fe40000001207 */
[----:B------:R-:W-:Y:S02]  /*01b0*/  SHF.R.U32.HI R11, RZ, 0x8, R7 ;  /* 0x00000008ff0b7819 */ /* 0x000fe40000011607 */
[----:B------:R-:W-:Y:S01]  /*01c0*/  LOP3.LUT R13, R12, 0x8000000, R13, 0xf8, !PT ;  /* 0x080000000c0d7812 */ /* 0x000fe200078ef80d */
[----:B------:R-:W-:Y:S01]  /*01d0*/  IMAD.SHL.U32 R12, R6, 0x1000, RZ ;  /* 0x00001000060c7824 */ /* 0x000fe200078e00ff */
[----:B------:R-:W-:-:S02]  /*01e0*/  LOP3.LUT R8, R8, R10, R9, 0x8, !PT ;  /* 0x0000000a08087212 */ /* 0x000fc400078e0809 */
[----:B------:R-:W-:Y:S02]  /*01f0*/  LOP3.LUT R0, R0, 0x1, R11, 0xf8, !PT ;  /* 0x0000000100007812 */ /* 0x000fe400078ef80b */
[--C-:B------:R-:W-:Y:S01]  /*0200*/  SHF.R.U32.HI R5, RZ, 0x7, R7.reuse ;  /* 0x00000007ff057819 */ /* 0x100fe20000011607 */
[----:B------:R-:W-:Y:S01]  /*0210*/  IMAD.SHL.U32 R8, R8, 0x20000000, RZ ;  /* 0x2000000008087824 */ /* 0x000fe200078e00ff */
[----:B------:R-:W-:Y:S02]  /*0220*/  SHF.L.U64.HI R11, R6, 0x2, R7 ;  /* 0x00000002060b7819 */ /* 0x000fe40000010207 */
[----:B------:R-:W-:Y:S02]  /*0230*/  LOP3.LUT R0, R0, 0x2, R5, 0xf8, !PT ;  /* 0x0000000200007812 */ /* 0x000fe400078ef805 */
[----:B------:R-:W-:Y:S02]  /*0240*/  LOP3.LUT R9, R13, 0x10000000, R12, 0xf8, !PT ;  /* 0x100000000d097812 */ /* 0x000fe400078ef80c */
[----:B------:R-:W-:-:S02]  /*0250*/  SHF.L.U64.HI R5, R6, 0x1, R7 ;  /* 0x0000000106057819 */ /* 0x000fc40000010207 */
[----:B------:R-:W-:Y:S02]  /*0260*/  LOP3.LUT R0, R0, 0x4, R11, 0xf8, !PT ;  /* 0x0000000400007812 */ /* 0x000fe400078ef80b */
[----:B------:R-:W-:Y:S02]  /*0270*/  LOP3.LUT R8, R9, 0x20000000, R8, 0xf8, !PT ;  /* 0x2000000009087812 */ /* 0x000fe400078ef808 */
[----:B------:R-:W-:Y:S02]  /*0280*/  SHF.R.U64 R13, R6, 0x8, R7 ;  /* 0x00000008060d7819 */ /* 0x000fe40000001207 */
[----:B------:R-:W-:Y:S02]  /*0290*/  LOP3.LUT R0, R0, 0x8, R5, 0xf8, !PT ;  /* 0x0000000800007812 */ /* 0x000fe400078ef805 */
[----:B------:R-:W-:Y:S02]  /*02a0*/  SHF.L.U64.HI R5, R6, 0x5, R7 ;  /* 0x0000000506057819 */ /* 0x000fe40000010207 */
[----:B------:R-:W-:-:S02]  /*02b0*/  LOP3.LUT R13, R8, 0x40000000, R13, 0xf8, !PT ;  /* 0x40000000080d7812 */ /* 0x000fc400078ef80d */
[----:B------:R-:W-:Y:S02]  /*02c0*/  SHF.R.U64 R8, R6, 0x17, R7 ;  /* 0x0000001706087819 */ /* 0x000fe40000001207 */
[----:B------:R-:W-:Y:S02]  /*02d0*/  LOP3.LUT R0, R0, 0x10, R5, 0xf8, !PT ;  /* 0x0000001000007812 */ /* 0x000fe400078ef805 */
[--C-:B------:R-:W-:Y:S02]  /*02e0*/  SHF.R.U64 R5, R6, 0xe, R7.reuse ;  /* 0x0000000e06057819 */ /* 0x100fe40000001207 */
[----:B------:R-:W-:Y:S02]  /*02f0*/  LOP3.LUT R8, R8, 0x1, RZ, 0xc, !PT ;  /* 0x0000000108087812 */ /* 0x000fe400078e0cff */
[C-C-:B------:R-:W-:Y:S02]  /*0300*/  SHF.R.U64 R10, R6.reuse, 0x3, R7.reuse ;  /* 0x00000003060a7819 */ /* 0x140fe40000001207 */
[C---:B------:R-:W-:Y:S01]  /*0310*/  SHF.R.U64 R9, R6.reuse, 0x14, R7 ;  /* 0x0000001406097819 */ /* 0x040fe20000001207 */
[----:B------:R-:W-:Y:S01]  /*0320*/  IMAD.SHL.U32 R7, R6, 0x40, RZ ;  /* 0x0000004006077824 */ /* 0x000fe200078e00ff */
[----:B------:R-:W-:-:S02]  /*0330*/  LOP3.LUT R5, R8, R5, RZ, 0xc0, !PT ;  /* 0x0000000508057212 */ /* 0x000fc400078ec0ff */
[----:B------:R-:W-:Y:S02]  /*0340*/  LOP3.LUT R0, R0, 0x20, R11, 0xf8, !PT ;  /* 0x0000002000007812 */ /* 0x000fe400078ef80b */
[----:B------:R-:W-:Y:S01]  /*0350*/  LOP3.LUT R11, R13, 0x80000000, R10, 0xf8, !PT ;  /* 0x800000000d0b7812 */ /* 0x000fe200078ef80a */
[----:B------:R-:W-:Y:S01]  /*0360*/  IMAD.SHL.U32 R5, R5, 0x40, RZ ;  /* 0x0000004005057824 */ /* 0x000fe200078e00ff */
[----:B------:R-:W-:Y:S02]  /*0370*/  LOP3.LUT R4, R4, R8, R9, 0xf8, !PT ;  /* 0x0000000804047212 */ /* 0x000fe400078ef809 */
[----:B------:R-:W-:Y:S02]  /*0380*/  LOP3.LUT R0, R0, 0xffffff80, R7, 0xf8, !PT ;  /* 0xffffff8000007812 */ /* 0x000fe400078ef807 */
[----:B------:R-:W-:Y:S02]  /*0390*/  LOP3.LUT R4, R4, R11, RZ, 0xfc, !PT ;  /* 0x0000000b04047212 */ /* 0x000fe400078efcff */
[----:B------:R-:W-:-:S05]  /*03a0*/  LOP3.LUT R5, R0, R5, RZ, 0xfc, !PT ;  /* 0x0000000500057212 */ /* 0x000fca00078efcff */
[----:B------:R-:W-:Y:S01]  /*03b0*/  STG.E.64 desc[UR4][R2.64], R4 ;  /* 0x0000000402007986 */ /* 0x000fe2000c101b04 */
[----:B------:R-:W-:Y:S05]  /*03c0*/  EXIT ;  /* 0x000000000000794d */ /* 0x000fea0003800000 */
.L_x_31:
        /* <DEDUP_REMOVED lines=11> */
.L_x_67:


//--------------------- .text._Z19passo_bool_2_parte1PyS_y --------------------------
	.section	.text._Z19passo_bool_2_parte1PyS_y,"ax",@progbits
	.align	128
        .global         _Z19passo_bool_2_parte1PyS_y
        .type           _Z19passo_bool_2_parte1PyS_y,@function
        .size           _Z19passo_bool_2_parte1PyS_y,(.L_x_68 - _Z19passo_bool_2_parte1PyS_y)
        .other          _Z19passo_bool_2_parte1PyS_y,@"STO_CUDA_ENTRY STV_DEFAULT"
_Z19passo_bool_2_parte1PyS_y:
.text._Z19passo_bool_2_parte1PyS_y:
        /* <DEDUP_REMOVED lines=19> */
[----:B------:R-:W-:Y:S02]  /*0130*/  SHF.R.U64 R0, R6, 0x2, R7 ;  /* 0x0000000206007819 */ /* 0x000fe40000001207 */
[----:B---3--:R-:W-:Y:S02]  /*0140*/  LOP3.LUT R17, R4, 0x800000, R9, 0xf8, !PT ;  /* 0x0080000004117812 */ /* 0x008fe400078ef809 */
[C---:B------:R-:W-:Y:S02]  /*0150*/  SHF.R.U64 R16, R6.reuse, 0x4, R7 ;  /* 0x0000000406107819 */ /* 0x040fe40000001207 */
[----:B------:R-:W-:Y:S01]  /*0160*/  LOP3.LUT R17, R17, 0x100, R0, 0xf8, !PT ;  /* 0x0000010011117812 */ /* 0x000fe200078ef800 */
[----:B------:R-:W-:-:S03]  /*0170*/  IMAD.SHL.U32 R4, R6, 0x2, RZ ;  /* 0x0000000206047824 */ /* 0x000fc600078e00ff */
[----:B------:R-:W-:Y:S02]  /*0180*/  LOP3.LUT R17, R17, 0x80, R16, 0xf8, !PT ;  /* 0x0000008011117812 */ /* 0x000fe400078ef810 */
[C-C-:B------:R-:W-:Y:S02]  /*0190*/  SHF.R.U64 R8, R6.reuse, 0x13, R7.reuse ;  /* 0x0000001306087819 */ /* 0x140fe40000001207 */
[----:B------:R-:W-:Y:S02]  /*01a0*/  LOP3.LUT R17, R17, 0x200, R4, 0xf8, !PT ;  /* 0x0000020011117812 */ /* 0x000fe400078ef804 */
[--C-:B------:R-:W-:Y:S02]  /*01b0*/  SHF.R.U64 R4, R6, 0x17, R7.reuse ;  /* 0x0000001706047819 */ /* 0x100fe40000001207 */
[----:B------:R-:W-:Y:S02]  /*01c0*/  LOP3.LUT R17, R17, 0x8000, R8, 0xf8, !PT ;  /* 0x0000800011117812 */ /* 0x000fe400078ef808 */
[----:B------:R-:W-:-:S02]  /*01d0*/  SHF.R.U32.HI R20, RZ, 0x5, R7 ;  /* 0x00000005ff147819 */ /* 0x000fc40000011607 */
[----:B------:R-:W-:Y:S02]  /*01e0*/  LOP3.LUT R17, R17, 0x10000, R4, 0xf8, !PT ;  /* 0x0001000011117812 */ /* 0x000fe400078ef804 */
[--C-:B------:R-:W-:Y:S02]  /*01f0*/  SHF.R.U64 R8, R6, 0x1, R7.reuse ;  /* 0x0000000106087819 */ /* 0x100fe40000001207 */
[----:B------:R-:W-:Y:S02]  /*0200*/  LOP3.LUT R20, R20, 0x1, RZ, 0xc, !PT ;  /* 0x0000000114147812 */ /* 0x000fe400078e0cff */
[C-C-:B------:R-:W-:Y:S02]  /*0210*/  SHF.R.U64 R22, R6.reuse, 0xd, R7.reuse ;  /* 0x0000000d06167819 */ /* 0x140fe40000001207 */
[----:B------:R-:W-:Y:S02]  /*0220*/  LOP3.LUT R17, R17, 0x100000, R8, 0xf8, !PT ;  /* 0x0010000011117812 */ /* 0x000fe400078ef808 */
[----:B------:R-:W-:-:S02]  /*0230*/  SHF.R.U64 R14, R6, 0x8, R7 ;  /* 0x00000008060e7819 */ /* 0x000fc40000001207 */
[--C-:B------:R-:W-:Y:S02]  /*0240*/  SHF.R.U64 R11, R6, 0xa, R7.reuse ;  /* 0x0000000a060b7819 */ /* 0x100fe40000001207 */
[----:B------:R-:W-:Y:S01]  /*0250*/  LOP3.LUT R4, R20, R9, RZ, 0xc0, !PT ;  /* 0x0000000914047212 */ /* 0x000fe200078ec0ff */
[C---:B------:R-:W-:Y:S01]  /*0260*/  IMAD.SHL.U32 R12, R6.reuse, 0x40, RZ ;  /* 0x00000040060c7824 */ /* 0x040fe200078e00ff */
[----:B------:R-:W-:Y:S02]  /*0270*/  LOP3.LUT R17, R17, 0x400000, R22, 0xf8, !PT ;  /* 0x0040000011117812 */ /* 0x000fe400078ef816 */
[--C-:B------:R-:W-:Y:S01]  /*0280*/  SHF.R.U64 R9, R6, 0x11, R7.reuse ;  /* 0x0000001106097819 */ /* 0x100fe20000001207 */
[----:B------:R-:W-:Y:S01]  /*0290*/  IMAD.SHL.U32 R13, R4, 0x1000, RZ ;  /* 0x00001000040d7824 */ /* 0x000fe200078e00ff */
[C-C-:B------:R-:W-:Y:S02]  /*02a0*/  SHF.R.U64 R15, R6.reuse, 0x19, R7.reuse ;  /* 0x00000019060f7819 */ /* 0x140fe40000001207 */
[----:B------:R-:W-:-:S02]  /*02b0*/  SHF.R.U64 R18, R6, 0x3, R7 ;  /* 0x0000000306127819 */ /* 0x000fc40000001207 */
[C-C-:B------:R-:W-:Y:S02]  /*02c0*/  SHF.R.U64 R19, R6.reuse, 0x18, R7.reuse ;  /* 0x0000001806137819 */ /* 0x140fe40000001207 */
[----:B------:R-:W-:Y:S02]  /*02d0*/  LOP3.LUT R10, R11, 0x1, R14, 0x4c, !PT ;  /* 0x000000010b0a7812 */ /* 0x000fe400078e4c0e */
[----:B------:R-:W-:Y:S02]  /*02e0*/  LOP3.LUT R17, R17, 0x2000000, R12, 0xf4, !PT ;  /* 0x0200000011117812 */ /* 0x000fe400078ef40c */
[----:B------:R-:W-:Y:S02]  /*02f0*/  SHF.R.U64 R21, R6, 0x9, R7 ;  /* 0x0000000906157819 */ /* 0x000fe40000001207 */
[----:B------:R-:W-:Y:S02]  /*0300*/  LOP3.LUT R9, R9, 0x1, RZ, 0xc, !PT ;  /* 0x0000000109097812 */ /* 0x000fe400078e0cff */
[----:B------:R-:W-:-:S02]  /*0310*/  LOP3.LUT R18, R22, R18, R19, 0x80, !PT ;  /* 0x0000001216127212 */ /* 0x000fc400078e8013 */
[C---:B------:R-:W-:Y:S02]  /*0320*/  LOP3.LUT R10, R15.reuse, R10, R19, 0x40, !PT ;  /* 0x0000000a0f0a7212 */ /* 0x040fe400078e4013 */
[C-C-:B------:R-:W-:Y:S02]  /*0330*/  SHF.R.U64 R12, R6.reuse, 0x12, R7.reuse ;  /* 0x00000012060c7819 */ /* 0x140fe40000001207 */
[----:B------:R-:W-:Y:S02]  /*0340*/  SHF.R.U64 R19, R6, 0x1c, R7 ;  /* 0x0000001c06137819 */ /* 0x000fe40000001207 */
[----:B------:R-:W-:Y:S02]  /*0350*/  LOP3.LUT R24, R15, 0x1, RZ, 0xc0, !PT ;  /* 0x000000010f187812 */ /* 0x000fe400078ec0ff */
[----:B------:R-:W-:Y:S02]  /*0360*/  LOP3.LUT R13, R13, R20, R11, 0xf8, !PT ;  /* 0x000000140d0d7212 */ /* 0x000fe400078ef80b */
[----:B------:R-:W-:-:S02]  /*0370*/  LOP3.LUT R20, R21, 0x1, R14, 0x80, !PT ;  /* 0x0000000115147812 */ /* 0x000fc400078e800e */
[----:B------:R-:W-:Y:S02]  /*0380*/  LOP3.LUT R25, R9, R14, RZ, 0xc0, !PT ;  /* 0x0000000e09197212 */ /* 0x000fe400078ec0ff */
[----:B------:R-:W-:Y:S02]  /*0390*/  LOP3.LUT R12, R12, 0x1, R15, 0x8, !PT ;  /* 0x000000010c0c7812 */ /* 0x000fe400078e080f */
[----:B------:R-:W-:Y:S02]  /*03a0*/  LOP3.LUT R15, R24, 0x2, R19, 0xf8, !PT ;  /* 0x00000002180f7812 */ /* 0x000fe400078ef813 */
[--C-:B------:R-:W-:Y:S02]  /*03b0*/  SHF.R.U64 R19, R6, 0x1a, R7.reuse ;  /* 0x0000001a06137819 */ /* 0x100fe40000001207 */
[C---:B------:R-:W-:Y:S01]  /*03c0*/  SHF.L.U64.HI R21, R20.reuse, 0xe, RZ ;  /* 0x0000000e14157819 */ /* 0x040fe200000102ff */
[----:B------:R-:W-:Y:S01]  /*03d0*/  IMAD.SHL.U32 R20, R20, 0x4000, RZ ;  /* 0x0000400014147824 */ /* 0x000fe200078e00ff */
[C---:B------:R-:W-:Y:S01]  /*03e0*/  SHF.L.U64.HI R22, R25.reuse, 0xa, RZ ;  /* 0x0000000a19167819 */ /* 0x040fe200000102ff */
[----:B------:R-:W-:Y:S01]  /*03f0*/  IMAD.SHL.U32 R25, R25, 0x400, RZ ;  /* 0x0000040019197824 */ /* 0x000fe200078e00ff */
[----:B------:R-:W-:-:S02]  /*0400*/  SHF.R.U32.HI R11, RZ, 0x6, R7 ;  /* 0x00000006ff0b7819 */ /* 0x000fc40000011607 */
[----:B------:R-:W-:Y:S02]  /*0410*/  LOP3.LUT R19, R19, 0x1, R6, 0x40, !PT ;  /* 0x0000000113137812 */ /* 0x000fe400078e4006 */
[----:B------:R-:W-:Y:S02]  /*0420*/  LOP3.LUT R16, R24, R11, R16, 0x10, !PT ;  /* 0x0000000b18107212 */ /* 0x000fe400078e1010 */
[----:B------:R-:W-:Y:S02]  /*0430*/  LOP3.LUT R5, R22, R5, R21, 0xfe, !PT ;  /* 0x0000000516057212 */ /* 0x000fe400078efe15 */
[----:B------:R-:W-:Y:S02]  /*0440*/  LOP3.LUT R25, R25, R17, R20, 0xfe, !PT ;  /* 0x0000001119197212 */ /* 0x000fe400078efe14 */
[C-C-:B------:R-:W-:Y:S02]  /*0450*/  SHF.R.U64 R23, R6.reuse, 0x6, R7.reuse ;  /* 0x0000000606177819 */ /* 0x140fe40000001207 */
[----:B------:R-:W-:-:S02]  /*0460*/  SHF.R.U64 R22, R6, 0x14, R7 ;  /* 0x0000001406167819 */ /* 0x000fc40000001207 */
[C-C-:B------:R-:W-:Y:S02]  /*0470*/  SHF.R.U64 R20, R6.reuse, 0xc, R7.reuse ;  /* 0x0000000c06147819 */ /* 0x140fe40000001207 */
[C-C-:B------:R-:W-:Y:S02]  /*0480*/  SHF.R.U64 R21, R6.reuse, 0x5, R7.reuse ;  /* 0x0000000506157819 */ /* 0x140fe40000001207 */
[C-C-:B------:R-:W-:Y:S02]  /*0490*/  SHF.R.U64 R17, R6.reuse, 0x7, R7.reuse ;  /* 0x0000000706117819 */ /* 0x140fe40000001207 */
[----:B------:R-:W-:Y:S02]  /*04a0*/  SHF.R.U64 R27, R6, 0x16, R7 ;  /* 0x00000016061b7819 */ /* 0x000fe40000001207 */
[----:B------:R-:W-:Y:S01]  /*04b0*/  LOP3.LUT R24, R8, 0x1, R6, 0x40, !PT ;  /* 0x0000000108187812 */ /* 0x000fe200078e4006 */
[----:B------:R-:W-:-:S05]  /*04c0*/  IMAD.SHL.U32 R6, R19, 0x40000, RZ ;  /* 0x0004000013067824 */ /* 0x000fca00078e00ff */
[----:B------:R-:W-:Y:S02]  /*04d0*/  LOP3.LUT R25, R25, R6, R24, 0xfe, !PT ;  /* 0x0000000619197212 */ /* 0x000fe400078efe18 */
[----:B------:R-:W-:Y:S02]  /*04e0*/  LOP3.LUT R6, R27, 0x1, R8, 0x40, !PT ;  /* 0x000000011b067812 */ /* 0x000fe400078e4008 */
[----:B------:R-:W-:Y:S01]  /*04f0*/  LOP3.LUT R24, R23, 0x1, RZ, 0xc, !PT ;  /* 0x0000000117187812 */ /* 0x000fe200078e0cff */
[----:B------:R-:W-:Y:S02]  /*0500*/  IMAD.SHL.U32 R23, R12, 0x80000, RZ ;  /* 0x000800000c177824 */ /* 0x000fe400078e00ff */
[----:B------:R-:W-:Y:S01]  /*0510*/  IMAD.SHL.U32 R26, R6, 0x200000, RZ ;  /* 0x00200000061a7824 */ /* 0x000fe200078e00ff */
[----:B------:R-:W-:-:S04]  /*0520*/  LOP3.LUT R21, R24, R21, RZ, 0xc0, !PT ;  /* 0x0000001518157212 */ /* 0x000fc800078ec0ff */
[----:B------:R-:W-:Y:S02]  /*0530*/  LOP3.LUT R23, R26, R25, R23, 0xfe, !PT ;  /* 0x000000191a177212 */ /* 0x000fe400078efe17 */
[C-C-:B------:R-:W-:Y:S01]  /*0540*/  LOP3.LUT R25, R24.reuse, R22, R11.reuse, 0x80, !PT ;  /* 0x0000001618197212 */ /* 0x140fe200078e800b */
[----:B------:R-:W-:Y:S01]  /*0550*/  IMAD.SHL.U32 R26, R21, 0x1000000, RZ ;  /* 0x01000000151a7824 */ /* 0x000fe200078e00ff */
[----:B------:R-:W-:-:S04]  /*0560*/  LOP3.LUT R22, R24, R20, R11, 0x80, !PT ;  /* 0x0000001418167212 */ /* 0x000fc800078e800b */
[----:B------:R-:W-:Y:S01]  /*0570*/  LOP3.LUT R23, R23, R26, RZ, 0xfc, !PT ;  /* 0x0000001a17177212 */ /* 0x000fe200078efcff */
[----:B------:R-:W-:Y:S01]  /*0580*/  IMAD.SHL.U32 R24, R22, 0x20, RZ ;  /* 0x0000002016187824 */ /* 0x000fe200078e00ff */
[----:B------:R-:W-:-:S04]  /*0590*/  LOP3.LUT R18, R18, R9, RZ, 0xc0, !PT ;  /* 0x0000000912127212 */ /* 0x000fc800078ec0ff */
[----:B------:R-:W-:Y:S02]  /*05a0*/  LOP3.LUT R23, R23, R24, R25, 0xfe, !PT ;  /* 0x0000001817177212 */ /* 0x000fe400078efe19 */
[----:B------:R-:W-:Y:S01]  /*05b0*/  LOP3.LUT R24, R9, R20, RZ, 0xc0, !PT ;  /* 0x0000001409187212 */ /* 0x000fe200078ec0ff */
[----:B------:R-:W-:-:S04]  /*05c0*/  IMAD.SHL.U32 R26, R18, 0x4, RZ ;  /* 0x00000004121a7824 */ /* 0x000fc800078e00ff */
[----:B------:R-:W-:Y:S01]  /*05d0*/  IMAD.SHL.U32 R24, R24, 0x800, RZ ;  /* 0x0000080018187824 */ /* 0x000fe200078e00ff */
[----:B------:R-:W-:Y:S01]  /*05e0*/  LOP3.LUT R26, R26, R15, RZ, 0xfc, !PT ;  /* 0x0000000f1a1a7212 */ /* 0x000fe200078efcff */
[----:B------:R-:W-:Y:S01]  /*05f0*/  IMAD.SHL.U32 R15, R16, 0x40, RZ ;  /* 0x00000040100f7824 */ /* 0x000fe200078e00ff */
[----:B------:R-:W-:Y:S02]  /*0600*/  SHF.L.U64.HI R19, R19, 0x12, RZ ;  /* 0x0000001213137819 */ /* 0x000fe400000102ff */
[----:B------:R-:W-:Y:S02]  /*0610*/  SHF.L.U64.HI R12, R12, 0x13, RZ ;  /* 0x000000130c0c7819 */ /* 0x000fe400000102ff */
[----:B------:R-:W-:Y:S02]  /*0620*/  LOP3.LUT R24, R24, R9, R0, 0xf8, !PT ;  /* 0x0000000918187212 */ /* 0x000fe400078ef800 */
[----:B------:R-:W-:Y:S02]  /*0630*/  LOP3.LUT R5, R12, R5, R19, 0xfe, !PT ;  /* 0x000000050c057212 */ /* 0x000fe400078efe13 */
[----:B------:R-:W-:-:S02]  /*0640*/  LOP3.LUT R12, R24, R23, R15, 0xfe, !PT ;  /* 0x00000017180c7212 */ /* 0x000fc400078efe0f */
[--C-:B------:R-:W-:Y:S02]  /*0650*/  LOP3.LUT R17, R9, R17, R8.reuse, 0x40, !PT ;  /* 0x0000001109117212 */ /* 0x100fe400078e4008 */
[----:B------:R-:W-:Y:S02]  /*0660*/  SHF.L.U64.HI R15, R6, 0x15, RZ ;  /* 0x00000015060f7819 */ /* 0x000fe400000102ff */
[----:B------:R-:W-:Y:S01]  /*0670*/  LOP3.LUT R6, R12, R13, RZ, 0xfc, !PT ;  /* 0x0000000d0c067212 */ /* 0x000fe200078efcff */
[----:B------:R-:W-:Y:S01]  /*0680*/  IMAD.SHL.U32 R13, R17, 0x2000, RZ ;  /* 0x00002000110d7824 */ /* 0x000fe200078e00ff */
[----:B------:R-:W-:Y:S02]  /*0690*/  LOP3.LUT R14, R9, R14, R8, 0x40, !PT ;  /* 0x0000000e090e7212 */ /* 0x000fe400078e4008 */
[----:B------:R-:W-:Y:S02]  /*06a0*/  SHF.L.U64.HI R24, R21, 0x18, RZ ;  /* 0x0000001815187819 */ /* 0x000fe400000102ff */
[----:B------:R-:W-:Y:S01]  /*06b0*/  LOP3.LUT R6, R6, R13, R14, 0xfe, !PT ;  /* 0x0000000d06067212 */ /* 0x000fe200078efe0e */
[----:B------:R-:W-:Y:S01]  /*06c0*/  IMAD.SHL.U32 R13, R10, 0x20000, RZ ;  /* 0x000200000a0d7824 */ /* 0x000fe200078e00ff */
[----:B------:R-:W-:-:S02]  /*06d0*/  LOP3.LUT R12, R11, 0x1, R8, 0x40, !PT ;  /* 0x000000010b0c7812 */ /* 0x000fc400078e4008 */
[----:B------:R-:W-:Y:S02]  /*06e0*/  SHF.R.U32.HI R7, RZ, 0x3, R7 ;  /* 0x00000003ff077819 */ /* 0x000fe40000011607 */
[----:B------:R-:W-:Y:S02]  /*06f0*/  LOP3.LUT R5, R24, R5, R15, 0xfe, !PT ;  /* 0x0000000518057212 */ /* 0x000fe400078efe0f */
[----:B------:R-:W-:Y:S02]  /*0700*/  SHF.L.U64.HI R22, R22, 0x5, RZ ;  /* 0x0000000516167819 */ /* 0x000fe400000102ff */
[----:B------:R-:W-:Y:S02]  /*0710*/  SHF.L.U64.HI R16, R16, 0x6, RZ ;  /* 0x0000000610107819 */ /* 0x000fe400000102ff */
[----:B------:R-:W-:Y:S01]  /*0720*/  LOP3.LUT R14, R9, R20, RZ, 0xc0, !PT ;  /* 0x00000014090e7212 */ /* 0x000fe200078ec0ff */
[----:B------:R-:W-:Y:S01]  /*0730*/  IMAD.SHL.U32 R11, R12, 0x10, RZ ;  /* 0x000000100c0b7824 */ /* 0x000fe200078e00ff */
[----:B------:R-:W-:-:S02]  /*0740*/  LOP3.LUT R7, R26, 0x8, R7, 0xf8, !PT ;  /* 0x000000081a077812 */ /* 0x000fc400078ef807 */
[----:B------:R-:W-:Y:S02]  /*0750*/  LOP3.LUT R6, R6, R13, RZ, 0xfc, !PT ;  /* 0x0000000d06067212 */ /* 0x000fe400078efcff */
[----:B------:R-:W-:Y:S02]  /*0760*/  LOP3.LUT R5, R16, R5, R22, 0xfe, !PT ;  /* 0x0000000510057212 */ /* 0x000fe400078efe16 */
[----:B------:R-:W-:Y:S02]  /*0770*/  SHF.L.U64.HI R4, R4, 0xc, RZ ;  /* 0x0000000c04047819 */ /* 0x000fe400000102ff */
[----:B------:R-:W-:Y:S02]  /*0780*/  SHF.L.U64.HI R14, R14, 0xb, RZ ;  /* 0x0000000b0e0e7819 */ /* 0x000fe400000102ff */
[----:B------:R-:W-:Y:S02]  /*0790*/  LOP3.LUT R7, R6, R7, R11, 0xfe, !PT ;  /* 0x0000000706077212 */ /* 0x000fe400078efe0b */
[----:B------:R-:W-:-:S02]  /*07a0*/  LOP3.LUT R4, R4, R5, R14, 0xfe, !PT ;  /* 0x0000000504047212 */ /* 0x000fc400078efe0e */
[----:B------:R-:W-:Y:S02]  /*07b0*/  SHF.L.U64.HI R17, R17, 0xd, RZ ;  /* 0x0000000d11117819 */ /* 0x000fe400000102ff */
[----:B------:R-:W-:Y:S02]  /*07c0*/  SHF.L.U64.HI R5, R10, 0x11, RZ ;  /* 0x000000110a057819 */ /* 0x000fe400000102ff */
[----:B------:R-:W-:Y:S02]  /*07d0*/  LOP3.LUT R8, R7, 0x1, R8, 0xf8, !PT ;  /* 0x0000000107087812 */ /* 0x000fe400078ef808 */
[----:B------:R-:W-:Y:S02]  /*07e0*/  LOP3.LUT R4, R5, R4, R17, 0xfe, !PT ;  /* 0x0000000405047212 */ /* 0x000fe400078efe11 */
[----:B------:R-:W-:Y:S02]  /*07f0*/  SHF.L.U64.HI R7, R12, 0x4, RZ ;  /* 0x000000040c077819 */ /* 0x000fe400000102ff */
[----:B------:R-:W-:-:S02]  /*0800*/  SHF.L.U64.HI R5, R18, 0x2, RZ ;  /* 0x0000000212057819 */ /* 0x000fc400000102ff */
[----:B------:R-:W-:Y:S02]  /*0810*/  LOP3.LUT R20, R8, R9, R20, 0xf8, !PT ;  /* 0x0000000908147212 */ /* 0x000fe400078ef814 */
[----:B------:R-:W-:Y:S02]  /*0820*/  LOP3.LUT R5, R4, R5, R7, 0xfe, !PT ;  /* 0x0000000504057212 */ /* 0x000fe400078efe07 */
[----:B------:R-:W-:-:S05]  /*0830*/  LOP3.LUT R4, R20, R9, R0, 0xf8, !PT ;  /* 0x0000000914047212 */ /* 0x000fca00078ef800 */
[----:B------:R-:W-:Y:S01]  /*0840*/  STG.E.64 desc[UR4][R2.64], R4 ;  /* 0x0000000402007986 */ /* 0x000fe2000c101b04 */
[----:B------:R-:W-:Y:S05]  /*0850*/  EXIT ;  /* 0x000000000000794d */ /* 0x000fea0003800000 */
.L_x_32:
        /* <DEDUP_REMOVED lines=10> */
.L_x_68:


//--------------------- .text._Z18passo_tlf_1_parte2PyS_y --------------------------
	.section	.text._Z18passo_tlf_1_parte2PyS_y,"ax",@progbits
	.align	128
        .global         _Z18passo_tlf_1_parte2PyS_y
        .type           _Z18passo_tlf_1_parte2PyS_y,@function
        .size           _Z18passo_tlf_1_parte2PyS_y,(.L_x_69 - _Z18passo_tlf_1_parte2PyS_y)
        .other          _Z18passo_tlf_1_parte2PyS_y,@"STO_CUDA_ENTRY STV_DEFAULT"
_Z18passo_tlf_1_parte2PyS_y:
.text._Z18passo_tlf_1_parte2PyS_y:
        /* <DEDUP_REMOVED lines=20> */
[----:B---3--:R-:W-:-:S04]  /*0140*/  LOP3.LUT R0, R4, 0x80000000, R6, 0xf8, !PT ;  /* 0x8000000004007812 */ /* 0x008fc800078ef806 */
[----:B------:R-:W-:-:S04]  /*0150*/  LOP3.LUT R0, R0, 0x40000, R13, 0xf8, !PT ;  /* 0x0004000000007812 */ /* 0x000fc800078ef80d */
[----:B------:R-:W-:Y:S02]  /*0160*/  LOP3.LUT R0, R0, 0x80000, R9, 0xf8, !PT ;  /* 0x0008000000007812 */ /* 0x000fe400078ef809 */
[----:B------:R-:W-:Y:S02]  /*0170*/  SHF.R.U64 R11, R6, 0xa, R7 ;  /* 0x0000000a060b7819 */ /* 0x000fe40000001207 */
[----:B------:R-:W-:Y:S02]  /*0180*/  LOP3.LUT R0, R0, 0x300000, R13, 0xf8, !PT ;  /* 0x0030000000007812 */ /* 0x000fe400078ef80d */
[----:B------:R-:W-:Y:S02]  /*0190*/  SHF.R.U64 R9, R6, 0xf, R7 ;  /* 0x0000000f06097819 */ /* 0x000fe40000001207 */
[----:B------:R-:W-:Y:S02]  /*01a0*/  LOP3.LUT R0, R0, 0x400000, R11, 0xf8, !PT ;  /* 0x0040000000007812 */ /* 0x000fe400078ef80b */
[----:B------:R-:W-:-:S02]  /*01b0*/  SHF.R.U64 R8, R6, 0x10, R7 ;  /* 0x0000001006087819 */ /* 0x000fc40000001207 */
[----:B------:R-:W-:Y:S02]  /*01c0*/  SHF.R.U64 R11, R6, 0x3, R7 ;  /* 0x00000003060b7819 */ /* 0x000fe40000001207 */
[----:B------:R-:W-:Y:S02]  /*01d0*/  SHF.R.S32.HI R10, RZ, 0x1e, R6 ;  /* 0x0000001eff0a7819 */ /* 0x000fe40000011406 */
[----:B------:R-:W-:Y:S02]  /*01e0*/  LOP3.LUT R9, R9, 0x2, RZ, 0xc0, !PT ;  /* 0x0000000209097812 */ /* 0x000fe400078ec0ff */
[----:B------:R-:W-:Y:S02]  /*01f0*/  LOP3.LUT R8, R8, 0x2, RZ, 0xc0, !PT ;  /* 0x0000000208087812 */ /* 0x000fe400078ec0ff */
[----:B------:R-:W-:Y:S02]  /*0200*/  LOP3.LUT R0, R0, 0x1000000, R11, 0xf8, !PT ;  /* 0x0100000000007812 */ /* 0x000fe400078ef80b */
[----:B------:R-:W-:-:S02]  /*0210*/  SHF.R.U64 R11, R6, 0x5, R7 ;  /* 0x00000005060b7819 */ /* 0x000fc40000001207 */
[----:B------:R-:W-:Y:S02]  /*0220*/  LOP3.LUT R10, R10, 0xfffffffe, RZ, 0xc0, !PT ;  /* 0xfffffffe0a0a7812 */ /* 0x000fe400078ec0ff */
[----:B------:R-:W-:Y:S01]  /*0230*/  IADD3 R8, P3, PT, R8, R9, RZ ;  /* 0x0000000908087210 */ /* 0x000fe20007f7e0ff */
[----:B------:R-:W-:Y:S01]  /*0240*/  IMAD.SHL.U32 R9, R6, 0x2, RZ ;  /* 0x0000000206097824 */ /* 0x000fe200078e00ff */
[----:B------:R-:W-:Y:S02]  /*0250*/  LOP3.LUT R0, R0, 0x2000000, R11, 0xf8, !PT ;  /* 0x0200000000007812 */ /* 0x000fe400078ef80b */
[C-C-:B------:R-:W-:Y:S02]  /*0260*/  SHF.R.U64 R11, R6.reuse, 0x11, R7.reuse ;  /* 0x00000011060b7819 */ /* 0x140fe40000001207 */
[----:B------:R-:W-:Y:S02]  /*0270*/  SHF.R.U64 R4, R6, 0x16, R7 ;  /* 0x0000001606047819 */ /* 0x000fe40000001207 */
[----:B------:R-:W-:-:S02]  /*0280*/  IADD3 R12, P1, PT, RZ, -R10, RZ ;  /* 0x8000000aff0c7210 */ /* 0x000fc40007f3e0ff */
[----:B------:R-:W-:Y:S02]  /*0290*/  SHF.R.S32.HI R10, RZ, 0x1f, R6 ;  /* 0x0000001fff0a7819 */ /* 0x000fe40000011406 */
[----:B------:R-:W-:Y:S01]  /*02a0*/  LOP3.LUT R0, R0, 0x8000000, R9, 0xf8, !PT ;  /* 0x0800000000007812 */ /* 0x000fe200078ef809 */
[----:B------:R-:W-:Y:S01]  /*02b0*/  IMAD.SHL.U32 R9, R6, 0x10, RZ ;  /* 0x0000001006097824 */ /* 0x000fe200078e00ff */
[----:B------:R-:W-:Y:S02]  /*02c0*/  LOP3.LUT R11, R11, 0x2, RZ, 0xc0, !PT ;  /* 0x000000020b0b7812 */ /* 0x000fe400078ec0ff */
[----:B------:R-:W-:Y:S01]  /*02d0*/  LOP3.LUT R4, R4, 0x2, RZ, 0xc0, !PT ;  /* 0x0000000204047812 */ /* 0x000fe200078ec0ff */
[----:B------:R-:W-:Y:S01]  /*02e0*/  IMAD.X R10, RZ, RZ, ~R10, P1 ;  /* 0x000000ffff0a7224 */ /* 0x000fe200008e0e0a */
[-C--:B------:R-:W-:Y:S02]  /*02f0*/  ISETP.NE.U32.AND P2, PT, R11, R12.reuse, PT ;  /* 0x0000000c0b00720c */ /* 0x080fe40003f45070 */
[----:B------:R-:W-:-:S02]  /*0300*/  ISETP.NE.U32.AND P0, PT, R4, R12, PT ;  /* 0x0000000c0400720c */ /* 0x000fc40003f05070 */
[----:B------:R-:W-:Y:S01]  /*0310*/  LOP3.LUT R0, R0, 0x20000000, R9, 0xf8, !PT ;  /* 0x2000000000007812 */ /* 0x000fe200078ef809 */
[----:B------:R-:W-:Y:S01]  /*0320*/  IMAD.U32 R9, R6, 0x10000, RZ ;  /* 0x0001000006097824 */ /* 0x000fe200078e00ff */
[-C--:B------:R-:W-:Y:S02]  /*0330*/  ISETP.NE.AND.EX P2, PT, RZ, R10.reuse, PT, P2 ;  /* 0x0000000aff00720c */ /* 0x080fe40003f45320 */
[----:B------:R-:W-:Y:S01]  /*0340*/  ISETP.NE.AND.EX P0, PT, RZ, R10, PT, P0 ;  /* 0x0000000aff00720c */ /* 0x000fe20003f05300 */
[----:B------:R-:W-:Y:S01]  /*0350*/  IMAD.X R10, RZ, RZ, RZ, P3 ;  /* 0x000000ffff0a7224 */ /* 0x000fe200018e06ff */
[----:B------:R-:W-:Y:S02]  /*0360*/  ISETP.GT.U32.AND P1, PT, R8, 0x3, PT ;  /* 0x000000030800780c */ /* 0x000fe40003f24070 */
[----:B------:R-:W-:Y:S02]  /*0370*/  LOP3.LUT R0, R0, 0x40000000, R9, 0xf8, !PT ;  /* 0x4000000000007812 */ /* 0x000fe400078ef809 */
[----:B------:R-:W-:-:S02]  /*0380*/  SHF.R.U32.HI R4, RZ, 0x1, R7 ;  /* 0x00000001ff047819 */ /* 0x000fc40000011607 */
[----:B------:R-:W-:Y:S02]  /*0390*/  SEL R8, RZ, 0x20000, !P2 ;  /* 0x00020000ff087807 */ /* 0x000fe40005000000 */
[----:B------:R-:W-:Y:S02]  /*03a0*/  SEL R9, RZ, 0x10000000, !P0 ;  /* 0x10000000ff097807 */ /* 0x000fe40004000000 */
[----:B------:R-:W-:Y:S02]  /*03b0*/  ISETP.GT.U32.AND.EX P1, PT, R10, RZ, PT, P1 ;  /* 0x000000ff0a00720c */ /* 0x000fe40003f24110 */
[----:B------:R-:W-:Y:S02]  /*03c0*/  SHF.L.U64.HI R7, R6, 0x5, R7 ;  /* 0x0000000506077819 */ /* 0x000fe40000010207 */
[----:B------:R-:W-:Y:S02]  /*03d0*/  LOP3.LUT R4, R5, 0x1, R4, 0xf8, !PT ;  /* 0x0000000105047812 */ /* 0x000fe400078ef804 */
[----:B------:R-:W-:-:S02]  /*03e0*/  LOP3.LUT R0, R9, R0, R8, 0xfe, !PT ;  /* 0x0000000009007212 */ /* 0x000fc400078efe08 */
[----:B------:R-:W-:Y:S02]  /*03f0*/  SEL R9, RZ, 0x4000000, !P1 ;  /* 0x04000000ff097807 */ /* 0x000fe40004800000 */
[----:B------:R-:W-:Y:S02]  /*0400*/  LOP3.LUT R5, R4, 0x2, R7, 0xf8, !PT ;  /* 0x0000000204057812 */ /* 0x000fe400078ef807 */
[----:B------:R-:W-:-:S05]  /*0410*/  LOP3.LUT R4, R0, 0x800000, R9, 0xfe, !PT ;  /* 0x0080000000047812 */ /* 0x000fca00078efe09 */
[----:B------:R-:W-:Y:S01]  /*0420*/  STG.E.64 desc[UR4][R2.64], R4 ;  /* 0x0000000402007986 */ /* 0x000fe2000c101b04 */
[----:B------:R-:W-:Y:S05]  /*0430*/  EXIT ;  /* 0x000000000000794d */ /* 0x000fea0003800000 */
.L_x_33:
        /* <DEDUP_REMOVED lines=12> */
.L_x_69:


//--------------------- .text._Z18passo_tlf_1_parte1PyS_y --------------------------
	.section	.text._Z18passo_tlf_1_parte1PyS_y,"ax",@progbits
	.align	128
        .global         _Z18passo_tlf_1_parte1PyS_y
        .type           _Z18passo_tlf_1_parte1PyS_y,@function
        .size           _Z18passo_tlf_1_parte1PyS_y,(.L_x_70 - _Z18passo_tlf_1_parte1PyS_y)
        .other          _Z18passo_tlf_1_parte1PyS_y,@"STO_CUDA_ENTRY STV_DEFAULT"
_Z18passo_tlf_1_parte1PyS_y:
.text._Z18passo_tlf_1_parte1PyS_y:
        /* <DEDUP_REMOVED lines=21> */
[----:B------:R-:W-:Y:S02]  /*0150*/  LOP3.LUT R10, R10, 0x10, R11, 0xf8, !PT ;  /* 0x000000100a0a7812 */ /* 0x000fe400078ef80b */
[----:B------:R-:W-:Y:S02]  /*0160*/  SHF.R.U64 R11, R6, 0x18, R7 ;  /* 0x00000018060b7819 */ /* 0x000fe40000001207 */
[----:B------:R-:W-:Y:S02]  /*0170*/  LOP3.LUT R10, R10, 0xc0, R9, 0xf8, !PT ;  /* 0x000000c00a0a7812 */ /* 0x000fe400078ef809 */
[----:B------:R-:W-:Y:S02]  /*0180*/  SHF.R.U64 R0, R6, 0xa, R7 ;  /* 0x0000000a06007819 */ /* 0x000fe40000001207 */
[----:B------:R-:W-:Y:S02]  /*0190*/  LOP3.LUT R10, R10, 0x100, R11, 0xf8, !PT ;  /* 0x000001000a0a7812 */ /* 0x000fe400078ef80b */
[----:B------:R-:W-:-:S02]  /*01a0*/  LOP3.LUT R0, R0, R11, RZ, 0xfc, !PT ;  /* 0x0000000b00007212 */ /* 0x000fc400078efcff */
[C-C-:B------:R-:W-:Y:S02]  /*01b0*/  SHF.R.U64 R11, R6.reuse, 0x14, R7.reuse ;  /* 0x00000014060b7819 */ /* 0x140fe40000001207 */
[C---:B------:R-:W-:Y:S01]  /*01c0*/  SHF.R.U64 R13, R6.reuse, 0x10, R7 ;  /* 0x00000010060d7819 */ /* 0x040fe20000001207 */
[C---:B------:R-:W-:Y:S01]  /*01d0*/  IMAD.SHL.U32 R4, R6.reuse, 0x100000, RZ ;  /* 0x0010000006047824 */ /* 0x040fe200078e00ff */
[----:B------:R-:W-:Y:S02]  /*01e0*/  LOP3.LUT R12, R6, 0x1, RZ, 0xc0, !PT ;  /* 0x00000001060c7812 */ /* 0x000fe400078ec0ff */
[----:B------:R-:W-:Y:S02]  /*01f0*/  LOP3.LUT R11, R11, 0x1, RZ, 0xc0, !PT ;  /* 0x000000010b0b7812 */ /* 0x000fe400078ec0ff */
[----:B------:R-:W-:Y:S02]  /*0200*/  LOP3.LUT R10, R10, 0x200, R13, 0xf8, !PT ;  /* 0x000002000a0a7812 */ /* 0x000fe400078ef80d */
[----:B------:R-:W-:-:S02]  /*0210*/  SHF.R.U64 R15, R6, 0x9, R7 ;  /* 0x00000009060f7819 */ /* 0x000fc40000001207 */
[C-C-:B------:R-:W-:Y:S02]  /*0220*/  SHF.R.U64 R8, R6.reuse, 0x1d, R7.reuse ;  /* 0x0000001d06087819 */ /* 0x140fe40000001207 */
[----:B------:R-:W-:Y:S02]  /*0230*/  SHF.R.U64 R13, R6, 0xe, R7 ;  /* 0x0000000e060d7819 */ /* 0x000fe40000001207 */
[----:B------:R-:W-:Y:S02]  /*0240*/  IADD3 R11, P1, PT, R11, R12, RZ ;  /* 0x0000000c0b0b7210 */ /* 0x000fe40007f3e0ff */
[----:B------:R-:W-:Y:S02]  /*0250*/  SHF.R.S32.HI R12, RZ, 0x1e, R4 ;  /* 0x0000001eff0c7819 */ /* 0x000fe40000011404 */
[----:B------:R-:W-:Y:S02]  /*0260*/  LOP3.LUT R8, R15, R8, RZ, 0xfc, !PT ;  /* 0x000000080f087212 */ /* 0x000fe400078efcff */
[----:B------:R-:W-:-:S02]  /*0270*/  LOP3.LUT R10, R10, 0x400, R13, 0xf8, !PT ;  /* 0x000004000a0a7812 */ /* 0x000fc400078ef80d */
[----:B------:R-:W-:Y:S02]  /*0280*/  LOP3.LUT R14, R6, 0x2, RZ, 0xc0, !PT ;  /* 0x00000002060e7812 */ /* 0x000fe400078ec0ff */
[----:B------:R-:W-:Y:S02]  /*0290*/  LOP3.LUT R15, R9, 0x2, RZ, 0xc0, !PT ;  /* 0x00000002090f7812 */ /* 0x000fe400078ec0ff */
[----:B------:R-:W-:Y:S02]  /*02a0*/  LOP3.LUT R12, R12, 0xfffffffe, RZ, 0xc0, !PT ;  /* 0xfffffffe0c0c7812 */ /* 0x000fe400078ec0ff */
[----:B------:R-:W-:Y:S02]  /*02b0*/  LOP3.LUT R9, R10, 0x1800, R9, 0xf8, !PT ;  /* 0x000018000a097812 */ /* 0x000fe400078ef809 */
[-C--:B------:R-:W-:Y:S02]  /*02c0*/  IADD3 R15, P3, PT, R15, R14.reuse, RZ ;  /* 0x0000000e0f0f7210 */ /* 0x080fe40007f7e0ff */
[----:B------:R-:W-:-:S02]  /*02d0*/  LEA R10, P0, R11, R14, 0x1 ;  /* 0x0000000e0b0a7211 */ /* 0x000fc400078008ff */
[----:B------:R-:W-:Y:S02]  /*02e0*/  IADD3 R16, P4, PT, RZ, -R12, RZ ;  /* 0x8000000cff107210 */ /* 0x000fe40007f9e0ff */
[----:B------:R-:W-:Y:S02]  /*02f0*/  SHF.R.U64 R14, R6, 0x13, R7 ;  /* 0x00000013060e7819 */ /* 0x000fe40000001207 */
[----:B------:R-:W-:Y:S02]  /*0300*/  SHF.R.S32.HI R4, RZ, 0x1f, R4 ;  /* 0x0000001fff047819 */ /* 0x000fe40000011404 */
[----:B------:R-:W-:Y:S01]  /*0310*/  LOP3.LUT R13, R13, 0x2, RZ, 0xc0, !PT ;  /* 0x000000020d0d7812 */ /* 0x000fe200078ec0ff */
[----:B------:R-:W-:Y:S01]  /*0320*/  IMAD.X R12, RZ, RZ, RZ, P1 ;  /* 0x000000ffff0c7224 */ /* 0x000fe200008e06ff */
[----:B------:R-:W-:Y:S01]  /*0330*/  LOP3.LUT R7, R9, 0x2000, R14, 0xf8, !PT ;  /* 0x0000200009077812 */ /* 0x000fe200078ef80e */
[----:B------:R-:W-:Y:S01]  /*0340*/  IMAD.SHL.U32 R8, R8, 0x20, RZ ;  /* 0x0000002008087824 */ /* 0x000fe200078e00ff */
[----:B------:R-:W-:Y:S01]  /*0350*/  ISETP.GT.U32.AND P2, PT, R15, 0x3, PT ;  /* 0x000000030f00780c */ /* 0x000fe20003f44070 */
[----:B------:R-:W-:Y:S01]  /*0360*/  IMAD.X R9, RZ, RZ, RZ, P3 ;  /* 0x000000ffff097224 */ /* 0x000fe200018e06ff */
[----:B------:R-:W-:Y:S01]  /*0370*/  ISETP.NE.U32.AND P1, PT, R13, R16, PT ;  /* 0x000000100d00720c */ /* 0x000fe20003f25070 */
[----:B------:R-:W-:Y:S01]  /*0380*/  IMAD.X R4, RZ, RZ, ~R4, P4 ;  /* 0x000000ffff047224 */ /* 0x000fe200020e0e04 */
[----:B------:R-:W-:Y:S01]  /*0390*/  LEA.HI.X R11, R11, RZ, R12, 0x1, P0 ;  /* 0x000000ff0b0b7211 */ /* 0x000fe200000f0c0c */
[----:B------:R-:W-:Y:S01]  /*03a0*/  IMAD.SHL.U32 R0, R0, 0x8000, RZ ;  /* 0x0000800000007824 */ /* 0x000fe200078e00ff */
[----:B------:R-:W-:-:S02]  /*03b0*/  ISETP.GT.U32.AND P0, PT, R10, 0x5, PT ;  /* 0x000000050a00780c */ /* 0x000fc40003f04070 */
[----:B------:R-:W-:Y:S02]  /*03c0*/  LOP3.LUT R7, R7, 0x20, R8, 0xf8, !PT ;  /* 0x0000002007077812 */ /* 0x000fe400078ef808 */
[----:B------:R-:W-:Y:S02]  /*03d0*/  ISETP.GT.U32.AND.EX P2, PT, R9, RZ, PT, P2 ;  /* 0x000000ff0900720c */ /* 0x000fe40003f44120 */
[----:B------:R-:W-:Y:S02]  /*03e0*/  ISETP.NE.AND.EX P1, PT, RZ, R4, PT, P1 ;  /* 0x00000004ff00720c */ /* 0x000fe40003f25310 */
[----:B------:R-:W-:Y:S02]  /*03f0*/  ISETP.GT.U32.AND.EX P0, PT, R11, RZ, PT, P0 ;  /* 0x000000ff0b00720c */ /* 0x000fe40003f04100 */
[----:B------:R-:W-:Y:S02]  /*0400*/  LOP3.LUT R7, R7, 0x8000, R0, 0xf8, !PT ;  /* 0x0000800007077812 */ /* 0x000fe400078ef800 */
[----:B------:R-:W-:-:S02]  /*0410*/  SEL R8, RZ, 0x1, !P2 ;  /* 0x00000001ff087807 */ /* 0x000fc40005000000 */
[----:B------:R-:W-:Y:S02]  /*0420*/  SEL R4, RZ, 0x4000, !P1 ;  /* 0x00004000ff047807 */ /* 0x000fe40004800000 */
[----:B------:R-:W-:Y:S02]  /*0430*/  SEL R0, RZ, 0x10000, !P0 ;  /* 0x00010000ff007807 */ /* 0x000fe40004000000 */
[----:B------:R-:W-:-:S04]  /*0440*/  LOP3.LUT R7, R8, R7, R4, 0xfe, !PT ;  /* 0x0000000708077212 */ /* 0x000fc800078efe04 */
[----:B------:R-:W-:-:S04]  /*0450*/  LOP3.LUT R7, R7, R0, RZ, 0xfc, !PT ;  /* 0x0000000007077212 */ /* 0x000fc800078efcff */
[----:B------:R-:W-:-:S05]  /*0460*/  LOP3.LUT R4, R7, 0x2, R6, 0xf8, !PT ;  /* 0x0000000207047812 */ /* 0x000fca00078ef806 */
[----:B------:R-:W-:Y:S01]  /*0470*/  STG.E.64 desc[UR4][R2.64], R4 ;  /* 0x0000000402007986 */ /* 0x000fe2000c101b04 */
[----:B------:R-:W-:Y:S05]  /*0480*/  EXIT ;  /* 0x000000000000794d */ /* 0x000fea0003800000 */
.L_x_34:
        /* <DEDUP_REMOVED lines=15> */
.L_x_70:


//--------------------- .text._Z12passo_bool_1PyS_y --------------------------
	.section	.text._Z12passo_bool_1PyS_y,"ax",@progbits
	.align	128
        .global         _Z12passo_bool_1PyS_y
        .type           _Z12passo_bool_1PyS_y,@function
        .size           _Z12passo_bool_1PyS_y,(.L_x_71 - _Z12passo_bool_1PyS_y)
        .other          _Z12passo_bool_1PyS_y,@"STO_CUDA_ENTRY STV_DEFAULT"
_Z12passo_bool_1PyS_y:
.text._Z12passo_bool_1PyS_y:
        /* <DEDUP_REMOVED lines=15> */
[C-C-:B--2---:R-:W-:Y:S02]  /*00f0*/  SHF.R.U64 R5, R2.reuse, 0x9, R3.reuse ;  /* 0x0000000902057819 */ /* 0x144fe40000001203 */
[C---:B------:R-:W-:Y:S02]  /*0100*/  LOP3.LUT R4, R2.reuse, 0x80000002, RZ, 0xc0, !PT ;  /* 0x8000000202047812 */ /* 0x040fe400078ec0ff */
[----:B------:R-:W-:Y:S02]  /*0110*/  SHF.R.U64 R9, R2, 0xa, R3 ;  /* 0x0000000a02097819 */ /* 0x000fe40000001203 */
[----:B------:R-:W-:Y:S02]  /*0120*/  LOP3.LUT R4, R4, 0x8000, R5, 0xf8, !PT ;  /* 0x0000800004047812 */ /* 0x000fe400078ef805 */
[----:B------:R-:W-:-:S02]  /*0130*/  SHF.R.U64 R6, R2, 0x18, R3 ;  /* 0x0000001802067819 */ /* 0x000fc40000001203 */
[----:B------:R-:W-:Y:S02]  /*0140*/  LOP3.LUT R4, R4, 0x1, R9, 0xf8, !PT ;  /* 0x0000000104047812 */ /* 0x000fe400078ef809 */
[--C-:B------:R-:W-:Y:S02]  /*0150*/  SHF.R.U64 R7, R2, 0x1c, R3.reuse ;  /* 0x0000001c02077819 */ /* 0x100fe40000001203 */
[----:B------:R-:W-:Y:S02]  /*0160*/  LOP3.LUT R4, R4, 0x20, R6, 0xf8, !PT ;  /* 0x0000002004047812 */ /* 0x000fe400078ef806 */
[----:B------:R-:W-:Y:S02]  /*0170*/  SHF.R.U64 R11, R2, 0xe, R3 ;  /* 0x0000000e020b7819 */ /* 0x000fe40000001203 */
[----:B------:R-:W-:Y:S02]  /*0180*/  LOP3.LUT R4, R4, 0x1, R5, 0xf8, !PT ;  /* 0x0000000104047812 */ /* 0x000fe400078ef805 */
[----:B------:R-:W-:-:S02]  /*0190*/  SHF.R.U64 R5, R2, 0x1, R3 ;  /* 0x0000000102057819 */ /* 0x000fc40000001203 */
[----:B------:R-:W-:Y:S02]  /*01a0*/  LOP3.LUT R4, R4, 0x10, R7, 0xf8, !PT ;  /* 0x0000001004047812 */ /* 0x000fe400078ef807 */
[----:B------:R-:W-:Y:S02]  /*01b0*/  SHF.R.U64 R8, R2, 0x2, R3 ;  /* 0x0000000202087819 */ /* 0x000fe40000001203 */
[----:B------:R-:W-:Y:S02]  /*01c0*/  LOP3.LUT R7, R4, 0xc0, R5, 0xf8, !PT ;  /* 0x000000c004077812 */ /* 0x000fe400078ef805 */
[----:B------:R-:W-:Y:S02]  /*01d0*/  SHF.R.U64 R4, R2, 0x10, R3 ;  /* 0x0000001002047819 */ /* 0x000fe40000001203 */
[----:B------:R-:W-:Y:S02]  /*01e0*/  LOP3.LUT R7, R7, 0x100, R6, 0xf8, !PT ;  /* 0x0000010007077812 */ /* 0x000fe400078ef806 */
[----:B------:R-:W-:-:S02]  /*01f0*/  LOP3.LUT R8, R8, 0x1, RZ, 0xc0, !PT ;  /* 0x0000000108087812 */ /* 0x000fc400078ec0ff */
[----:B------:R-:W-:Y:S02]  /*0200*/  LOP3.LUT R6, R7, 0x200, R4, 0xf8, !PT ;  /* 0x0000020007067812 */ /* 0x000fe400078ef804 */
[----:B------:R-:W-:Y:S02]  /*0210*/  SHF.R.U64 R7, R2, 0x13, R3 ;  /* 0x0000001302077819 */ /* 0x000fe40000001203 */
[----:B------:R-:W-:Y:S01]  /*0220*/  LOP3.LUT R6, R6, 0x400, R11, 0xf8, !PT ;  /* 0x0000040006067812 */ /* 0x000fe200078ef80b */
[C---:B------:R-:W-:Y:S01]  /*0230*/  IMAD.SHL.U32 R11, R2.reuse, 0x40000, RZ ;  /* 0x00040000020b7824 */ /* 0x040fe200078e00ff */
[----:B------:R-:W-:Y:S02]  /*0240*/  SHF.R.U64 R13, R2, 0xb, R3 ;  /* 0x0000000b020d7819 */ /* 0x000fe40000001203 */
[----:B------:R-:W-:Y:S02]  /*0250*/  LOP3.LUT R6, R6, 0x1800, R5, 0xf8, !PT ;  /* 0x0000180006067812 */ /* 0x000fe400078ef805 */
[----:B------:R-:W-:-:S02]  /*0260*/  SHF.R.U64 R10, R2, 0x12, R3 ;  /* 0x00000012020a7819 */ /* 0x000fc40000001203 */
[----:B------:R-:W-:Y:S02]  /*0270*/  LOP3.LUT R6, R6, 0x2000, R7, 0xf8, !PT ;  /* 0x0000200006067812 */ /* 0x000fe400078ef807 */
[----:B------:R-:W-:Y:S02]  /*0280*/  SHF.R.U64 R7, R2, 0xd, R3 ;  /* 0x0000000d02077819 */ /* 0x000fe40000001203 */
[----:B------:R-:W-:Y:S02]  /*0290*/  LOP3.LUT R6, R6, 0x40000, R5, 0xf8, !PT ;  /* 0x0004000006067812 */ /* 0x000fe400078ef805 */
[----:B------:R-:W-:Y:S02]  /*02a0*/  SHF.R.U32.HI R12, RZ, 0x1, R3 ;  /* 0x00000001ff0c7819 */ /* 0x000fe40000011603 */
[----:B------:R-:W-:Y:S02]  /*02b0*/  LOP3.LUT R6, R6, 0x80000, R7, 0xf8, !PT ;  /* 0x0008000006067812 */ /* 0x000fe400078ef807 */
[----:B------:R-:W-:-:S02]  /*02c0*/  SHF.R.U64 R7, R2, 0x3, R3 ;  /* 0x0000000302077819 */ /* 0x000fc40000001203 */
[----:B------:R-:W-:-:S04]  /*02d0*/  LOP3.LUT R6, R6, 0x300000, R5, 0xf8, !PT ;  /* 0x0030000006067812 */ /* 0x000fc800078ef805 */
[----:B------:R-:W-:Y:S02]  /*02e0*/  LOP3.LUT R6, R6, 0x400000, R9, 0xf8, !PT ;  /* 0x0040000006067812 */ /* 0x000fe400078ef809 */
[----:B------:R-:W-:Y:S02]  /*02f0*/  SHF.R.U64 R9, R2, 0x5, R3 ;  /* 0x0000000502097819 */ /* 0x000fe40000001203 */
[----:B------:R-:W-:Y:S01]  /*0300*/  LOP3.LUT R6, R6, 0x1000000, R7, 0xf8, !PT ;  /* 0x0100000006067812 */ /* 0x000fe200078ef807 */
[----:B------:R-:W-:-:S03]  /*0310*/  IMAD.SHL.U32 R7, R2, 0x2, RZ ;  /* 0x0000000202077824 */ /* 0x000fc600078e00ff */
[----:B------:R-:W-:Y:S01]  /*0320*/  LOP3.LUT R6, R6, 0x2000000, R9, 0xf8, !PT ;  /* 0x0200000006067812 */ /* 0x000fe200078ef809 */
[----:B------:R-:W-:-:S03]  /*0330*/  IMAD.SHL.U32 R9, R2, 0x10, RZ ;  /* 0x0000001002097824 */ /* 0x000fc600078e00ff */
[----:B------:R-:W-:Y:S01]  /*0340*/  LOP3.LUT R6, R6, 0x8000000, R7, 0xf8, !PT ;  /* 0x0800000006067812 */ /* 0x000fe200078ef807 */
[----:B------:R-:W-:-:S03]  /*0350*/  IMAD.U32 R7, R2, 0x10000, RZ ;  /* 0x0001000002077824 */ /* 0x000fc600078e00ff */
[----:B------:R-:W-:Y:S02]  /*0360*/  LOP3.LUT R6, R6, 0x20000000, R9, 0xf8, !PT ;  /* 0x2000000006067812 */ /* 0x000fe400078ef809 */
[----:B------:R-:W-:Y:S02]  /*0370*/  SHF.R.U64 R9, R2, 0x11, R3 ;  /* 0x0000001102097819 */ /* 0x000fe40000001203 */
[----:B------:R-:W-:Y:S02]  /*0380*/  LOP3.LUT R6, R6, 0x40000000, R7, 0xf8, !PT ;  /* 0x4000000006067812 */ /* 0x000fe400078ef807 */
[----:B------:R-:W-:Y:S02]  /*0390*/  LOP3.LUT R7, R5, 0xc, R8, 0xe0, !PT ;  /* 0x0000000c05077812 */ /* 0x000fe400078ee008 */
[----:B------:R-:W-:Y:S02]  /*03a0*/  LOP3.LUT R6, R6, 0x800000, R11, 0xf4, !PT ;  /* 0x0080000006067812 */ /* 0x000fe400078ef40b */
[----:B------:R-:W-:-:S02]  /*03b0*/  LOP3.LUT R9, R9, R4, RZ, 0xc0, !PT ;  /* 0x0000000409097212 */ /* 0x000fc400078ec0ff */
[--C-:B------:R-:W-:Y:S02]  /*03c0*/  SHF.R.U64 R8, R2, 0xf, R3.reuse ;  /* 0x0000000f02087819 */ /* 0x100fe40000001203 */
[----:B------:R-:W-:Y:S01]  /*03d0*/  LOP3.LUT R4, R6, R7, RZ, 0xfc, !PT ;  /* 0x0000000706047212 */ /* 0x000fe200078efcff */
[----:B------:R-:W-:Y:S01]  /*03e0*/  IMAD.SHL.U32 R9, R9, 0x4000000, RZ ;  /* 0x0400000009097824 */ /* 0x000fe200078e00ff */
[----:B------:R-:W0:Y:S01]  /*03f0*/  LDC.64 R6, c[0x0][0x388] ;  /* 0x0000e200ff067b82 */ /* 0x000e220000000a00 */
[----:B------:R-:W-:Y:S02]  /*0400*/  LOP3.LUT R13, R13, R8, RZ, 0xc, !PT ;  /* 0x000000080d0d7212 */ /* 0x000fe400078e0cff */
[----:B------:R-:W-:Y:S02]  /*0410*/  SHF.R.U64 R11, R2, 0x14, R3 ;  /* 0x00000014020b7819 */ /* 0x000fe40000001203 */
[----:B------:R-:W-:Y:S01]  /*0420*/  LOP3.LUT R4, R4, 0x4000000, R9, 0xf8, !PT ;  /* 0x0400000004047812 */ /* 0x000fe200078ef809 */
[----:B------:R-:W-:Y:S01]  /*0430*/  IMAD.SHL.U32 R13, R13, 0x4000, RZ ;  /* 0x000040000d0d7824 */ /* 0x000fe200078e00ff */
[----:B------:R-:W-:-:S02]  /*0440*/  SHF.R.U64 R9, R2, 0x1f, R3 ;  /* 0x0000001f02097819 */ /* 0x000fc40000001203 */
[----:B------:R-:W-:Y:S02]  /*0450*/  LOP3.LUT R11, R5, R2, R11, 0x80, !PT ;  /* 0x00000002050b7212 */ /* 0x000fe400078e800b */
[----:B------:R-:W-:Y:S02]  /*0460*/  LOP3.LUT R5, R9, 0x1, RZ, 0xc, !PT ;  /* 0x0000000109057812 */ /* 0x000fe400078e0cff */
[C-C-:B------:R-:W-:Y:S01]  /*0470*/  SHF.R.U64 R8, R2.reuse, 0x17, R3.reuse ;  /* 0x0000001702087819 */ /* 0x140fe20000001203 */
[----:B------:R-:W-:Y:S01]  /*0480*/  IMAD.U32 R9, R11, 0x10000, RZ ;  /* 0x000100000b097824 */ /* 0x000fe200078e00ff */
[----:B------:R-:W-:Y:S02]  /*0490*/  SHF.L.U64.HI R3, R2, 0x5, R3 ;  /* 0x0000000502037819 */ /* 0x000fe40000010203 */
[----:B------:R-:W-:Y:S02]  /*04a0*/  LOP3.LUT R2, R4, 0x4000, R13, 0xf8, !PT ;  /* 0x0000400004027812 */ /* 0x000fe400078ef80d */
[----:B------:R-:W-:-:S02]  /*04b0*/  LOP3.LUT R4, R12, 0x1, RZ, 0xc0, !PT ;  /* 0x000000010c047812 */ /* 0x000fc400078ec0ff */
[C---:B------:R-:W-:Y:S02]  /*04c0*/  LOP3.LUT R10, R5.reuse, R10, RZ, 0xc0, !PT ;  /* 0x0000000a050a7212 */ /* 0x040fe400078ec0ff */
[----:B------:R-:W-:Y:S01]  /*04d0*/  LOP3.LUT R5, R5, R8, RZ, 0xc0, !PT ;  /* 0x0000000805057212 */ /* 0x000fe200078ec0ff */
[----:B0-----:R-:W-:Y:S01]  /*04e0*/  IMAD.WIDE.U32 R6, R0, 0x8, R6 ;  /* 0x0000000800067825 */ /* 0x001fe200078e0006 */
[----:B------:R-:W-:Y:S02]  /*04f0*/  LOP3.LUT R3, R4, 0x2, R3, 0xf8, !PT ;  /* 0x0000000204037812 */ /* 0x000fe400078ef803 */
[C---:B------:R-:W-:Y:S01]  /*0500*/  SHF.L.U64.HI R4, R5.reuse, 0x1c, RZ ;  /* 0x0000001c05047819 */ /* 0x040fe200000102ff */
[----:B------:R-:W-:Y:S01]  /*0510*/  IMAD.SHL.U32 R8, R10, 0x20000, RZ ;  /* 0x000200000a087824 */ /* 0x000fe200078e00ff */
[----:B------:R-:W-:Y:S01]  /*0520*/  LOP3.LUT R2, R2, 0x10000, R9, 0xf8, !PT ;  /* 0x0001000002027812 */ /* 0x000fe200078ef809 */
[----:B------:R-:W-:Y:S01]  /*0530*/  IMAD.SHL.U32 R5, R5, 0x10000000, RZ ;  /* 0x1000000005057824 */ /* 0x000fe200078e00ff */
[----:B------:R-:W-:-:S04]  /*0540*/  SHF.L.U64.HI R9, R10, 0x11, RZ ;  /* 0x000000110a097819 */ /* 0x000fc800000102ff */
[----:B------:R-:W-:Y:S02]  /*0550*/  LOP3.LUT R3, R4, R3, R9, 0xfe, !PT ;  /* 0x0000000304037212 */ /* 0x000fe400078efe09 */
[----:B------:R-:W-:-:S05]  /*0560*/  LOP3.LUT R2, R5, R2, R8, 0xfe, !PT ;  /* 0x0000000205027212 */ /* 0x000fca00078efe08 */
[----:B------:R-:W-:Y:S01]  /*0570*/  STG.E.64 desc[UR4][R6.64], R2 ;  /* 0x0000000206007986 */ /* 0x000fe2000c101b04 */
[----:B------:R-:W-:Y:S05]  /*0580*/  EXIT ;  /* 0x000000000000794d */ /* 0x000fea0003800000 */
.L_x_35:
        /* <DEDUP_REMOVED lines=15> */
.L_x_71:


//--------------------- .nv.shared.reserved.0     --------------------------
	.section	.nv.shared.reserved.0,"aw",@nobits
	.weak		__nv_reservedSMEM_offset_0_alias
	.size		__nv_reservedSMEM_offset_0_alias, 0, 64
	.other		__nv_reservedSMEM_offset_0_alias,@"STO_CUDA_RESERVED_SHARED STV_DEFAULT"
__nv_reservedSMEM_offset_0_alias:
	.zero		0
	.zero		64


//--------------------- .nv.constant0._Z18passo_tlf_9_parte3PyS_y --------------------------
	.section	.nv.constant0._Z18passo_tlf_9_parte3PyS_y,"a",@progbits
	.sectionflags	@""
	.align	4
.nv.constant0._Z18passo_tlf_9_parte3PyS_y:
	.zero		920


//--------------------- .nv.constant0._Z18passo_tlf_9_parte2PyS_y --------------------------
	.section	.nv.constant0._Z18passo_tlf_9_parte2PyS_y,"a",@progbits
	.sectionflags	@""
	.align	4
.nv.constant0._Z18passo_tlf_9_parte2PyS_y:
	.zero		920


//--------------------- .nv.constant0._Z18passo_tlf_9_parte1PyS_y --------------------------
	.section	.nv.constant0._Z18passo_tlf_9_parte1PyS_y,"a",@progbits
	.sectionflags	@""
	.align	4
.nv.constant0._Z18passo_tlf_9_parte1PyS_y:
	.zero		920


//--------------------- .nv.constant0._Z19passo_bool_9_parte3PyS_y --------------------------
	.section	.nv.constant0._Z19passo_bool_9_parte3PyS_y,"a",@progbits
	.sectionflags	@""
	.align	4
.nv.constant0._Z19passo_bool_9_parte3PyS_y:
	.zero		920


//--------------------- .nv.constant0._Z19passo_bool_9_parte2PyS_y --------------------------
	.section	.nv.constant0._Z19passo_bool_9_parte2PyS_y,"a",@progbits
	.sectionflags	@""
	.align	4
.nv.constant0._Z19passo_bool_9_parte2PyS_y:
	.zero		920


//--------------------- .nv.constant0._Z19passo_bool_9_parte1PyS_y --------------------------
	.section	.nv.constant0._Z19passo_bool_9_parte1PyS_y,"a",@progbits
	.sectionflags	@""
	.align	4
.nv.constant0._Z19passo_bool_9_parte1PyS_y:
	.zero		920


//--------------------- .nv.constant0._Z18passo_tlf_8_parte3PyS_y --------------------------
	.section	.nv.constant0._Z18passo_tlf_8_parte3PyS_y,"a",@progbits
	.sectionflags	@""
	.align	4
.nv.constant0._Z18passo_tlf_8_parte3PyS_y:
	.zero		920


//--------------------- .nv.constant0._Z18passo_tlf_8_parte2PyS_y --------------------------
	.section	.nv.constant0._Z18passo_tlf_8_parte2PyS_y,"a",@progbits
	.sectionflags	@""
	.align	4
.nv.constant0._Z18passo_tlf_8_parte2PyS_y:
	.zero		920


//--------------------- .nv.constant0._Z18passo_tlf_8_parte1PyS_y --------------------------
	.section	.nv.constant0._Z18passo_tlf_8_parte1PyS_y,"a",@progbits
	.sectionflags	@""
	.align	4
.nv.constant0._Z18passo_tlf_8_parte1PyS_y:
	.zero		920


//--------------------- .nv.constant0._Z19passo_bool_8_parte2PyS_y --------------------------
	.section	.nv.constant0._Z19passo_bool_8_parte2PyS_y,"a",@progbits
	.sectionflags	@""
	.align	4
.nv.constant0._Z19passo_bool_8_parte2PyS_y:
	.zero		920


//--------------------- .nv.constant0._Z19passo_bool_8_parte1PyS_y --------------------------
	.section	.nv.constant0._Z19passo_bool_8_parte1PyS_y,"a",@progbits
	.sectionflags	@""
	.align	4
.nv.constant0._Z19passo_bool_8_parte1PyS_y:
	.zero		920


//--------------------- .nv.constant0._Z18passo_tlf_7_parte2PyS_y --------------------------
	.section	.nv.constant0._Z18passo_tlf_7_parte2PyS_y,"a",@progbits
	.sectionflags	@""
	.align	4
.nv.constant0._Z18passo_tlf_7_parte2PyS_y:
	.zero		920


//--------------------- .nv.constant0._Z18passo_tlf_7_parte1PyS_y --------------------------
	.section	.nv.constant0._Z18passo_tlf_7_parte1PyS_y,"a",@progbits
	.sectionflags	@""
	.align	4
.nv.constant0._Z18passo_tlf_7_parte1PyS_y:
	.zero		920


//--------------------- .nv.constant0._Z19passo_bool_7_parte2PyS_y --------------------------
	.section	.nv.constant0._Z19passo_bool_7_parte2PyS_y,"a",@progbits
	.sectionflags	@""
	.align	4
.nv.constant0._Z19passo_bool_7_parte2PyS_y:
	.zero		920


//--------------------- .nv.constant0._Z19passo_bool_7_parte1PyS_y --------------------------
	.section	.nv.constant0._Z19passo_bool_7_parte1PyS_y,"a",@progbits
	.sectionflags	@""
	.align	4
.nv.constant0._Z19passo_bool_7_parte1PyS_y:
	.zero		920


//--------------------- .nv.constant0._Z18passo_tlf_6_parte3PyS_y --------------------------
	.section	.nv.constant0._Z18passo_tlf_6_parte3PyS_y,"a",@progbits
	.sectionflags	@""
	.align	4
.nv.constant0._Z18passo_tlf_6_parte3PyS_y:
	.zero		920


//--------------------- .nv.constant0._Z18passo_tlf_6_parte2PyS_y --------------------------
	.section	.nv.constant0._Z18passo_tlf_6_parte2PyS_y,"a",@progbits
	.sectionflags	@""
	.align	4
.nv.constant0._Z18passo_tlf_6_parte2PyS_y:
	.zero		920


//--------------------- .nv.constant0._Z18passo_tlf_6_parte1PyS_y --------------------------
	.section	.nv.constant0._Z18passo_tlf_6_parte1PyS_y,"a",@progbits
	.sectionflags	@""
	.align	4
.nv.constant0._Z18passo_tlf_6_parte1PyS_y:
	.zero		920


//--------------------- .nv.constant0._Z19passo_bool_6_parte3PyS_y --------------------------
	.section	.nv.constant0._Z19passo_bool_6_parte3PyS_y,"a",@progbits
	.sectionflags	@""
	.align	4
.nv.constant0._Z19passo_bool_6_parte3PyS_y:
	.zero		920


//--------------------- .nv.constant0._Z19passo_bool_6_parte2PyS_y --------------------------
	.section	.nv.constant0._Z19passo_bool_6_parte2PyS_y,"a",@progbits
	.sectionflags	@""
	.align	4
.nv.constant0._Z19passo_bool_6_parte2PyS_y:
	.zero		920


//--------------------- .nv.constant0._Z19passo_bool_6_parte1PyS_y --------------------------
	.section	.nv.constant0._Z19passo_bool_6_parte1PyS_y,"a",@progbits
	.sectionflags	@""
	.align	4
.nv.constant0._Z19passo_bool_6_parte1PyS_y:
	.zero		920


//--------------------- .nv.constant0._Z18passo_tlf_5_parte2PyS_y --------------------------
	.section	.nv.constant0._Z18passo_tlf_5_parte2PyS_y,"a",@progbits
	.sectionflags	@""
	.align	4
.nv.constant0._Z18passo_tlf_5_parte2PyS_y:
	.zero		920


//--------------------- .nv.constant0._Z18passo_tlf_5_parte1PyS_y --------------------------
	.section	.nv.constant0._Z18passo_tlf_5_parte1PyS_y,"a",@progbits
	.sectionflags	@""
	.align	4
.nv.constant0._Z18passo_tlf_5_parte1PyS_y:
	.zero		920


//--------------------- .nv.constant0._Z19passo_bool_5_parte2PyS_y --------------------------
	.section	.nv.constant0._Z19passo_bool_5_parte2PyS_y,"a",@progbits
	.sectionflags	@""
	.align	4
.nv.constant0._Z19passo_bool_5_parte2PyS_y:
	.zero		920


//--------------------- .nv.constant0._Z19passo_bool_5_parte1PyS_y --------------------------
	.section	.nv.constant0._Z19passo_bool_5_parte1PyS_y,"a",@progbits
	.sectionflags	@""
	.align	4
.nv.constant0._Z19passo_bool_5_parte1PyS_y:
	.zero		920


//--------------------- .nv.constant0._Z18passo_tlf_3_parte2PyS_y --------------------------
	.section	.nv.constant0._Z18passo_tlf_3_parte2PyS_y,"a",@progbits
	.sectionflags	@""
	.align	4
.nv.constant0._Z18passo_tlf_3_parte2PyS_y:
	.zero		920


//--------------------- .nv.constant0._Z18passo_tlf_3_parte1PyS_y --------------------------
	.section	.nv.constant0._Z18passo_tlf_3_parte1PyS_y,"a",@progbits
	.sectionflags	@""
	.align	4
.nv.constant0._Z18passo_tlf_3_parte1PyS_y:
	.zero		920


//--------------------- .nv.constant0._Z19passo_bool_3_parte2PyS_y --------------------------
	.section	.nv.constant0._Z19passo_bool_3_parte2PyS_y,"a",@progbits
	.sectionflags	@""
	.align	4
.nv.constant0._Z19passo_bool_3_parte2PyS_y:
	.zero		920


//--------------------- .nv.constant0._Z19passo_bool_3_parte1PyS_y --------------------------
	.section	.nv.constant0._Z19passo_bool_3_parte1PyS_y,"a",@progbits
	.sectionflags	@""
	.align	4
.nv.constant0._Z19passo_bool_3_parte1PyS_y:
	.zero		920


//--------------------- .nv.constant0._Z18passo_tlf_2_parte2PyS_y --------------------------
	.section	.nv.constant0._Z18passo_tlf_2_parte2PyS_y,"a",@progbits
	.sectionflags	@""
	.align	4
.nv.constant0._Z18passo_tlf_2_parte2PyS_y:
	.zero		920


//--------------------- .nv.constant0._Z18passo_tlf_2_parte1PyS_y --------------------------
	.section	.nv.constant0._Z18passo_tlf_2_parte1PyS_y,"a",@progbits
	.sectionflags	@""
	.align	4
.nv.constant0._Z18passo_tlf_2_parte1PyS_y:
	.zero		920


//--------------------- .nv.constant0._Z19passo_bool_2_parte2PyS_y --------------------------
	.section	.nv.constant0._Z19passo_bool_2_parte2PyS_y,"a",@progbits
	.sectionflags	@""
	.align	4
.nv.constant0._Z19passo_bool_2_parte2PyS_y:
	.zero		920


//--------------------- .nv.constant0._Z19passo_bool_2_parte1PyS_y --------------------------
	.section	.nv.constant0._Z19passo_bool_2_parte1PyS_y,"a",@progbits
	.sectionflags	@""
	.align	4
.nv.constant0._Z19passo_bool_2_parte1PyS_y:
	.zero		920


//--------------------- .nv.constant0._Z18passo_tlf_1_parte2PyS_y --------------------------
	.section	.nv.constant0._Z18passo_tlf_1_parte2PyS_y,"a",@progbits
	.sectionflags	@""
	.align	4
.nv.constant0._Z18passo_tlf_1_parte2PyS_y:
	.zero		920


//--------------------- .nv.constant0._Z18passo_tlf_1_parte1PyS_y --------------------------
	.section	.nv.constant0._Z18passo_tlf_1_parte1PyS_y,"a",@progbits
	.sectionflags	@""
	.align	4
.nv.constant0._Z18passo_tlf_1_parte1PyS_y:
	.zero		920


//--------------------- .nv.constant0._Z12passo_bool_1PyS_y --------------------------
	.section	.nv.constant0._Z12passo_bool_1PyS_y,"a",@progbits
	.sectionflags	@""
	.align	4
.nv.constant0._Z12passo_bool_1PyS_y:
	.zero		920


//--------------------- SYMBOLS --------------------------

	.type		.nv.reservedSmem.offset0,@object
	.size		.nv.reservedSmem.offset0,0x4
